//
// Generated by NVIDIA NVVM Compiler
//
// Compiler Build ID: CL-36424714
// Cuda compilation tools, release 13.0, V13.0.88
// Based on NVVM 20.0.0
//

.version 9.0
.target sm_100
.address_size 64

	// .globl	_Z40ms_deformable_im2col_gpu_kernel_templateI6__halfLi8ELi4ELi32ELi3ELi2ELi5EEvPKT_PKlS5_S3_S3_iiiPS1_
.extern .shared .align 16 .b8 smem[];

.visible .entry _Z40ms_deformable_im2col_gpu_kernel_templateI6__halfLi8ELi4ELi32ELi3ELi2ELi5EEvPKT_PKlS5_S3_S3_iiiPS1_(
	.param .u64 .ptr .align 1 _Z40ms_deformable_im2col_gpu_kernel_templateI6__halfLi8ELi4ELi32ELi3ELi2ELi5EEvPKT_PKlS5_S3_S3_iiiPS1__param_0,
	.param .u64 .ptr .align 1 _Z40ms_deformable_im2col_gpu_kernel_templateI6__halfLi8ELi4ELi32ELi3ELi2ELi5EEvPKT_PKlS5_S3_S3_iiiPS1__param_1,
	.param .u64 .ptr .align 1 _Z40ms_deformable_im2col_gpu_kernel_templateI6__halfLi8ELi4ELi32ELi3ELi2ELi5EEvPKT_PKlS5_S3_S3_iiiPS1__param_2,
	.param .u64 .ptr .align 1 _Z40ms_deformable_im2col_gpu_kernel_templateI6__halfLi8ELi4ELi32ELi3ELi2ELi5EEvPKT_PKlS5_S3_S3_iiiPS1__param_3,
	.param .u64 .ptr .align 1 _Z40ms_deformable_im2col_gpu_kernel_templateI6__halfLi8ELi4ELi32ELi3ELi2ELi5EEvPKT_PKlS5_S3_S3_iiiPS1__param_4,
	.param .u32 _Z40ms_deformable_im2col_gpu_kernel_templateI6__halfLi8ELi4ELi32ELi3ELi2ELi5EEvPKT_PKlS5_S3_S3_iiiPS1__param_5,
	.param .u32 _Z40ms_deformable_im2col_gpu_kernel_templateI6__halfLi8ELi4ELi32ELi3ELi2ELi5EEvPKT_PKlS5_S3_S3_iiiPS1__param_6,
	.param .u32 _Z40ms_deformable_im2col_gpu_kernel_templateI6__halfLi8ELi4ELi32ELi3ELi2ELi5EEvPKT_PKlS5_S3_S3_iiiPS1__param_7,
	.param .u64 .ptr .align 1 _Z40ms_deformable_im2col_gpu_kernel_templateI6__halfLi8ELi4ELi32ELi3ELi2ELi5EEvPKT_PKlS5_S3_S3_iiiPS1__param_8
)
{
	.local .align 16 .b8 	__local_depot0[32];
	.reg .b64 	%SP;
	.reg .b64 	%SPL;
	.reg .pred 	%p<211>;
	.reg .b16 	%rs<747>;
	.reg .b32 	%r<1909>;
	.reg .b32 	%f<32>;
	.reg .b64 	%rd<1096>;

	mov.u64 	%SPL, __local_depot0;
	ld.param.u64 	%rd63, [_Z40ms_deformable_im2col_gpu_kernel_templateI6__halfLi8ELi4ELi32ELi3ELi2ELi5EEvPKT_PKlS5_S3_S3_iiiPS1__param_0];
	cvta.to.global.u64 	%rd1, %rd63;
	add.u64 	%rd2, %SPL, 0;
	mov.u32 	%r1, %tid.x;
	mov.u32 	%r2, %cluster_nctaid.x;
	shl.b32 	%r215, %r2, 1;
	div.s32 	%r216, 32, %r215;
	mov.u32 	%r217, %cluster_ctarank;
	mov.u32 	%r218, %ctaid.x;
	mul.lo.s32 	%r219, %r216, %r2;
	div.u32 	%r3, %r218, %r219;
	mul.lo.s32 	%r220, %r3, %r219;
	sub.s32 	%r221, %r218, %r220;
	div.u32 	%r222, %r221, %r2;
	shl.b32 	%r4, %r222, 4;
	shl.b32 	%r223, %r217, 2;
	add.s32 	%r224, %r223, %r4;
	mul.lo.s32 	%r225, %r3, 656704;
	cvt.u64.u32 	%rd65, %r225;
	cvt.s64.s32 	%rd66, %r224;
	add.s64 	%rd3, %rd66, %rd65;
	mov.u32 	%r5, %ntid.x;
	add.s32 	%r226, %r1, %r5;
	cvt.u16.u32 	%rs21, %r226;
	sub.s16 	%rs22, -24493, %rs21;
	cvt.u16.u32 	%rs23, %r5;
	div.u16 	%rs24, %rs22, %rs23;
	and.b16  	%rs1, %rs24, 3;
	setp.eq.s16 	%p1, %rs1, 2;
	mov.u32 	%r1836, %r1;
	@%p1 bra 	$L__BB0_3;
	cvt.u32.u16 	%r6, %rs1;
	mov.b32 	%r1835, 0;
	mov.u32 	%r1836, %r1;
$L__BB0_2:
	.pragma "nounroll";
	and.b32  	%r228, %r1836, 1;
	shl.b32 	%r229, %r1836, 1;
	and.b32  	%r230, %r229, 131070;
	mov.u32 	%r231, smem;
	add.s32 	%r232, %r231, %r230;
	shl.b32 	%r233, %r1836, 4;
	and.b32  	%r234, %r233, 1048544;
	or.b32  	%r235, %r234, %r228;
	cvt.u64.u32 	%rd67, %r235;
	add.s64 	%rd68, %rd3, %rd67;
	shl.b64 	%rd69, %rd68, 1;
	add.s64 	%rd70, %rd1, %rd69;
	ld.global.u16 	%rs25, [%rd70];
	st.shared.u16 	[%r232], %rs25;
	add.s32 	%r1836, %r1836, %r5;
	add.s32 	%r1835, %r1835, 1;
	xor.b32  	%r236, %r1835, %r6;
	setp.ne.s32 	%p2, %r236, 2;
	@%p2 bra 	$L__BB0_2;
$L__BB0_3:
	and.b32  	%r12, %r1836, 1;
	add.s32 	%r237, %r5, %r1836;
	and.b32  	%r13, %r237, 1;
	mov.u32 	%r241, smem;
$L__BB0_4:
	and.b32  	%r238, %r1836, 65534;
	or.b32  	%r239, %r238, %r12;
	shl.b32 	%r240, %r239, 1;
	add.s32 	%r242, %r241, %r240;
	shl.b32 	%r243, %r1836, 4;
	and.b32  	%r244, %r243, 1048544;
	or.b32  	%r245, %r244, %r12;
	cvt.u64.u32 	%rd71, %r245;
	add.s64 	%rd72, %rd3, %rd71;
	shl.b64 	%rd73, %rd72, 1;
	add.s64 	%rd74, %rd1, %rd73;
	ld.global.u16 	%rs26, [%rd74];
	st.shared.u16 	[%r242], %rs26;
	add.s32 	%r246, %r1836, %r5;
	and.b32  	%r247, %r246, 65534;
	or.b32  	%r248, %r247, %r13;
	shl.b32 	%r249, %r248, 1;
	add.s32 	%r250, %r241, %r249;
	shl.b32 	%r251, %r246, 4;
	and.b32  	%r252, %r251, 1048544;
	or.b32  	%r253, %r252, %r13;
	cvt.u64.u32 	%rd75, %r253;
	add.s64 	%rd76, %rd3, %rd75;
	shl.b64 	%rd77, %rd76, 1;
	add.s64 	%rd78, %rd1, %rd77;
	ld.global.u16 	%rs27, [%rd78];
	st.shared.u16 	[%r250], %rs27;
	add.s32 	%r254, %r246, %r5;
	and.b32  	%r255, %r254, 65534;
	or.b32  	%r256, %r255, %r12;
	shl.b32 	%r257, %r256, 1;
	add.s32 	%r258, %r241, %r257;
	shl.b32 	%r259, %r254, 4;
	and.b32  	%r260, %r259, 1048544;
	or.b32  	%r261, %r260, %r12;
	cvt.u64.u32 	%rd79, %r261;
	add.s64 	%rd80, %rd3, %rd79;
	shl.b64 	%rd81, %rd80, 1;
	add.s64 	%rd82, %rd1, %rd81;
	ld.global.u16 	%rs28, [%rd82];
	st.shared.u16 	[%r258], %rs28;
	add.s32 	%r262, %r254, %r5;
	and.b32  	%r263, %r262, 65534;
	or.b32  	%r264, %r263, %r13;
	shl.b32 	%r265, %r264, 1;
	add.s32 	%r266, %r241, %r265;
	shl.b32 	%r267, %r262, 4;
	and.b32  	%r268, %r267, 1048544;
	or.b32  	%r269, %r268, %r13;
	cvt.u64.u32 	%rd83, %r269;
	add.s64 	%rd84, %rd3, %rd83;
	shl.b64 	%rd85, %rd84, 1;
	add.s64 	%rd86, %rd1, %rd85;
	ld.global.u16 	%rs29, [%rd86];
	st.shared.u16 	[%r266], %rs29;
	add.s32 	%r1836, %r262, %r5;
	setp.lt.u32 	%p3, %r1836, 41044;
	@%p3 bra 	$L__BB0_4;
	ld.param.u32 	%r1832, [_Z40ms_deformable_im2col_gpu_kernel_templateI6__halfLi8ELi4ELi32ELi3ELi2ELi5EEvPKT_PKlS5_S3_S3_iiiPS1__param_7];
	bar.sync 	0;
	barrier.cluster.arrive;
	barrier.cluster.wait;
	mov.b32 	%r270, 1;
	// begin inline asm
	cvt.rz.f16.s32 %rs30, %r270;
	// end inline asm
	mul.lo.s32 	%r271, %r1832, %r3;
	shl.b32 	%r16, %r271, 5;
	add.s32 	%r272, %r5, %r1832;
	add.s32 	%r273, %r272, -1;
	div.u32 	%r274, %r273, %r5;
	mul.lo.s32 	%r1838, %r274, %r1;
	shl.b32 	%r275, %r1838, 5;
	add.s32 	%r1843, %r275, %r16;
	mov.f32 	%f11, 0f3F000000;
	// begin inline asm
	{  cvt.rn.f16.f32 %rs31, %f11;}

	// end inline asm
	setp.ge.s32 	%p4, %r1838, %r1832;
	add.s32 	%r19, %r1838, %r5;
	setp.ge.u32 	%p5, %r1838, %r19;
	or.pred  	%p6, %p4, %p5;
	@%p6 bra 	$L__BB0_274;
	cvt.s64.s32 	%rd87, %r16;
	shl.b32 	%r1842, %r1843, 1;
	cvt.u64.u32 	%rd88, %r4;
	add.s64 	%rd4, %rd88, %rd87;
	mov.b32 	%r21, {%rs31, %rs31};
$L__BB0_7:
	ld.param.u64 	%rd1094, [_Z40ms_deformable_im2col_gpu_kernel_templateI6__halfLi8ELi4ELi32ELi3ELi2ELi5EEvPKT_PKlS5_S3_S3_iiiPS1__param_8];
	mov.b32 	%r1841, 0;
	st.local.v4.b32 	[%rd2], {%r1841, %r1841, %r1841, %r1841};
	st.local.v4.b32 	[%rd2+16], {%r1841, %r1841, %r1841, %r1841};
	shl.b32 	%r277, %r1838, 5;
	cvt.s64.s32 	%rd89, %r277;
	add.s64 	%rd90, %rd4, %rd89;
	shl.b64 	%rd91, %rd90, 1;
	add.s64 	%rd1095, %rd1094, %rd91;
$L__BB0_8:
	ld.param.u64 	%rd1093, [_Z40ms_deformable_im2col_gpu_kernel_templateI6__halfLi8ELi4ELi32ELi3ELi2ELi5EEvPKT_PKlS5_S3_S3_iiiPS1__param_4];
	ld.param.u64 	%rd1092, [_Z40ms_deformable_im2col_gpu_kernel_templateI6__halfLi8ELi4ELi32ELi3ELi2ELi5EEvPKT_PKlS5_S3_S3_iiiPS1__param_3];
	ld.param.u64 	%rd1091, [_Z40ms_deformable_im2col_gpu_kernel_templateI6__halfLi8ELi4ELi32ELi3ELi2ELi5EEvPKT_PKlS5_S3_S3_iiiPS1__param_1];
	shl.b32 	%r287, %r1841, 1;
	cvta.to.global.u64 	%rd95, %rd1091;
	mul.wide.u32 	%rd96, %r287, 8;
	add.s64 	%rd97, %rd95, %rd96;
	ld.global.u32 	%r279, [%rd97];
	ld.global.u32 	%r278, [%rd97+8];
	// begin inline asm
	cvt.rn.f16.s32 %rs32, %r278;
	// end inline asm
	// begin inline asm
	cvt.rn.f16.s32 %rs33, %r279;
	// end inline asm
	mul.wide.s32 	%rd98, %r1842, 2;
	add.s64 	%rd92, %rd1092, %rd98;
	// begin inline asm
	ld.global.cg.v4.f32 {%f12,%f13,%f14,%f15}, [%rd92];
	// end inline asm
	add.s64 	%rd93, %rd92, 16;
	// begin inline asm
	ld.global.cg.v4.f32 {%f16,%f17,%f18,%f19}, [%rd93];
	// end inline asm
	mul.wide.s32 	%rd99, %r1843, 2;
	add.s64 	%rd94, %rd1093, %rd99;
	// begin inline asm
	ld.global.cg.v4.f32 {%f20,%f21,%f22,%f23}, [%rd94];
	// end inline asm
	add.s32 	%r1842, %r1842, 16;
	add.s32 	%r1843, %r1843, 8;
	mov.b32 	%r30, {%rs32, %rs33};
	mov.b32 	%r280, 0;
	// begin inline asm
	cvt.rn.f16.s32 %rs34, %r280;
	// end inline asm
	add.s32 	%r31, %r279, 1;
	add.s32 	%r32, %r278, 1;
	shl.b32 	%r288, %r278, 1;
	add.s32 	%r33, %r288, 4;
	mov.b32 	%r282, %f12;
	mov.b32 	%r34, %f20;
	// begin inline asm
	{fma.rn.f16x2 %r281,%r282,%r30,%r21;
}
	// end inline asm
	// begin inline asm
	{.reg .f16 low,high;
 mov.b32 {low,high}, %r281;
 mov.b16 %rs35, high;}
	// end inline asm
	// begin inline asm
	{.reg .f16 low,high;
 mov.b32 {low,high}, %r281;
 mov.b16 %rs36, low;}
	// end inline asm
	// begin inline asm
	{ .reg .pred __$temp3;
  setp.gt.f16  __$temp3, %rs35, %rs34;
  selp.u16 %rs37, 1, 0, __$temp3;}
	// end inline asm
	setp.eq.s16 	%p7, %rs37, 0;
	@%p7 bra 	$L__BB0_41;
	// begin inline asm
	{ .reg .pred __$temp3;
  setp.gt.f16  __$temp3, %rs36, %rs34;
  selp.u16 %rs40, 1, 0, __$temp3;}
	// end inline asm
	setp.eq.s16 	%p8, %rs40, 0;
	@%p8 bra 	$L__BB0_41;
	// begin inline asm
	cvt.rn.f16.s32 %rs43, %r31;
	// end inline asm
	// begin inline asm
	{ .reg .pred __$temp3;
  setp.lt.f16  __$temp3, %rs35, %rs43;
  selp.u16 %rs44, 1, 0, __$temp3;}
	// end inline asm
	setp.eq.s16 	%p9, %rs44, 0;
	@%p9 bra 	$L__BB0_41;
	// begin inline asm
	cvt.rn.f16.s32 %rs47, %r32;
	// end inline asm
	// begin inline asm
	{ .reg .pred __$temp3;
  setp.lt.f16  __$temp3, %rs36, %rs47;
  selp.u16 %rs48, 1, 0, __$temp3;}
	// end inline asm
	setp.eq.s16 	%p10, %rs48, 0;
	@%p10 bra 	$L__BB0_41;
	setp.lt.s32 	%p11, %r2, 1;
	// begin inline asm
	cvt.rmi.s32.f16 %r291, %rs35;
	// end inline asm
	// begin inline asm
	cvt.rmi.s32.f16 %r292, %rs36;
	// end inline asm
	// begin inline asm
	cvt.rm.f16.s32 %rs53, %r291;
	// end inline asm
	// begin inline asm
	{sub.f16 %rs54,%rs35,%rs53;
}
	// end inline asm
	// begin inline asm
	cvt.rm.f16.s32 %rs57, %r292;
	// end inline asm
	// begin inline asm
	{sub.f16 %rs58,%rs36,%rs57;
}
	// end inline asm
	// begin inline asm
	{sub.f16 %rs61,%rs30,%rs54;
}
	// end inline asm
	// begin inline asm
	{sub.f16 %rs64,%rs30,%rs58;
}
	// end inline asm
	mul.lo.s32 	%r36, %r33, %r291;
	mov.b32 	%r296, {%rs61, %rs61};
	mov.b32 	%r297, {%rs64, %rs58};
	// begin inline asm
	{mul.f16x2 %r295,%r296,%r297;
}
	// end inline asm
	{ .reg .b16 tmp; mov.b32 {%rs67, tmp}, %r34; }
	mov.b32 	%r300, {%rs67, %rs67};
	prmt.b32 	%r299, %r295, %r295, 0x5410U;
	// begin inline asm
	{mul.f16x2 %r298,%r299,%r300;
}
	// end inline asm
	@%p11 bra 	$L__BB0_41;
	add.s32 	%r302, %r2, -1;
	setp.lt.u32 	%p12, %r302, 3;
	mov.b32 	%r1846, 0;
	@%p12 bra 	$L__BB0_16;
	mov.b32 	%r1844, 0;
	mov.u32 	%r1845, %r1844;
$L__BB0_15:
	.pragma "nounroll";
	shl.b32 	%r320, %r292, 1;
	add.s32 	%r321, %r320, %r36;
	mov.u32 	%r322, smem;
	cvt.u64.u32 	%rd100, %r322;
	cvta.shared.u64 	%rd101, %rd100;
	mapa.u64	%rd102, %rd101, %r1845;
	mul.wide.s32 	%rd103, %r321, 2;
	add.s64 	%rd104, %rd102, %rd103;
	ld.u16 	%rs68, [%rd104];
	ld.u16 	%rs69, [%rd104+2];
	mov.b32 	%r306, {%rs68, %rs69};
	mul.wide.s32 	%rd105, %r1844, 2;
	add.s64 	%rd106, %rd2, %rd105;
	ld.local.v4.u32 	{%r307, %r311, %r315, %r319}, [%rd106];
	// begin inline asm
	{fma.rn.f16x2 %r304,%r298,%r306,%r307;
}
	// end inline asm
	add.s32 	%r323, %r1845, 1;
	mapa.u64	%rd107, %rd101, %r323;
	add.s64 	%rd108, %rd107, %rd103;
	ld.u16 	%rs70, [%rd108];
	ld.u16 	%rs71, [%rd108+2];
	mov.b32 	%r310, {%rs70, %rs71};
	// begin inline asm
	{fma.rn.f16x2 %r308,%r298,%r310,%r311;
}
	// end inline asm
	add.s32 	%r324, %r1845, 2;
	mapa.u64	%rd109, %rd101, %r324;
	add.s64 	%rd110, %rd109, %rd103;
	ld.u16 	%rs72, [%rd110];
	ld.u16 	%rs73, [%rd110+2];
	mov.b32 	%r314, {%rs72, %rs73};
	// begin inline asm
	{fma.rn.f16x2 %r312,%r298,%r314,%r315;
}
	// end inline asm
	add.s32 	%r325, %r1845, 3;
	mapa.u64	%rd111, %rd101, %r325;
	add.s64 	%rd112, %rd111, %rd103;
	ld.u16 	%rs74, [%rd112];
	ld.u16 	%rs75, [%rd112+2];
	mov.b32 	%r318, {%rs74, %rs75};
	// begin inline asm
	{fma.rn.f16x2 %r316,%r298,%r318,%r319;
}
	// end inline asm
	st.local.v4.u32 	[%rd106], {%r304, %r308, %r312, %r316};
	add.s32 	%r1844, %r1844, 8;
	add.s32 	%r1845, %r1845, 4;
	and.b32  	%r1846, %r2, 2147483644;
	setp.ne.s32 	%p13, %r1845, %r1846;
	@%p13 bra 	$L__BB0_15;
$L__BB0_16:
	and.b32  	%r44, %r2, 3;
	setp.eq.s32 	%p14, %r44, 0;
	@%p14 bra 	$L__BB0_20;
	shl.b32 	%r330, %r292, 1;
	add.s32 	%r45, %r330, %r36;
	setp.eq.s32 	%p15, %r44, 1;
	mov.u32 	%r331, smem;
	cvt.u64.u32 	%rd113, %r331;
	cvta.shared.u64 	%rd114, %rd113;
	mapa.u64	%rd115, %rd114, %r1846;
	mul.wide.s32 	%rd116, %r45, 2;
	add.s64 	%rd117, %rd115, %rd116;
	ld.u16 	%rs76, [%rd117];
	ld.u16 	%rs77, [%rd117+2];
	mov.b32 	%r328, {%rs76, %rs77};
	shl.b32 	%r332, %r1846, 1;
	mul.wide.s32 	%rd118, %r332, 2;
	add.s64 	%rd119, %rd2, %rd118;
	ld.local.u32 	%r329, [%rd119];
	// begin inline asm
	{fma.rn.f16x2 %r326,%r298,%r328,%r329;
}
	// end inline asm
	st.local.u32 	[%rd119], %r326;
	@%p15 bra 	$L__BB0_20;
	setp.eq.s32 	%p16, %r44, 2;
	add.s32 	%r337, %r1846, 1;
	mov.u32 	%r338, smem;
	cvt.u64.u32 	%rd120, %r338;
	cvta.shared.u64 	%rd121, %rd120;
	mapa.u64	%rd122, %rd121, %r337;
	mul.wide.s32 	%rd123, %r45, 2;
	add.s64 	%rd124, %rd122, %rd123;
	ld.u16 	%rs78, [%rd124];
	ld.u16 	%rs79, [%rd124+2];
	mov.b32 	%r335, {%rs78, %rs79};
	shl.b32 	%r339, %r1846, 1;
	mul.wide.s32 	%rd125, %r339, 2;
	add.s64 	%rd7, %rd2, %rd125;
	ld.local.u32 	%r336, [%rd7+4];
	// begin inline asm
	{fma.rn.f16x2 %r333,%r298,%r335,%r336;
}
	// end inline asm
	st.local.u32 	[%rd7+4], %r333;
	@%p16 bra 	$L__BB0_20;
	add.s32 	%r344, %r1846, 2;
	mov.u32 	%r345, smem;
	cvt.u64.u32 	%rd126, %r345;
	cvta.shared.u64 	%rd127, %rd126;
	mapa.u64	%rd128, %rd127, %r344;
	mul.wide.s32 	%rd129, %r45, 2;
	add.s64 	%rd130, %rd128, %rd129;
	ld.u16 	%rs80, [%rd130];
	ld.u16 	%rs81, [%rd130+2];
	mov.b32 	%r342, {%rs80, %rs81};
	ld.local.u32 	%r343, [%rd7+8];
	// begin inline asm
	{fma.rn.f16x2 %r340,%r298,%r342,%r343;
}
	// end inline asm
	st.local.u32 	[%rd7+8], %r340;
$L__BB0_20:
	add.s32 	%r347, %r2, -1;
	setp.lt.u32 	%p17, %r347, 3;
	mov.b32 	%r1848, 0;
	@%p17 bra 	$L__BB0_23;
	mov.b32 	%r1847, 0;
$L__BB0_22:
	.pragma "nounroll";
	mov.u32 	%r365, smem;
	cvt.u64.u32 	%rd131, %r365;
	cvta.shared.u64 	%rd132, %rd131;
	mapa.u64	%rd133, %rd132, %r1847;
	cvt.s64.s32 	%rd134, %r36;
	shl.b32 	%r366, %r292, 1;
	cvt.s64.s32 	%rd135, %r366;
	add.s64 	%rd136, %rd135, %rd134;
	shl.b64 	%rd137, %rd136, 1;
	add.s64 	%rd138, %rd133, %rd137;
	ld.u16 	%rs82, [%rd138+4];
	ld.u16 	%rs83, [%rd138+6];
	mov.b32 	%r351, {%rs82, %rs83};
	shl.b32 	%r367, %r1847, 1;
	mul.wide.s32 	%rd139, %r367, 2;
	add.s64 	%rd140, %rd2, %rd139;
	ld.local.v4.u32 	{%r352, %r356, %r360, %r364}, [%rd140];
	// begin inline asm
	{fma.rn.f16x2 %r349,%r298,%r351,%r352;
}
	// end inline asm
	add.s32 	%r368, %r1847, 1;
	mapa.u64	%rd141, %rd132, %r368;
	add.s64 	%rd142, %rd141, %rd137;
	ld.u16 	%rs84, [%rd142+4];
	ld.u16 	%rs85, [%rd142+6];
	mov.b32 	%r355, {%rs84, %rs85};
	// begin inline asm
	{fma.rn.f16x2 %r353,%r298,%r355,%r356;
}
	// end inline asm
	add.s32 	%r369, %r1847, 2;
	mapa.u64	%rd143, %rd132, %r369;
	add.s64 	%rd144, %rd143, %rd137;
	ld.u16 	%rs86, [%rd144+4];
	ld.u16 	%rs87, [%rd144+6];
	mov.b32 	%r359, {%rs86, %rs87};
	// begin inline asm
	{fma.rn.f16x2 %r357,%r298,%r359,%r360;
}
	// end inline asm
	add.s32 	%r370, %r1847, 3;
	mapa.u64	%rd145, %rd132, %r370;
	add.s64 	%rd146, %rd145, %rd137;
	ld.u16 	%rs88, [%rd146+4];
	ld.u16 	%rs89, [%rd146+6];
	mov.b32 	%r363, {%rs88, %rs89};
	// begin inline asm
	{fma.rn.f16x2 %r361,%r298,%r363,%r364;
}
	// end inline asm
	st.local.v4.u32 	[%rd140], {%r349, %r353, %r357, %r361};
	add.s32 	%r1847, %r1847, 4;
	and.b32  	%r1848, %r2, 2147483644;
	setp.ne.s32 	%p18, %r1847, %r1848;
	@%p18 bra 	$L__BB0_22;
$L__BB0_23:
	and.b32  	%r50, %r2, 3;
	setp.eq.s32 	%p19, %r50, 0;
	@%p19 bra 	$L__BB0_27;
	setp.eq.s32 	%p20, %r50, 1;
	mov.u32 	%r375, smem;
	cvt.u64.u32 	%rd147, %r375;
	cvta.shared.u64 	%rd148, %rd147;
	mapa.u64	%rd149, %rd148, %r1848;
	cvt.s64.s32 	%rd150, %r36;
	shl.b32 	%r376, %r292, 1;
	cvt.s64.s32 	%rd151, %r376;
	add.s64 	%rd152, %rd151, %rd150;
	shl.b64 	%rd153, %rd152, 1;
	add.s64 	%rd154, %rd149, %rd153;
	ld.u16 	%rs90, [%rd154+4];
	ld.u16 	%rs91, [%rd154+6];
	mov.b32 	%r373, {%rs90, %rs91};
	shl.b32 	%r377, %r1848, 1;
	mul.wide.s32 	%rd155, %r377, 2;
	add.s64 	%rd8, %rd2, %rd155;
	ld.local.u32 	%r374, [%rd8];
	// begin inline asm
	{fma.rn.f16x2 %r371,%r298,%r373,%r374;
}
	// end inline asm
	st.local.u32 	[%rd8], %r371;
	@%p20 bra 	$L__BB0_27;
	setp.eq.s32 	%p21, %r50, 2;
	add.s32 	%r382, %r1848, 1;
	mov.u32 	%r383, smem;
	cvt.u64.u32 	%rd156, %r383;
	cvta.shared.u64 	%rd157, %rd156;
	mapa.u64	%rd158, %rd157, %r382;
	cvt.s64.s32 	%rd159, %r36;
	shl.b32 	%r384, %r292, 1;
	cvt.s64.s32 	%rd160, %r384;
	add.s64 	%rd161, %rd160, %rd159;
	shl.b64 	%rd162, %rd161, 1;
	add.s64 	%rd163, %rd158, %rd162;
	ld.u16 	%rs92, [%rd163+4];
	ld.u16 	%rs93, [%rd163+6];
	mov.b32 	%r380, {%rs92, %rs93};
	ld.local.u32 	%r381, [%rd8+4];
	// begin inline asm
	{fma.rn.f16x2 %r378,%r298,%r380,%r381;
}
	// end inline asm
	st.local.u32 	[%rd8+4], %r378;
	@%p21 bra 	$L__BB0_27;
	add.s32 	%r389, %r1848, 2;
	mov.u32 	%r390, smem;
	cvt.u64.u32 	%rd164, %r390;
	cvta.shared.u64 	%rd165, %rd164;
	mapa.u64	%rd166, %rd165, %r389;
	cvt.s64.s32 	%rd167, %r36;
	shl.b32 	%r391, %r292, 1;
	cvt.s64.s32 	%rd168, %r391;
	add.s64 	%rd169, %rd168, %rd167;
	shl.b64 	%rd170, %rd169, 1;
	add.s64 	%rd171, %rd166, %rd170;
	ld.u16 	%rs94, [%rd171+4];
	ld.u16 	%rs95, [%rd171+6];
	mov.b32 	%r387, {%rs94, %rs95};
	ld.local.u32 	%r388, [%rd8+8];
	// begin inline asm
	{fma.rn.f16x2 %r385,%r298,%r387,%r388;
}
	// end inline asm
	st.local.u32 	[%rd8+8], %r385;
$L__BB0_27:
	add.s32 	%r393, %r2, -1;
	setp.lt.u32 	%p22, %r393, 3;
	mov.b32 	%r1850, 0;
	@%p22 bra 	$L__BB0_30;
	mov.b32 	%r1849, 0;
$L__BB0_29:
	.pragma "nounroll";
	shl.b32 	%r411, %r292, 1;
	add.s32 	%r412, %r411, %r36;
	add.s32 	%r413, %r412, %r33;
	mov.u32 	%r414, smem;
	cvt.u64.u32 	%rd172, %r414;
	cvta.shared.u64 	%rd173, %rd172;
	mapa.u64	%rd174, %rd173, %r1849;
	mul.wide.s32 	%rd175, %r413, 2;
	add.s64 	%rd176, %rd174, %rd175;
	ld.u16 	%rs96, [%rd176];
	ld.u16 	%rs97, [%rd176+2];
	mov.b32 	%r397, {%rs96, %rs97};
	shl.b32 	%r415, %r1849, 1;
	mul.wide.s32 	%rd177, %r415, 2;
	add.s64 	%rd178, %rd2, %rd177;
	ld.local.v4.u32 	{%r398, %r402, %r406, %r410}, [%rd178];
	// begin inline asm
	{fma.rn.f16x2 %r395,%r298,%r397,%r398;
}
	// end inline asm
	add.s32 	%r416, %r1849, 1;
	mapa.u64	%rd179, %rd173, %r416;
	add.s64 	%rd180, %rd179, %rd175;
	ld.u16 	%rs98, [%rd180];
	ld.u16 	%rs99, [%rd180+2];
	mov.b32 	%r401, {%rs98, %rs99};
	// begin inline asm
	{fma.rn.f16x2 %r399,%r298,%r401,%r402;
}
	// end inline asm
	add.s32 	%r417, %r1849, 2;
	mapa.u64	%rd181, %rd173, %r417;
	add.s64 	%rd182, %rd181, %rd175;
	ld.u16 	%rs100, [%rd182];
	ld.u16 	%rs101, [%rd182+2];
	mov.b32 	%r405, {%rs100, %rs101};
	// begin inline asm
	{fma.rn.f16x2 %r403,%r298,%r405,%r406;
}
	// end inline asm
	add.s32 	%r418, %r1849, 3;
	mapa.u64	%rd183, %rd173, %r418;
	add.s64 	%rd184, %rd183, %rd175;
	ld.u16 	%rs102, [%rd184];
	ld.u16 	%rs103, [%rd184+2];
	mov.b32 	%r409, {%rs102, %rs103};
	// begin inline asm
	{fma.rn.f16x2 %r407,%r298,%r409,%r410;
}
	// end inline asm
	st.local.v4.u32 	[%rd178], {%r395, %r399, %r403, %r407};
	add.s32 	%r1849, %r1849, 4;
	and.b32  	%r1850, %r2, 2147483644;
	setp.ne.s32 	%p23, %r1849, %r1850;
	@%p23 bra 	$L__BB0_29;
$L__BB0_30:
	and.b32  	%r55, %r2, 3;
	setp.eq.s32 	%p24, %r55, 0;
	@%p24 bra 	$L__BB0_34;
	shl.b32 	%r423, %r292, 1;
	add.s32 	%r424, %r423, %r36;
	add.s32 	%r425, %r424, %r33;
	setp.eq.s32 	%p25, %r55, 1;
	mov.u32 	%r426, smem;
	cvt.u64.u32 	%rd185, %r426;
	cvta.shared.u64 	%rd186, %rd185;
	mapa.u64	%rd187, %rd186, %r1850;
	mul.wide.s32 	%rd188, %r425, 2;
	add.s64 	%rd189, %rd187, %rd188;
	ld.u16 	%rs104, [%rd189];
	ld.u16 	%rs105, [%rd189+2];
	mov.b32 	%r421, {%rs104, %rs105};
	shl.b32 	%r427, %r1850, 1;
	mul.wide.s32 	%rd190, %r427, 2;
	add.s64 	%rd191, %rd2, %rd190;
	ld.local.u32 	%r422, [%rd191];
	// begin inline asm
	{fma.rn.f16x2 %r419,%r298,%r421,%r422;
}
	// end inline asm
	st.local.u32 	[%rd191], %r419;
	@%p25 bra 	$L__BB0_34;
	shl.b32 	%r432, %r292, 1;
	add.s32 	%r433, %r432, %r36;
	add.s32 	%r434, %r433, %r33;
	setp.eq.s32 	%p26, %r55, 2;
	add.s32 	%r435, %r1850, 1;
	mov.u32 	%r436, smem;
	cvt.u64.u32 	%rd192, %r436;
	cvta.shared.u64 	%rd193, %rd192;
	mapa.u64	%rd194, %rd193, %r435;
	mul.wide.s32 	%rd195, %r434, 2;
	add.s64 	%rd196, %rd194, %rd195;
	ld.u16 	%rs106, [%rd196];
	ld.u16 	%rs107, [%rd196+2];
	mov.b32 	%r430, {%rs106, %rs107};
	shl.b32 	%r437, %r1850, 1;
	mul.wide.s32 	%rd197, %r437, 2;
	add.s64 	%rd9, %rd2, %rd197;
	ld.local.u32 	%r431, [%rd9+4];
	// begin inline asm
	{fma.rn.f16x2 %r428,%r298,%r430,%r431;
}
	// end inline asm
	st.local.u32 	[%rd9+4], %r428;
	@%p26 bra 	$L__BB0_34;
	shl.b32 	%r442, %r292, 1;
	add.s32 	%r443, %r442, %r36;
	add.s32 	%r444, %r443, %r33;
	add.s32 	%r445, %r1850, 2;
	mov.u32 	%r446, smem;
	cvt.u64.u32 	%rd198, %r446;
	cvta.shared.u64 	%rd199, %rd198;
	mapa.u64	%rd200, %rd199, %r445;
	mul.wide.s32 	%rd201, %r444, 2;
	add.s64 	%rd202, %rd200, %rd201;
	ld.u16 	%rs108, [%rd202];
	ld.u16 	%rs109, [%rd202+2];
	mov.b32 	%r440, {%rs108, %rs109};
	ld.local.u32 	%r441, [%rd9+8];
	// begin inline asm
	{fma.rn.f16x2 %r438,%r298,%r440,%r441;
}
	// end inline asm
	st.local.u32 	[%rd9+8], %r438;
$L__BB0_34:
	add.s32 	%r448, %r2, -1;
	setp.lt.u32 	%p27, %r448, 3;
	add.s32 	%r449, %r36, %r33;
	cvt.s64.s32 	%rd203, %r449;
	shl.b32 	%r450, %r292, 1;
	cvt.s64.s32 	%rd204, %r450;
	add.s64 	%rd10, %rd204, %rd203;
	mov.b32 	%r1852, 0;
	@%p27 bra 	$L__BB0_37;
	mov.b32 	%r1851, 0;
$L__BB0_36:
	.pragma "nounroll";
	mov.u32 	%r468, smem;
	cvt.u64.u32 	%rd205, %r468;
	cvta.shared.u64 	%rd206, %rd205;
	mapa.u64	%rd207, %rd206, %r1851;
	shl.b64 	%rd208, %rd10, 1;
	add.s64 	%rd209, %rd207, %rd208;
	ld.u16 	%rs110, [%rd209+4];
	ld.u16 	%rs111, [%rd209+6];
	mov.b32 	%r454, {%rs110, %rs111};
	shl.b32 	%r469, %r1851, 1;
	mul.wide.s32 	%rd210, %r469, 2;
	add.s64 	%rd211, %rd2, %rd210;
	ld.local.v4.u32 	{%r455, %r459, %r463, %r467}, [%rd211];
	// begin inline asm
	{fma.rn.f16x2 %r452,%r298,%r454,%r455;
}
	// end inline asm
	add.s32 	%r470, %r1851, 1;
	mapa.u64	%rd212, %rd206, %r470;
	add.s64 	%rd213, %rd212, %rd208;
	ld.u16 	%rs112, [%rd213+4];
	ld.u16 	%rs113, [%rd213+6];
	mov.b32 	%r458, {%rs112, %rs113};
	// begin inline asm
	{fma.rn.f16x2 %r456,%r298,%r458,%r459;
}
	// end inline asm
	add.s32 	%r471, %r1851, 2;
	mapa.u64	%rd214, %rd206, %r471;
	add.s64 	%rd215, %rd214, %rd208;
	ld.u16 	%rs114, [%rd215+4];
	ld.u16 	%rs115, [%rd215+6];
	mov.b32 	%r462, {%rs114, %rs115};
	// begin inline asm
	{fma.rn.f16x2 %r460,%r298,%r462,%r463;
}
	// end inline asm
	add.s32 	%r472, %r1851, 3;
	mapa.u64	%rd216, %rd206, %r472;
	add.s64 	%rd217, %rd216, %rd208;
	ld.u16 	%rs116, [%rd217+4];
	ld.u16 	%rs117, [%rd217+6];
	mov.b32 	%r466, {%rs116, %rs117};
	// begin inline asm
	{fma.rn.f16x2 %r464,%r298,%r466,%r467;
}
	// end inline asm
	st.local.v4.u32 	[%rd211], {%r452, %r456, %r460, %r464};
	add.s32 	%r1851, %r1851, 4;
	and.b32  	%r1852, %r2, 2147483644;
	setp.ne.s32 	%p28, %r1851, %r1852;
	@%p28 bra 	$L__BB0_36;
$L__BB0_37:
	and.b32  	%r60, %r2, 3;
	setp.eq.s32 	%p29, %r60, 0;
	@%p29 bra 	$L__BB0_41;
	setp.eq.s32 	%p30, %r60, 1;
	mov.u32 	%r477, smem;
	cvt.u64.u32 	%rd218, %r477;
	cvta.shared.u64 	%rd219, %rd218;
	mapa.u64	%rd220, %rd219, %r1852;
	shl.b64 	%rd221, %rd10, 1;
	add.s64 	%rd222, %rd220, %rd221;
	ld.u16 	%rs118, [%rd222+4];
	ld.u16 	%rs119, [%rd222+6];
	mov.b32 	%r475, {%rs118, %rs119};
	shl.b32 	%r478, %r1852, 1;
	mul.wide.s32 	%rd223, %r478, 2;
	add.s64 	%rd11, %rd2, %rd223;
	ld.local.u32 	%r476, [%rd11];
	// begin inline asm
	{fma.rn.f16x2 %r473,%r298,%r475,%r476;
}
	// end inline asm
	st.local.u32 	[%rd11], %r473;
	@%p30 bra 	$L__BB0_41;
	setp.eq.s32 	%p31, %r60, 2;
	add.s32 	%r483, %r1852, 1;
	mov.u32 	%r484, smem;
	cvt.u64.u32 	%rd224, %r484;
	cvta.shared.u64 	%rd225, %rd224;
	mapa.u64	%rd226, %rd225, %r483;
	add.s64 	%rd228, %rd226, %rd221;
	ld.u16 	%rs120, [%rd228+4];
	ld.u16 	%rs121, [%rd228+6];
	mov.b32 	%r481, {%rs120, %rs121};
	ld.local.u32 	%r482, [%rd11+4];
	// begin inline asm
	{fma.rn.f16x2 %r479,%r298,%r481,%r482;
}
	// end inline asm
	st.local.u32 	[%rd11+4], %r479;
	@%p31 bra 	$L__BB0_41;
	add.s32 	%r489, %r1852, 2;
	mov.u32 	%r490, smem;
	cvt.u64.u32 	%rd229, %r490;
	cvta.shared.u64 	%rd230, %rd229;
	mapa.u64	%rd231, %rd230, %r489;
	add.s64 	%rd233, %rd231, %rd221;
	ld.u16 	%rs122, [%rd233+4];
	ld.u16 	%rs123, [%rd233+6];
	mov.b32 	%r487, {%rs122, %rs123};
	ld.local.u32 	%r488, [%rd11+8];
	// begin inline asm
	{fma.rn.f16x2 %r485,%r298,%r487,%r488;
}
	// end inline asm
	st.local.u32 	[%rd11+8], %r485;
$L__BB0_41:
	mov.b32 	%r492, %f13;
	// begin inline asm
	{fma.rn.f16x2 %r491,%r492,%r30,%r21;
}
	// end inline asm
	// begin inline asm
	{.reg .f16 low,high;
 mov.b32 {low,high}, %r491;
 mov.b16 %rs124, high;}
	// end inline asm
	// begin inline asm
	{.reg .f16 low,high;
 mov.b32 {low,high}, %r491;
 mov.b16 %rs125, low;}
	// end inline asm
	// begin inline asm
	{ .reg .pred __$temp3;
  setp.gt.f16  __$temp3, %rs124, %rs34;
  selp.u16 %rs126, 1, 0, __$temp3;}
	// end inline asm
	setp.eq.s16 	%p32, %rs126, 0;
	@%p32 bra 	$L__BB0_74;
	// begin inline asm
	{ .reg .pred __$temp3;
  setp.gt.f16  __$temp3, %rs125, %rs34;
  selp.u16 %rs129, 1, 0, __$temp3;}
	// end inline asm
	setp.eq.s16 	%p33, %rs129, 0;
	@%p33 bra 	$L__BB0_74;
	// begin inline asm
	cvt.rn.f16.s32 %rs132, %r31;
	// end inline asm
	// begin inline asm
	{ .reg .pred __$temp3;
  setp.lt.f16  __$temp3, %rs124, %rs132;
  selp.u16 %rs133, 1, 0, __$temp3;}
	// end inline asm
	setp.eq.s16 	%p34, %rs133, 0;
	@%p34 bra 	$L__BB0_74;
	// begin inline asm
	cvt.rn.f16.s32 %rs136, %r32;
	// end inline asm
	// begin inline asm
	{ .reg .pred __$temp3;
  setp.lt.f16  __$temp3, %rs125, %rs136;
  selp.u16 %rs137, 1, 0, __$temp3;}
	// end inline asm
	setp.eq.s16 	%p35, %rs137, 0;
	@%p35 bra 	$L__BB0_74;
	setp.lt.s32 	%p36, %r2, 1;
	// begin inline asm
	cvt.rmi.s32.f16 %r499, %rs124;
	// end inline asm
	// begin inline asm
	cvt.rmi.s32.f16 %r500, %rs125;
	// end inline asm
	// begin inline asm
	cvt.rm.f16.s32 %rs142, %r499;
	// end inline asm
	// begin inline asm
	{sub.f16 %rs143,%rs124,%rs142;
}
	// end inline asm
	// begin inline asm
	cvt.rm.f16.s32 %rs146, %r500;
	// end inline asm
	// begin inline asm
	{sub.f16 %rs147,%rs125,%rs146;
}
	// end inline asm
	// begin inline asm
	{sub.f16 %rs150,%rs30,%rs143;
}
	// end inline asm
	// begin inline asm
	{sub.f16 %rs153,%rs30,%rs147;
}
	// end inline asm
	mul.lo.s32 	%r62, %r33, %r499;
	mov.b32 	%r504, {%rs150, %rs150};
	mov.b32 	%r505, {%rs153, %rs147};
	// begin inline asm
	{mul.f16x2 %r503,%r504,%r505;
}
	// end inline asm
	{ .reg .b16 tmp; mov.b32 {tmp, %rs156}, %r34; }
	mov.b32 	%r508, {%rs156, %rs156};
	prmt.b32 	%r507, %r503, %r503, 0x5410U;
	// begin inline asm
	{mul.f16x2 %r506,%r507,%r508;
}
	// end inline asm
	@%p36 bra 	$L__BB0_74;
	add.s32 	%r510, %r2, -1;
	setp.lt.u32 	%p37, %r510, 3;
	mov.b32 	%r1854, 0;
	@%p37 bra 	$L__BB0_49;
	mov.b32 	%r1853, 0;
$L__BB0_48:
	.pragma "nounroll";
	shl.b32 	%r528, %r500, 1;
	add.s32 	%r529, %r528, %r62;
	mov.u32 	%r530, smem;
	cvt.u64.u32 	%rd234, %r530;
	cvta.shared.u64 	%rd235, %rd234;
	mapa.u64	%rd236, %rd235, %r1853;
	mul.wide.s32 	%rd237, %r529, 2;
	add.s64 	%rd238, %rd236, %rd237;
	ld.u16 	%rs157, [%rd238];
	ld.u16 	%rs158, [%rd238+2];
	mov.b32 	%r514, {%rs157, %rs158};
	shl.b32 	%r531, %r1853, 1;
	mul.wide.s32 	%rd239, %r531, 2;
	add.s64 	%rd240, %rd2, %rd239;
	ld.local.v4.u32 	{%r515, %r519, %r523, %r527}, [%rd240];
	// begin inline asm
	{fma.rn.f16x2 %r512,%r506,%r514,%r515;
}
	// end inline asm
	add.s32 	%r532, %r1853, 1;
	mapa.u64	%rd241, %rd235, %r532;
	add.s64 	%rd242, %rd241, %rd237;
	ld.u16 	%rs159, [%rd242];
	ld.u16 	%rs160, [%rd242+2];
	mov.b32 	%r518, {%rs159, %rs160};
	// begin inline asm
	{fma.rn.f16x2 %r516,%r506,%r518,%r519;
}
	// end inline asm
	add.s32 	%r533, %r1853, 2;
	mapa.u64	%rd243, %rd235, %r533;
	add.s64 	%rd244, %rd243, %rd237;
	ld.u16 	%rs161, [%rd244];
	ld.u16 	%rs162, [%rd244+2];
	mov.b32 	%r522, {%rs161, %rs162};
	// begin inline asm
	{fma.rn.f16x2 %r520,%r506,%r522,%r523;
}
	// end inline asm
	add.s32 	%r534, %r1853, 3;
	mapa.u64	%rd245, %rd235, %r534;
	add.s64 	%rd246, %rd245, %rd237;
	ld.u16 	%rs163, [%rd246];
	ld.u16 	%rs164, [%rd246+2];
	mov.b32 	%r526, {%rs163, %rs164};
	// begin inline asm
	{fma.rn.f16x2 %r524,%r506,%r526,%r527;
}
	// end inline asm
	st.local.v4.u32 	[%rd240], {%r512, %r516, %r520, %r524};
	add.s32 	%r1853, %r1853, 4;
	and.b32  	%r1854, %r2, 2147483644;
	setp.ne.s32 	%p38, %r1853, %r1854;
	@%p38 bra 	$L__BB0_48;
$L__BB0_49:
	and.b32  	%r68, %r2, 3;
	setp.eq.s32 	%p39, %r68, 0;
	@%p39 bra 	$L__BB0_53;
	shl.b32 	%r539, %r500, 1;
	add.s32 	%r69, %r539, %r62;
	setp.eq.s32 	%p40, %r68, 1;
	mov.u32 	%r540, smem;
	cvt.u64.u32 	%rd247, %r540;
	cvta.shared.u64 	%rd248, %rd247;
	mapa.u64	%rd249, %rd248, %r1854;
	mul.wide.s32 	%rd250, %r69, 2;
	add.s64 	%rd251, %rd249, %rd250;
	ld.u16 	%rs165, [%rd251];
	ld.u16 	%rs166, [%rd251+2];
	mov.b32 	%r537, {%rs165, %rs166};
	shl.b32 	%r541, %r1854, 1;
	mul.wide.s32 	%rd252, %r541, 2;
	add.s64 	%rd12, %rd2, %rd252;
	ld.local.u32 	%r538, [%rd12];
	// begin inline asm
	{fma.rn.f16x2 %r535,%r506,%r537,%r538;
}
	// end inline asm
	st.local.u32 	[%rd12], %r535;
	@%p40 bra 	$L__BB0_53;
	setp.eq.s32 	%p41, %r68, 2;
	add.s32 	%r546, %r1854, 1;
	mov.u32 	%r547, smem;
	cvt.u64.u32 	%rd253, %r547;
	cvta.shared.u64 	%rd254, %rd253;
	mapa.u64	%rd255, %rd254, %r546;
	mul.wide.s32 	%rd256, %r69, 2;
	add.s64 	%rd257, %rd255, %rd256;
	ld.u16 	%rs167, [%rd257];
	ld.u16 	%rs168, [%rd257+2];
	mov.b32 	%r544, {%rs167, %rs168};
	ld.local.u32 	%r545, [%rd12+4];
	// begin inline asm
	{fma.rn.f16x2 %r542,%r506,%r544,%r545;
}
	// end inline asm
	st.local.u32 	[%rd12+4], %r542;
	@%p41 bra 	$L__BB0_53;
	add.s32 	%r552, %r1854, 2;
	cvt.u64.u32 	%rd258, %r547;
	cvta.shared.u64 	%rd259, %rd258;
	mapa.u64	%rd260, %rd259, %r552;
	mul.wide.s32 	%rd261, %r69, 2;
	add.s64 	%rd262, %rd260, %rd261;
	ld.u16 	%rs169, [%rd262];
	ld.u16 	%rs170, [%rd262+2];
	mov.b32 	%r550, {%rs169, %rs170};
	ld.local.u32 	%r551, [%rd12+8];
	// begin inline asm
	{fma.rn.f16x2 %r548,%r506,%r550,%r551;
}
	// end inline asm
	st.local.u32 	[%rd12+8], %r548;
$L__BB0_53:
	add.s32 	%r555, %r2, -1;
	setp.lt.u32 	%p42, %r555, 3;
	mov.b32 	%r1856, 0;
	@%p42 bra 	$L__BB0_56;
	mov.b32 	%r1855, 0;
$L__BB0_55:
	.pragma "nounroll";
	mov.u32 	%r573, smem;
	cvt.u64.u32 	%rd263, %r573;
	cvta.shared.u64 	%rd264, %rd263;
	mapa.u64	%rd265, %rd264, %r1855;
	cvt.s64.s32 	%rd266, %r62;
	shl.b32 	%r574, %r500, 1;
	cvt.s64.s32 	%rd267, %r574;
	add.s64 	%rd268, %rd267, %rd266;
	shl.b64 	%rd269, %rd268, 1;
	add.s64 	%rd270, %rd265, %rd269;
	ld.u16 	%rs171, [%rd270+4];
	ld.u16 	%rs172, [%rd270+6];
	mov.b32 	%r559, {%rs171, %rs172};
	shl.b32 	%r575, %r1855, 1;
	mul.wide.s32 	%rd271, %r575, 2;
	add.s64 	%rd272, %rd2, %rd271;
	ld.local.v4.u32 	{%r560, %r564, %r568, %r572}, [%rd272];
	// begin inline asm
	{fma.rn.f16x2 %r557,%r506,%r559,%r560;
}
	// end inline asm
	add.s32 	%r576, %r1855, 1;
	mapa.u64	%rd273, %rd264, %r576;
	add.s64 	%rd274, %rd273, %rd269;
	ld.u16 	%rs173, [%rd274+4];
	ld.u16 	%rs174, [%rd274+6];
	mov.b32 	%r563, {%rs173, %rs174};
	// begin inline asm
	{fma.rn.f16x2 %r561,%r506,%r563,%r564;
}
	// end inline asm
	add.s32 	%r577, %r1855, 2;
	mapa.u64	%rd275, %rd264, %r577;
	add.s64 	%rd276, %rd275, %rd269;
	ld.u16 	%rs175, [%rd276+4];
	ld.u16 	%rs176, [%rd276+6];
	mov.b32 	%r567, {%rs175, %rs176};
	// begin inline asm
	{fma.rn.f16x2 %r565,%r506,%r567,%r568;
}
	// end inline asm
	add.s32 	%r578, %r1855, 3;
	mapa.u64	%rd277, %rd264, %r578;
	add.s64 	%rd278, %rd277, %rd269;
	ld.u16 	%rs177, [%rd278+4];
	ld.u16 	%rs178, [%rd278+6];
	mov.b32 	%r571, {%rs177, %rs178};
	// begin inline asm
	{fma.rn.f16x2 %r569,%r506,%r571,%r572;
}
	// end inline asm
	st.local.v4.u32 	[%rd272], {%r557, %r561, %r565, %r569};
	add.s32 	%r1855, %r1855, 4;
	and.b32  	%r1856, %r2, 2147483644;
	setp.ne.s32 	%p43, %r1855, %r1856;
	@%p43 bra 	$L__BB0_55;
$L__BB0_56:
	and.b32  	%r74, %r2, 3;
	setp.eq.s32 	%p44, %r74, 0;
	@%p44 bra 	$L__BB0_60;
	setp.eq.s32 	%p45, %r74, 1;
	mov.u32 	%r583, smem;
	cvt.u64.u32 	%rd279, %r583;
	cvta.shared.u64 	%rd280, %rd279;
	mapa.u64	%rd281, %rd280, %r1856;
	cvt.s64.s32 	%rd282, %r62;
	shl.b32 	%r584, %r500, 1;
	cvt.s64.s32 	%rd283, %r584;
	add.s64 	%rd284, %rd283, %rd282;
	shl.b64 	%rd285, %rd284, 1;
	add.s64 	%rd286, %rd281, %rd285;
	ld.u16 	%rs179, [%rd286+4];
	ld.u16 	%rs180, [%rd286+6];
	mov.b32 	%r581, {%rs179, %rs180};
	shl.b32 	%r585, %r1856, 1;
	mul.wide.s32 	%rd287, %r585, 2;
	add.s64 	%rd13, %rd2, %rd287;
	ld.local.u32 	%r582, [%rd13];
	// begin inline asm
	{fma.rn.f16x2 %r579,%r506,%r581,%r582;
}
	// end inline asm
	st.local.u32 	[%rd13], %r579;
	@%p45 bra 	$L__BB0_60;
	setp.eq.s32 	%p46, %r74, 2;
	add.s32 	%r590, %r1856, 1;
	mov.u32 	%r591, smem;
	cvt.u64.u32 	%rd288, %r591;
	cvta.shared.u64 	%rd289, %rd288;
	mapa.u64	%rd290, %rd289, %r590;
	cvt.s64.s32 	%rd291, %r62;
	shl.b32 	%r592, %r500, 1;
	cvt.s64.s32 	%rd14, %r592;
	add.s64 	%rd292, %rd14, %rd291;
	shl.b64 	%rd293, %rd292, 1;
	add.s64 	%rd294, %rd290, %rd293;
	ld.u16 	%rs181, [%rd294+4];
	ld.u16 	%rs182, [%rd294+6];
	mov.b32 	%r588, {%rs181, %rs182};
	ld.local.u32 	%r589, [%rd13+4];
	// begin inline asm
	{fma.rn.f16x2 %r586,%r506,%r588,%r589;
}
	// end inline asm
	st.local.u32 	[%rd13+4], %r586;
	@%p46 bra 	$L__BB0_60;
	add.s32 	%r597, %r1856, 2;
	mov.u32 	%r598, smem;
	cvt.u64.u32 	%rd295, %r598;
	cvta.shared.u64 	%rd296, %rd295;
	mapa.u64	%rd297, %rd296, %r597;
	cvt.s64.s32 	%rd298, %r62;
	add.s64 	%rd299, %rd14, %rd298;
	shl.b64 	%rd300, %rd299, 1;
	add.s64 	%rd301, %rd297, %rd300;
	ld.u16 	%rs183, [%rd301+4];
	ld.u16 	%rs184, [%rd301+6];
	mov.b32 	%r595, {%rs183, %rs184};
	ld.local.u32 	%r596, [%rd13+8];
	// begin inline asm
	{fma.rn.f16x2 %r593,%r506,%r595,%r596;
}
	// end inline asm
	st.local.u32 	[%rd13+8], %r593;
$L__BB0_60:
	add.s32 	%r600, %r2, -1;
	setp.lt.u32 	%p47, %r600, 3;
	mov.b32 	%r1858, 0;
	@%p47 bra 	$L__BB0_63;
	mov.b32 	%r1857, 0;
$L__BB0_62:
	.pragma "nounroll";
	shl.b32 	%r618, %r500, 1;
	add.s32 	%r619, %r618, %r62;
	add.s32 	%r620, %r619, %r33;
	mov.u32 	%r621, smem;
	cvt.u64.u32 	%rd302, %r621;
	cvta.shared.u64 	%rd303, %rd302;
	mapa.u64	%rd304, %rd303, %r1857;
	mul.wide.s32 	%rd305, %r620, 2;
	add.s64 	%rd306, %rd304, %rd305;
	ld.u16 	%rs185, [%rd306];
	ld.u16 	%rs186, [%rd306+2];
	mov.b32 	%r604, {%rs185, %rs186};
	shl.b32 	%r622, %r1857, 1;
	mul.wide.s32 	%rd307, %r622, 2;
	add.s64 	%rd308, %rd2, %rd307;
	ld.local.v4.u32 	{%r605, %r609, %r613, %r617}, [%rd308];
	// begin inline asm
	{fma.rn.f16x2 %r602,%r506,%r604,%r605;
}
	// end inline asm
	add.s32 	%r623, %r1857, 1;
	mapa.u64	%rd309, %rd303, %r623;
	add.s64 	%rd310, %rd309, %rd305;
	ld.u16 	%rs187, [%rd310];
	ld.u16 	%rs188, [%rd310+2];
	mov.b32 	%r608, {%rs187, %rs188};
	// begin inline asm
	{fma.rn.f16x2 %r606,%r506,%r608,%r609;
}
	// end inline asm
	add.s32 	%r624, %r1857, 2;
	mapa.u64	%rd311, %rd303, %r624;
	add.s64 	%rd312, %rd311, %rd305;
	ld.u16 	%rs189, [%rd312];
	ld.u16 	%rs190, [%rd312+2];
	mov.b32 	%r612, {%rs189, %rs190};
	// begin inline asm
	{fma.rn.f16x2 %r610,%r506,%r612,%r613;
}
	// end inline asm
	add.s32 	%r625, %r1857, 3;
	mapa.u64	%rd313, %rd303, %r625;
	add.s64 	%rd314, %rd313, %rd305;
	ld.u16 	%rs191, [%rd314];
	ld.u16 	%rs192, [%rd314+2];
	mov.b32 	%r616, {%rs191, %rs192};
	// begin inline asm
	{fma.rn.f16x2 %r614,%r506,%r616,%r617;
}
	// end inline asm
	st.local.v4.u32 	[%rd308], {%r602, %r606, %r610, %r614};
	add.s32 	%r1857, %r1857, 4;
	and.b32  	%r1858, %r2, 2147483644;
	setp.ne.s32 	%p48, %r1857, %r1858;
	@%p48 bra 	$L__BB0_62;
$L__BB0_63:
	and.b32  	%r79, %r2, 3;
	setp.eq.s32 	%p49, %r79, 0;
	@%p49 bra 	$L__BB0_67;
	shl.b32 	%r630, %r500, 1;
	add.s32 	%r631, %r630, %r62;
	add.s32 	%r632, %r631, %r33;
	setp.eq.s32 	%p50, %r79, 1;
	mov.u32 	%r633, smem;
	cvt.u64.u32 	%rd315, %r633;
	cvta.shared.u64 	%rd316, %rd315;
	mapa.u64	%rd317, %rd316, %r1858;
	mul.wide.s32 	%rd318, %r632, 2;
	add.s64 	%rd319, %rd317, %rd318;
	ld.u16 	%rs193, [%rd319];
	ld.u16 	%rs194, [%rd319+2];
	mov.b32 	%r628, {%rs193, %rs194};
	shl.b32 	%r634, %r1858, 1;
	mul.wide.s32 	%rd320, %r634, 2;
	add.s64 	%rd15, %rd2, %rd320;
	ld.local.u32 	%r629, [%rd15];
	// begin inline asm
	{fma.rn.f16x2 %r626,%r506,%r628,%r629;
}
	// end inline asm
	st.local.u32 	[%rd15], %r626;
	@%p50 bra 	$L__BB0_67;
	shl.b32 	%r639, %r500, 1;
	add.s32 	%r640, %r639, %r62;
	add.s32 	%r80, %r640, %r33;
	setp.eq.s32 	%p51, %r79, 2;
	add.s32 	%r641, %r1858, 1;
	mov.u32 	%r642, smem;
	cvt.u64.u32 	%rd321, %r642;
	cvta.shared.u64 	%rd322, %rd321;
	mapa.u64	%rd323, %rd322, %r641;
	mul.wide.s32 	%rd324, %r80, 2;
	add.s64 	%rd325, %rd323, %rd324;
	ld.u16 	%rs195, [%rd325];
	ld.u16 	%rs196, [%rd325+2];
	mov.b32 	%r637, {%rs195, %rs196};
	ld.local.u32 	%r638, [%rd15+4];
	// begin inline asm
	{fma.rn.f16x2 %r635,%r506,%r637,%r638;
}
	// end inline asm
	st.local.u32 	[%rd15+4], %r635;
	@%p51 bra 	$L__BB0_67;
	add.s32 	%r647, %r1858, 2;
	cvt.u64.u32 	%rd326, %r642;
	cvta.shared.u64 	%rd327, %rd326;
	mapa.u64	%rd328, %rd327, %r647;
	mul.wide.s32 	%rd329, %r80, 2;
	add.s64 	%rd330, %rd328, %rd329;
	ld.u16 	%rs197, [%rd330];
	ld.u16 	%rs198, [%rd330+2];
	mov.b32 	%r645, {%rs197, %rs198};
	ld.local.u32 	%r646, [%rd15+8];
	// begin inline asm
	{fma.rn.f16x2 %r643,%r506,%r645,%r646;
}
	// end inline asm
	st.local.u32 	[%rd15+8], %r643;
$L__BB0_67:
	add.s32 	%r650, %r2, -1;
	setp.lt.u32 	%p52, %r650, 3;
	add.s32 	%r651, %r62, %r33;
	cvt.s64.s32 	%rd331, %r651;
	shl.b32 	%r652, %r500, 1;
	cvt.s64.s32 	%rd332, %r652;
	add.s64 	%rd16, %rd332, %rd331;
	mov.b32 	%r1860, 0;
	@%p52 bra 	$L__BB0_70;
	mov.b32 	%r1859, 0;
$L__BB0_69:
	.pragma "nounroll";
	mov.u32 	%r670, smem;
	cvt.u64.u32 	%rd333, %r670;
	cvta.shared.u64 	%rd334, %rd333;
	mapa.u64	%rd335, %rd334, %r1859;
	shl.b64 	%rd336, %rd16, 1;
	add.s64 	%rd337, %rd335, %rd336;
	ld.u16 	%rs199, [%rd337+4];
	ld.u16 	%rs200, [%rd337+6];
	mov.b32 	%r656, {%rs199, %rs200};
	shl.b32 	%r671, %r1859, 1;
	mul.wide.s32 	%rd338, %r671, 2;
	add.s64 	%rd339, %rd2, %rd338;
	ld.local.v4.u32 	{%r657, %r661, %r665, %r669}, [%rd339];
	// begin inline asm
	{fma.rn.f16x2 %r654,%r506,%r656,%r657;
}
	// end inline asm
	add.s32 	%r672, %r1859, 1;
	mapa.u64	%rd340, %rd334, %r672;
	add.s64 	%rd341, %rd340, %rd336;
	ld.u16 	%rs201, [%rd341+4];
	ld.u16 	%rs202, [%rd341+6];
	mov.b32 	%r660, {%rs201, %rs202};
	// begin inline asm
	{fma.rn.f16x2 %r658,%r506,%r660,%r661;
}
	// end inline asm
	add.s32 	%r673, %r1859, 2;
	mapa.u64	%rd342, %rd334, %r673;
	add.s64 	%rd343, %rd342, %rd336;
	ld.u16 	%rs203, [%rd343+4];
	ld.u16 	%rs204, [%rd343+6];
	mov.b32 	%r664, {%rs203, %rs204};
	// begin inline asm
	{fma.rn.f16x2 %r662,%r506,%r664,%r665;
}
	// end inline asm
	add.s32 	%r674, %r1859, 3;
	mapa.u64	%rd344, %rd334, %r674;
	add.s64 	%rd345, %rd344, %rd336;
	ld.u16 	%rs205, [%rd345+4];
	ld.u16 	%rs206, [%rd345+6];
	mov.b32 	%r668, {%rs205, %rs206};
	// begin inline asm
	{fma.rn.f16x2 %r666,%r506,%r668,%r669;
}
	// end inline asm
	st.local.v4.u32 	[%rd339], {%r654, %r658, %r662, %r666};
	add.s32 	%r1859, %r1859, 4;
	and.b32  	%r1860, %r2, 2147483644;
	setp.ne.s32 	%p53, %r1859, %r1860;
	@%p53 bra 	$L__BB0_69;
$L__BB0_70:
	and.b32  	%r85, %r2, 3;
	setp.eq.s32 	%p54, %r85, 0;
	@%p54 bra 	$L__BB0_74;
	setp.eq.s32 	%p55, %r85, 1;
	mov.u32 	%r679, smem;
	cvt.u64.u32 	%rd346, %r679;
	cvta.shared.u64 	%rd347, %rd346;
	mapa.u64	%rd348, %rd347, %r1860;
	shl.b64 	%rd349, %rd16, 1;
	add.s64 	%rd350, %rd348, %rd349;
	ld.u16 	%rs207, [%rd350+4];
	ld.u16 	%rs208, [%rd350+6];
	mov.b32 	%r677, {%rs207, %rs208};
	shl.b32 	%r680, %r1860, 1;
	mul.wide.s32 	%rd351, %r680, 2;
	add.s64 	%rd17, %rd2, %rd351;
	ld.local.u32 	%r678, [%rd17];
	// begin inline asm
	{fma.rn.f16x2 %r675,%r506,%r677,%r678;
}
	// end inline asm
	st.local.u32 	[%rd17], %r675;
	@%p55 bra 	$L__BB0_74;
	setp.eq.s32 	%p56, %r85, 2;
	add.s32 	%r685, %r1860, 1;
	mov.u32 	%r686, smem;
	cvt.u64.u32 	%rd352, %r686;
	cvta.shared.u64 	%rd353, %rd352;
	mapa.u64	%rd354, %rd353, %r685;
	add.s64 	%rd356, %rd354, %rd349;
	ld.u16 	%rs209, [%rd356+4];
	ld.u16 	%rs210, [%rd356+6];
	mov.b32 	%r683, {%rs209, %rs210};
	ld.local.u32 	%r684, [%rd17+4];
	// begin inline asm
	{fma.rn.f16x2 %r681,%r506,%r683,%r684;
}
	// end inline asm
	st.local.u32 	[%rd17+4], %r681;
	@%p56 bra 	$L__BB0_74;
	add.s32 	%r691, %r1860, 2;
	cvt.u64.u32 	%rd357, %r686;
	cvta.shared.u64 	%rd358, %rd357;
	mapa.u64	%rd359, %rd358, %r691;
	add.s64 	%rd361, %rd359, %rd349;
	ld.u16 	%rs211, [%rd361+4];
	ld.u16 	%rs212, [%rd361+6];
	mov.b32 	%r689, {%rs211, %rs212};
	ld.local.u32 	%r690, [%rd17+8];
	// begin inline asm
	{fma.rn.f16x2 %r687,%r506,%r689,%r690;
}
	// end inline asm
	st.local.u32 	[%rd17+8], %r687;
$L__BB0_74:
	mov.b32 	%r86, %f21;
	mov.b32 	%r694, %f14;
	// begin inline asm
	{fma.rn.f16x2 %r693,%r694,%r30,%r21;
}
	// end inline asm
	// begin inline asm
	{.reg .f16 low,high;
 mov.b32 {low,high}, %r693;
 mov.b16 %rs213, high;}
	// end inline asm
	// begin inline asm
	{.reg .f16 low,high;
 mov.b32 {low,high}, %r693;
 mov.b16 %rs214, low;}
	// end inline asm
	// begin inline asm
	{ .reg .pred __$temp3;
  setp.gt.f16  __$temp3, %rs213, %rs34;
  selp.u16 %rs215, 1, 0, __$temp3;}
	// end inline asm
	setp.eq.s16 	%p57, %rs215, 0;
	@%p57 bra 	$L__BB0_107;
	// begin inline asm
	{ .reg .pred __$temp3;
  setp.gt.f16  __$temp3, %rs214, %rs34;
  selp.u16 %rs218, 1, 0, __$temp3;}
	// end inline asm
	setp.eq.s16 	%p58, %rs218, 0;
	@%p58 bra 	$L__BB0_107;
	// begin inline asm
	cvt.rn.f16.s32 %rs221, %r31;
	// end inline asm
	// begin inline asm
	{ .reg .pred __$temp3;
  setp.lt.f16  __$temp3, %rs213, %rs221;
  selp.u16 %rs222, 1, 0, __$temp3;}
	// end inline asm
	setp.eq.s16 	%p59, %rs222, 0;
	@%p59 bra 	$L__BB0_107;
	// begin inline asm
	cvt.rn.f16.s32 %rs225, %r32;
	// end inline asm
	// begin inline asm
	{ .reg .pred __$temp3;
  setp.lt.f16  __$temp3, %rs214, %rs225;
  selp.u16 %rs226, 1, 0, __$temp3;}
	// end inline asm
	setp.eq.s16 	%p60, %rs226, 0;
	@%p60 bra 	$L__BB0_107;
	setp.lt.s32 	%p61, %r2, 1;
	// begin inline asm
	cvt.rmi.s32.f16 %r701, %rs213;
	// end inline asm
	// begin inline asm
	cvt.rmi.s32.f16 %r702, %rs214;
	// end inline asm
	// begin inline asm
	cvt.rm.f16.s32 %rs231, %r701;
	// end inline asm
	// begin inline asm
	{sub.f16 %rs232,%rs213,%rs231;
}
	// end inline asm
	// begin inline asm
	cvt.rm.f16.s32 %rs235, %r702;
	// end inline asm
	// begin inline asm
	{sub.f16 %rs236,%rs214,%rs235;
}
	// end inline asm
	// begin inline asm
	{sub.f16 %rs239,%rs30,%rs232;
}
	// end inline asm
	// begin inline asm
	{sub.f16 %rs242,%rs30,%rs236;
}
	// end inline asm
	mul.lo.s32 	%r88, %r33, %r701;
	mov.b32 	%r706, {%rs239, %rs239};
	mov.b32 	%r707, {%rs242, %rs236};
	// begin inline asm
	{mul.f16x2 %r705,%r706,%r707;
}
	// end inline asm
	{ .reg .b16 tmp; mov.b32 {%rs245, tmp}, %r86; }
	mov.b32 	%r710, {%rs245, %rs245};
	prmt.b32 	%r709, %r705, %r705, 0x5410U;
	// begin inline asm
	{mul.f16x2 %r708,%r709,%r710;
}
	// end inline asm
	@%p61 bra 	$L__BB0_107;
	add.s32 	%r712, %r2, -1;
	setp.lt.u32 	%p62, %r712, 3;
	mov.b32 	%r1862, 0;
	@%p62 bra 	$L__BB0_82;
	mov.b32 	%r1861, 0;
$L__BB0_81:
	.pragma "nounroll";
	shl.b32 	%r730, %r702, 1;
	add.s32 	%r731, %r730, %r88;
	mov.u32 	%r732, smem;
	cvt.u64.u32 	%rd362, %r732;
	cvta.shared.u64 	%rd363, %rd362;
	mapa.u64	%rd364, %rd363, %r1861;
	mul.wide.s32 	%rd365, %r731, 2;
	add.s64 	%rd366, %rd364, %rd365;
	ld.u16 	%rs246, [%rd366];
	ld.u16 	%rs247, [%rd366+2];
	mov.b32 	%r716, {%rs246, %rs247};
	shl.b32 	%r733, %r1861, 1;
	mul.wide.s32 	%rd367, %r733, 2;
	add.s64 	%rd368, %rd2, %rd367;
	ld.local.v4.u32 	{%r717, %r721, %r725, %r729}, [%rd368];
	// begin inline asm
	{fma.rn.f16x2 %r714,%r708,%r716,%r717;
}
	// end inline asm
	add.s32 	%r734, %r1861, 1;
	mapa.u64	%rd369, %rd363, %r734;
	add.s64 	%rd370, %rd369, %rd365;
	ld.u16 	%rs248, [%rd370];
	ld.u16 	%rs249, [%rd370+2];
	mov.b32 	%r720, {%rs248, %rs249};
	// begin inline asm
	{fma.rn.f16x2 %r718,%r708,%r720,%r721;
}
	// end inline asm
	add.s32 	%r735, %r1861, 2;
	mapa.u64	%rd371, %rd363, %r735;
	add.s64 	%rd372, %rd371, %rd365;
	ld.u16 	%rs250, [%rd372];
	ld.u16 	%rs251, [%rd372+2];
	mov.b32 	%r724, {%rs250, %rs251};
	// begin inline asm
	{fma.rn.f16x2 %r722,%r708,%r724,%r725;
}
	// end inline asm
	add.s32 	%r736, %r1861, 3;
	mapa.u64	%rd373, %rd363, %r736;
	add.s64 	%rd374, %rd373, %rd365;
	ld.u16 	%rs252, [%rd374];
	ld.u16 	%rs253, [%rd374+2];
	mov.b32 	%r728, {%rs252, %rs253};
	// begin inline asm
	{fma.rn.f16x2 %r726,%r708,%r728,%r729;
}
	// end inline asm
	st.local.v4.u32 	[%rd368], {%r714, %r718, %r722, %r726};
	add.s32 	%r1861, %r1861, 4;
	and.b32  	%r1862, %r2, 2147483644;
	setp.ne.s32 	%p63, %r1861, %r1862;
	@%p63 bra 	$L__BB0_81;
$L__BB0_82:
	and.b32  	%r94, %r2, 3;
	setp.eq.s32 	%p64, %r94, 0;
	@%p64 bra 	$L__BB0_86;
	shl.b32 	%r741, %r702, 1;
	add.s32 	%r95, %r741, %r88;
	setp.eq.s32 	%p65, %r94, 1;
	mov.u32 	%r742, smem;
	cvt.u64.u32 	%rd375, %r742;
	cvta.shared.u64 	%rd376, %rd375;
	mapa.u64	%rd377, %rd376, %r1862;
	mul.wide.s32 	%rd378, %r95, 2;
	add.s64 	%rd379, %rd377, %rd378;
	ld.u16 	%rs254, [%rd379];
	ld.u16 	%rs255, [%rd379+2];
	mov.b32 	%r739, {%rs254, %rs255};
	shl.b32 	%r743, %r1862, 1;
	mul.wide.s32 	%rd380, %r743, 2;
	add.s64 	%rd18, %rd2, %rd380;
	ld.local.u32 	%r740, [%rd18];
	// begin inline asm
	{fma.rn.f16x2 %r737,%r708,%r739,%r740;
}
	// end inline asm
	st.local.u32 	[%rd18], %r737;
	@%p65 bra 	$L__BB0_86;
	setp.eq.s32 	%p66, %r94, 2;
	add.s32 	%r748, %r1862, 1;
	mov.u32 	%r749, smem;
	cvt.u64.u32 	%rd381, %r749;
	cvta.shared.u64 	%rd382, %rd381;
	mapa.u64	%rd383, %rd382, %r748;
	mul.wide.s32 	%rd384, %r95, 2;
	add.s64 	%rd385, %rd383, %rd384;
	ld.u16 	%rs256, [%rd385];
	ld.u16 	%rs257, [%rd385+2];
	mov.b32 	%r746, {%rs256, %rs257};
	ld.local.u32 	%r747, [%rd18+4];
	// begin inline asm
	{fma.rn.f16x2 %r744,%r708,%r746,%r747;
}
	// end inline asm
	st.local.u32 	[%rd18+4], %r744;
	@%p66 bra 	$L__BB0_86;
	add.s32 	%r754, %r1862, 2;
	cvt.u64.u32 	%rd386, %r749;
	cvta.shared.u64 	%rd387, %rd386;
	mapa.u64	%rd388, %rd387, %r754;
	mul.wide.s32 	%rd389, %r95, 2;
	add.s64 	%rd390, %rd388, %rd389;
	ld.u16 	%rs258, [%rd390];
	ld.u16 	%rs259, [%rd390+2];
	mov.b32 	%r752, {%rs258, %rs259};
	ld.local.u32 	%r753, [%rd18+8];
	// begin inline asm
	{fma.rn.f16x2 %r750,%r708,%r752,%r753;
}
	// end inline asm
	st.local.u32 	[%rd18+8], %r750;
$L__BB0_86:
	add.s32 	%r757, %r2, -1;
	setp.lt.u32 	%p67, %r757, 3;
	mov.b32 	%r1864, 0;
	@%p67 bra 	$L__BB0_89;
	mov.b32 	%r1863, 0;
$L__BB0_88:
	.pragma "nounroll";
	mov.u32 	%r775, smem;
	cvt.u64.u32 	%rd391, %r775;
	cvta.shared.u64 	%rd392, %rd391;
	mapa.u64	%rd393, %rd392, %r1863;
	cvt.s64.s32 	%rd394, %r88;
	shl.b32 	%r776, %r702, 1;
	cvt.s64.s32 	%rd395, %r776;
	add.s64 	%rd396, %rd395, %rd394;
	shl.b64 	%rd397, %rd396, 1;
	add.s64 	%rd398, %rd393, %rd397;
	ld.u16 	%rs260, [%rd398+4];
	ld.u16 	%rs261, [%rd398+6];
	mov.b32 	%r761, {%rs260, %rs261};
	shl.b32 	%r777, %r1863, 1;
	mul.wide.s32 	%rd399, %r777, 2;
	add.s64 	%rd400, %rd2, %rd399;
	ld.local.v4.u32 	{%r762, %r766, %r770, %r774}, [%rd400];
	// begin inline asm
	{fma.rn.f16x2 %r759,%r708,%r761,%r762;
}
	// end inline asm
	add.s32 	%r778, %r1863, 1;
	mapa.u64	%rd401, %rd392, %r778;
	add.s64 	%rd402, %rd401, %rd397;
	ld.u16 	%rs262, [%rd402+4];
	ld.u16 	%rs263, [%rd402+6];
	mov.b32 	%r765, {%rs262, %rs263};
	// begin inline asm
	{fma.rn.f16x2 %r763,%r708,%r765,%r766;
}
	// end inline asm
	add.s32 	%r779, %r1863, 2;
	mapa.u64	%rd403, %rd392, %r779;
	add.s64 	%rd404, %rd403, %rd397;
	ld.u16 	%rs264, [%rd404+4];
	ld.u16 	%rs265, [%rd404+6];
	mov.b32 	%r769, {%rs264, %rs265};
	// begin inline asm
	{fma.rn.f16x2 %r767,%r708,%r769,%r770;
}
	// end inline asm
	add.s32 	%r780, %r1863, 3;
	mapa.u64	%rd405, %rd392, %r780;
	add.s64 	%rd406, %rd405, %rd397;
	ld.u16 	%rs266, [%rd406+4];
	ld.u16 	%rs267, [%rd406+6];
	mov.b32 	%r773, {%rs266, %rs267};
	// begin inline asm
	{fma.rn.f16x2 %r771,%r708,%r773,%r774;
}
	// end inline asm
	st.local.v4.u32 	[%rd400], {%r759, %r763, %r767, %r771};
	add.s32 	%r1863, %r1863, 4;
	and.b32  	%r1864, %r2, 2147483644;
	setp.ne.s32 	%p68, %r1863, %r1864;
	@%p68 bra 	$L__BB0_88;
$L__BB0_89:
	@%p64 bra 	$L__BB0_93;
	setp.eq.s32 	%p70, %r94, 1;
	mov.u32 	%r785, smem;
	cvt.u64.u32 	%rd407, %r785;
	cvta.shared.u64 	%rd408, %rd407;
	mapa.u64	%rd409, %rd408, %r1864;
	cvt.s64.s32 	%rd410, %r88;
	shl.b32 	%r786, %r702, 1;
	cvt.s64.s32 	%rd19, %r786;
	add.s64 	%rd411, %rd19, %rd410;
	shl.b64 	%rd412, %rd411, 1;
	add.s64 	%rd413, %rd409, %rd412;
	ld.u16 	%rs268, [%rd413+4];
	ld.u16 	%rs269, [%rd413+6];
	mov.b32 	%r783, {%rs268, %rs269};
	shl.b32 	%r787, %r1864, 1;
	mul.wide.s32 	%rd414, %r787, 2;
	add.s64 	%rd20, %rd2, %rd414;
	ld.local.u32 	%r784, [%rd20];
	// begin inline asm
	{fma.rn.f16x2 %r781,%r708,%r783,%r784;
}
	// end inline asm
	st.local.u32 	[%rd20], %r781;
	@%p70 bra 	$L__BB0_93;
	setp.eq.s32 	%p71, %r94, 2;
	add.s32 	%r792, %r1864, 1;
	mov.u32 	%r793, smem;
	cvt.u64.u32 	%rd415, %r793;
	cvta.shared.u64 	%rd416, %rd415;
	mapa.u64	%rd417, %rd416, %r792;
	cvt.s64.s32 	%rd418, %r88;
	add.s64 	%rd21, %rd19, %rd418;
	shl.b64 	%rd419, %rd21, 1;
	add.s64 	%rd420, %rd417, %rd419;
	ld.u16 	%rs270, [%rd420+4];
	ld.u16 	%rs271, [%rd420+6];
	mov.b32 	%r790, {%rs270, %rs271};
	ld.local.u32 	%r791, [%rd20+4];
	// begin inline asm
	{fma.rn.f16x2 %r788,%r708,%r790,%r791;
}
	// end inline asm
	st.local.u32 	[%rd20+4], %r788;
	@%p71 bra 	$L__BB0_93;
	add.s32 	%r798, %r1864, 2;
	cvt.u64.u32 	%rd421, %r793;
	cvta.shared.u64 	%rd422, %rd421;
	mapa.u64	%rd423, %rd422, %r798;
	add.s64 	%rd425, %rd423, %rd419;
	ld.u16 	%rs272, [%rd425+4];
	ld.u16 	%rs273, [%rd425+6];
	mov.b32 	%r796, {%rs272, %rs273};
	ld.local.u32 	%r797, [%rd20+8];
	// begin inline asm
	{fma.rn.f16x2 %r794,%r708,%r796,%r797;
}
	// end inline asm
	st.local.u32 	[%rd20+8], %r794;
$L__BB0_93:
	add.s32 	%r801, %r2, -1;
	setp.lt.u32 	%p72, %r801, 3;
	mov.b32 	%r1866, 0;
	@%p72 bra 	$L__BB0_96;
	mov.b32 	%r1865, 0;
$L__BB0_95:
	.pragma "nounroll";
	shl.b32 	%r819, %r702, 1;
	add.s32 	%r820, %r819, %r88;
	add.s32 	%r821, %r820, %r33;
	mov.u32 	%r822, smem;
	cvt.u64.u32 	%rd426, %r822;
	cvta.shared.u64 	%rd427, %rd426;
	mapa.u64	%rd428, %rd427, %r1865;
	mul.wide.s32 	%rd429, %r821, 2;
	add.s64 	%rd430, %rd428, %rd429;
	ld.u16 	%rs274, [%rd430];
	ld.u16 	%rs275, [%rd430+2];
	mov.b32 	%r805, {%rs274, %rs275};
	shl.b32 	%r823, %r1865, 1;
	mul.wide.s32 	%rd431, %r823, 2;
	add.s64 	%rd432, %rd2, %rd431;
	ld.local.v4.u32 	{%r806, %r810, %r814, %r818}, [%rd432];
	// begin inline asm
	{fma.rn.f16x2 %r803,%r708,%r805,%r806;
}
	// end inline asm
	add.s32 	%r824, %r1865, 1;
	mapa.u64	%rd433, %rd427, %r824;
	add.s64 	%rd434, %rd433, %rd429;
	ld.u16 	%rs276, [%rd434];
	ld.u16 	%rs277, [%rd434+2];
	mov.b32 	%r809, {%rs276, %rs277};
	// begin inline asm
	{fma.rn.f16x2 %r807,%r708,%r809,%r810;
}
	// end inline asm
	add.s32 	%r825, %r1865, 2;
	mapa.u64	%rd435, %rd427, %r825;
	add.s64 	%rd436, %rd435, %rd429;
	ld.u16 	%rs278, [%rd436];
	ld.u16 	%rs279, [%rd436+2];
	mov.b32 	%r813, {%rs278, %rs279};
	// begin inline asm
	{fma.rn.f16x2 %r811,%r708,%r813,%r814;
}
	// end inline asm
	add.s32 	%r826, %r1865, 3;
	mapa.u64	%rd437, %rd427, %r826;
	add.s64 	%rd438, %rd437, %rd429;
	ld.u16 	%rs280, [%rd438];
	ld.u16 	%rs281, [%rd438+2];
	mov.b32 	%r817, {%rs280, %rs281};
	// begin inline asm
	{fma.rn.f16x2 %r815,%r708,%r817,%r818;
}
	// end inline asm
	st.local.v4.u32 	[%rd432], {%r803, %r807, %r811, %r815};
	add.s32 	%r1865, %r1865, 4;
	and.b32  	%r1866, %r2, 2147483644;
	setp.ne.s32 	%p73, %r1865, %r1866;
	@%p73 bra 	$L__BB0_95;
$L__BB0_96:
	and.b32  	%r104, %r2, 3;
	setp.eq.s32 	%p74, %r104, 0;
	@%p74 bra 	$L__BB0_100;
	shl.b32 	%r831, %r702, 1;
	add.s32 	%r832, %r831, %r88;
	add.s32 	%r105, %r832, %r33;
	setp.eq.s32 	%p75, %r104, 1;
	mov.u32 	%r833, smem;
	cvt.u64.u32 	%rd439, %r833;
	cvta.shared.u64 	%rd440, %rd439;
	mapa.u64	%rd441, %rd440, %r1866;
	mul.wide.s32 	%rd442, %r105, 2;
	add.s64 	%rd443, %rd441, %rd442;
	ld.u16 	%rs282, [%rd443];
	ld.u16 	%rs283, [%rd443+2];
	mov.b32 	%r829, {%rs282, %rs283};
	shl.b32 	%r834, %r1866, 1;
	mul.wide.s32 	%rd444, %r834, 2;
	add.s64 	%rd22, %rd2, %rd444;
	ld.local.u32 	%r830, [%rd22];
	// begin inline asm
	{fma.rn.f16x2 %r827,%r708,%r829,%r830;
}
	// end inline asm
	st.local.u32 	[%rd22], %r827;
	@%p75 bra 	$L__BB0_100;
	setp.eq.s32 	%p76, %r104, 2;
	add.s32 	%r839, %r1866, 1;
	mov.u32 	%r840, smem;
	cvt.u64.u32 	%rd445, %r840;
	cvta.shared.u64 	%rd446, %rd445;
	mapa.u64	%rd447, %rd446, %r839;
	mul.wide.s32 	%rd448, %r105, 2;
	add.s64 	%rd449, %rd447, %rd448;
	ld.u16 	%rs284, [%rd449];
	ld.u16 	%rs285, [%rd449+2];
	mov.b32 	%r837, {%rs284, %rs285};
	ld.local.u32 	%r838, [%rd22+4];
	// begin inline asm
	{fma.rn.f16x2 %r835,%r708,%r837,%r838;
}
	// end inline asm
	st.local.u32 	[%rd22+4], %r835;
	@%p76 bra 	$L__BB0_100;
	add.s32 	%r845, %r1866, 2;
	cvt.u64.u32 	%rd450, %r840;
	cvta.shared.u64 	%rd451, %rd450;
	mapa.u64	%rd452, %rd451, %r845;
	mul.wide.s32 	%rd453, %r105, 2;
	add.s64 	%rd454, %rd452, %rd453;
	ld.u16 	%rs286, [%rd454];
	ld.u16 	%rs287, [%rd454+2];
	mov.b32 	%r843, {%rs286, %rs287};
	ld.local.u32 	%r844, [%rd22+8];
	// begin inline asm
	{fma.rn.f16x2 %r841,%r708,%r843,%r844;
}
	// end inline asm
	st.local.u32 	[%rd22+8], %r841;
$L__BB0_100:
	add.s32 	%r848, %r2, -1;
	setp.lt.u32 	%p77, %r848, 3;
	add.s32 	%r849, %r88, %r33;
	cvt.s64.s32 	%rd455, %r849;
	shl.b32 	%r850, %r702, 1;
	cvt.s64.s32 	%rd456, %r850;
	add.s64 	%rd23, %rd456, %rd455;
	mov.b32 	%r1868, 0;
	@%p77 bra 	$L__BB0_103;
	mov.b32 	%r1867, 0;
$L__BB0_102:
	.pragma "nounroll";
	mov.u32 	%r868, smem;
	cvt.u64.u32 	%rd457, %r868;
	cvta.shared.u64 	%rd458, %rd457;
	mapa.u64	%rd459, %rd458, %r1867;
	shl.b64 	%rd460, %rd23, 1;
	add.s64 	%rd461, %rd459, %rd460;
	ld.u16 	%rs288, [%rd461+4];
	ld.u16 	%rs289, [%rd461+6];
	mov.b32 	%r854, {%rs288, %rs289};
	shl.b32 	%r869, %r1867, 1;
	mul.wide.s32 	%rd462, %r869, 2;
	add.s64 	%rd463, %rd2, %rd462;
	ld.local.v4.u32 	{%r855, %r859, %r863, %r867}, [%rd463];
	// begin inline asm
	{fma.rn.f16x2 %r852,%r708,%r854,%r855;
}
	// end inline asm
	add.s32 	%r870, %r1867, 1;
	mapa.u64	%rd464, %rd458, %r870;
	add.s64 	%rd465, %rd464, %rd460;
	ld.u16 	%rs290, [%rd465+4];
	ld.u16 	%rs291, [%rd465+6];
	mov.b32 	%r858, {%rs290, %rs291};
	// begin inline asm
	{fma.rn.f16x2 %r856,%r708,%r858,%r859;
}
	// end inline asm
	add.s32 	%r871, %r1867, 2;
	mapa.u64	%rd466, %rd458, %r871;
	add.s64 	%rd467, %rd466, %rd460;
	ld.u16 	%rs292, [%rd467+4];
	ld.u16 	%rs293, [%rd467+6];
	mov.b32 	%r862, {%rs292, %rs293};
	// begin inline asm
	{fma.rn.f16x2 %r860,%r708,%r862,%r863;
}
	// end inline asm
	add.s32 	%r872, %r1867, 3;
	mapa.u64	%rd468, %rd458, %r872;
	add.s64 	%rd469, %rd468, %rd460;
	ld.u16 	%rs294, [%rd469+4];
	ld.u16 	%rs295, [%rd469+6];
	mov.b32 	%r866, {%rs294, %rs295};
	// begin inline asm
	{fma.rn.f16x2 %r864,%r708,%r866,%r867;
}
	// end inline asm
	st.local.v4.u32 	[%rd463], {%r852, %r856, %r860, %r864};
	add.s32 	%r1867, %r1867, 4;
	and.b32  	%r1868, %r2, 2147483644;
	setp.ne.s32 	%p78, %r1867, %r1868;
	@%p78 bra 	$L__BB0_102;
$L__BB0_103:
	@%p74 bra 	$L__BB0_107;
	setp.eq.s32 	%p80, %r104, 1;
	mov.u32 	%r877, smem;
	cvt.u64.u32 	%rd470, %r877;
	cvta.shared.u64 	%rd471, %rd470;
	mapa.u64	%rd472, %rd471, %r1868;
	shl.b64 	%rd473, %rd23, 1;
	add.s64 	%rd474, %rd472, %rd473;
	ld.u16 	%rs296, [%rd474+4];
	ld.u16 	%rs297, [%rd474+6];
	mov.b32 	%r875, {%rs296, %rs297};
	shl.b32 	%r878, %r1868, 1;
	mul.wide.s32 	%rd475, %r878, 2;
	add.s64 	%rd24, %rd2, %rd475;
	ld.local.u32 	%r876, [%rd24];
	// begin inline asm
	{fma.rn.f16x2 %r873,%r708,%r875,%r876;
}
	// end inline asm
	st.local.u32 	[%rd24], %r873;
	@%p80 bra 	$L__BB0_107;
	setp.eq.s32 	%p81, %r104, 2;
	add.s32 	%r883, %r1868, 1;
	cvt.u64.u32 	%rd476, %r877;
	cvta.shared.u64 	%rd477, %rd476;
	mapa.u64	%rd478, %rd477, %r883;
	add.s64 	%rd480, %rd478, %rd473;
	ld.u16 	%rs298, [%rd480+4];
	ld.u16 	%rs299, [%rd480+6];
	mov.b32 	%r881, {%rs298, %rs299};
	ld.local.u32 	%r882, [%rd24+4];
	// begin inline asm
	{fma.rn.f16x2 %r879,%r708,%r881,%r882;
}
	// end inline asm
	st.local.u32 	[%rd24+4], %r879;
	@%p81 bra 	$L__BB0_107;
	add.s32 	%r889, %r1868, 2;
	mov.u32 	%r890, smem;
	cvt.u64.u32 	%rd481, %r890;
	cvta.shared.u64 	%rd482, %rd481;
	mapa.u64	%rd483, %rd482, %r889;
	add.s64 	%rd485, %rd483, %rd473;
	ld.u16 	%rs300, [%rd485+4];
	ld.u16 	%rs301, [%rd485+6];
	mov.b32 	%r887, {%rs300, %rs301};
	ld.local.u32 	%r888, [%rd24+8];
	// begin inline asm
	{fma.rn.f16x2 %r885,%r708,%r887,%r888;
}
	// end inline asm
	st.local.u32 	[%rd24+8], %r885;
$L__BB0_107:
	and.b32  	%r110, %r2, 3;
	mov.b32 	%r892, %f15;
	// begin inline asm
	{fma.rn.f16x2 %r891,%r892,%r30,%r21;
}
	// end inline asm
	// begin inline asm
	{.reg .f16 low,high;
 mov.b32 {low,high}, %r891;
 mov.b16 %rs302, high;}
	// end inline asm
	// begin inline asm
	{.reg .f16 low,high;
 mov.b32 {low,high}, %r891;
 mov.b16 %rs303, low;}
	// end inline asm
	// begin inline asm
	{ .reg .pred __$temp3;
  setp.gt.f16  __$temp3, %rs302, %rs34;
  selp.u16 %rs304, 1, 0, __$temp3;}
	// end inline asm
	setp.eq.s16 	%p82, %rs304, 0;
	@%p82 bra 	$L__BB0_140;
	// begin inline asm
	{ .reg .pred __$temp3;
  setp.gt.f16  __$temp3, %rs303, %rs34;
  selp.u16 %rs307, 1, 0, __$temp3;}
	// end inline asm
	setp.eq.s16 	%p83, %rs307, 0;
	@%p83 bra 	$L__BB0_140;
	// begin inline asm
	cvt.rn.f16.s32 %rs310, %r31;
	// end inline asm
	// begin inline asm
	{ .reg .pred __$temp3;
  setp.lt.f16  __$temp3, %rs302, %rs310;
  selp.u16 %rs311, 1, 0, __$temp3;}
	// end inline asm
	setp.eq.s16 	%p84, %rs311, 0;
	@%p84 bra 	$L__BB0_140;
	// begin inline asm
	cvt.rn.f16.s32 %rs314, %r32;
	// end inline asm
	// begin inline asm
	{ .reg .pred __$temp3;
  setp.lt.f16  __$temp3, %rs303, %rs314;
  selp.u16 %rs315, 1, 0, __$temp3;}
	// end inline asm
	setp.eq.s16 	%p85, %rs315, 0;
	@%p85 bra 	$L__BB0_140;
	setp.lt.s32 	%p86, %r2, 1;
	// begin inline asm
	cvt.rmi.s32.f16 %r899, %rs302;
	// end inline asm
	// begin inline asm
	cvt.rmi.s32.f16 %r900, %rs303;
	// end inline asm
	// begin inline asm
	cvt.rm.f16.s32 %rs320, %r899;
	// end inline asm
	// begin inline asm
	{sub.f16 %rs321,%rs302,%rs320;
}
	// end inline asm
	// begin inline asm
	cvt.rm.f16.s32 %rs324, %r900;
	// end inline asm
	// begin inline asm
	{sub.f16 %rs325,%rs303,%rs324;
}
	// end inline asm
	// begin inline asm
	{sub.f16 %rs328,%rs30,%rs321;
}
	// end inline asm
	// begin inline asm
	{sub.f16 %rs331,%rs30,%rs325;
}
	// end inline asm
	mul.lo.s32 	%r112, %r33, %r899;
	mov.b32 	%r904, {%rs328, %rs328};
	mov.b32 	%r905, {%rs331, %rs325};
	// begin inline asm
	{mul.f16x2 %r903,%r904,%r905;
}
	// end inline asm
	{ .reg .b16 tmp; mov.b32 {tmp, %rs334}, %r86; }
	mov.b32 	%r908, {%rs334, %rs334};
	prmt.b32 	%r907, %r903, %r903, 0x5410U;
	// begin inline asm
	{mul.f16x2 %r906,%r907,%r908;
}
	// end inline asm
	@%p86 bra 	$L__BB0_140;
	add.s32 	%r910, %r2, -1;
	setp.lt.u32 	%p87, %r910, 3;
	mov.b32 	%r1870, 0;
	@%p87 bra 	$L__BB0_115;
	mov.b32 	%r1869, 0;
$L__BB0_114:
	.pragma "nounroll";
	shl.b32 	%r928, %r900, 1;
	add.s32 	%r929, %r928, %r112;
	mov.u32 	%r930, smem;
	cvt.u64.u32 	%rd486, %r930;
	cvta.shared.u64 	%rd487, %rd486;
	mapa.u64	%rd488, %rd487, %r1869;
	mul.wide.s32 	%rd489, %r929, 2;
	add.s64 	%rd490, %rd488, %rd489;
	ld.u16 	%rs335, [%rd490];
	ld.u16 	%rs336, [%rd490+2];
	mov.b32 	%r914, {%rs335, %rs336};
	shl.b32 	%r931, %r1869, 1;
	mul.wide.s32 	%rd491, %r931, 2;
	add.s64 	%rd492, %rd2, %rd491;
	ld.local.v4.u32 	{%r915, %r919, %r923, %r927}, [%rd492];
	// begin inline asm
	{fma.rn.f16x2 %r912,%r906,%r914,%r915;
}
	// end inline asm
	add.s32 	%r932, %r1869, 1;
	mapa.u64	%rd493, %rd487, %r932;
	add.s64 	%rd494, %rd493, %rd489;
	ld.u16 	%rs337, [%rd494];
	ld.u16 	%rs338, [%rd494+2];
	mov.b32 	%r918, {%rs337, %rs338};
	// begin inline asm
	{fma.rn.f16x2 %r916,%r906,%r918,%r919;
}
	// end inline asm
	add.s32 	%r933, %r1869, 2;
	mapa.u64	%rd495, %rd487, %r933;
	add.s64 	%rd496, %rd495, %rd489;
	ld.u16 	%rs339, [%rd496];
	ld.u16 	%rs340, [%rd496+2];
	mov.b32 	%r922, {%rs339, %rs340};
	// begin inline asm
	{fma.rn.f16x2 %r920,%r906,%r922,%r923;
}
	// end inline asm
	add.s32 	%r934, %r1869, 3;
	mapa.u64	%rd497, %rd487, %r934;
	add.s64 	%rd498, %rd497, %rd489;
	ld.u16 	%rs341, [%rd498];
	ld.u16 	%rs342, [%rd498+2];
	mov.b32 	%r926, {%rs341, %rs342};
	// begin inline asm
	{fma.rn.f16x2 %r924,%r906,%r926,%r927;
}
	// end inline asm
	st.local.v4.u32 	[%rd492], {%r912, %r916, %r920, %r924};
	add.s32 	%r1869, %r1869, 4;
	and.b32  	%r1870, %r2, 2147483644;
	setp.ne.s32 	%p88, %r1869, %r1870;
	@%p88 bra 	$L__BB0_114;
$L__BB0_115:
	setp.eq.s32 	%p89, %r110, 0;
	@%p89 bra 	$L__BB0_119;
	shl.b32 	%r939, %r900, 1;
	add.s32 	%r118, %r939, %r112;
	setp.eq.s32 	%p90, %r110, 1;
	mov.u32 	%r940, smem;
	cvt.u64.u32 	%rd499, %r940;
	cvta.shared.u64 	%rd500, %rd499;
	mapa.u64	%rd501, %rd500, %r1870;
	mul.wide.s32 	%rd502, %r118, 2;
	add.s64 	%rd503, %rd501, %rd502;
	ld.u16 	%rs343, [%rd503];
	ld.u16 	%rs344, [%rd503+2];
	mov.b32 	%r937, {%rs343, %rs344};
	shl.b32 	%r941, %r1870, 1;
	mul.wide.s32 	%rd504, %r941, 2;
	add.s64 	%rd25, %rd2, %rd504;
	ld.local.u32 	%r938, [%rd25];
	// begin inline asm
	{fma.rn.f16x2 %r935,%r906,%r937,%r938;
}
	// end inline asm
	st.local.u32 	[%rd25], %r935;
	@%p90 bra 	$L__BB0_119;
	setp.eq.s32 	%p91, %r110, 2;
	add.s32 	%r946, %r1870, 1;
	cvt.u64.u32 	%rd505, %r940;
	cvta.shared.u64 	%rd506, %rd505;
	mapa.u64	%rd507, %rd506, %r946;
	mul.wide.s32 	%rd508, %r118, 2;
	add.s64 	%rd509, %rd507, %rd508;
	ld.u16 	%rs345, [%rd509];
	ld.u16 	%rs346, [%rd509+2];
	mov.b32 	%r944, {%rs345, %rs346};
	ld.local.u32 	%r945, [%rd25+4];
	// begin inline asm
	{fma.rn.f16x2 %r942,%r906,%r944,%r945;
}
	// end inline asm
	st.local.u32 	[%rd25+4], %r942;
	@%p91 bra 	$L__BB0_119;
	add.s32 	%r952, %r1870, 2;
	cvta.shared.u64 	%rd511, %rd505;
	mapa.u64	%rd512, %rd511, %r952;
	add.s64 	%rd514, %rd512, %rd508;
	ld.u16 	%rs347, [%rd514];
	ld.u16 	%rs348, [%rd514+2];
	mov.b32 	%r950, {%rs347, %rs348};
	ld.local.u32 	%r951, [%rd25+8];
	// begin inline asm
	{fma.rn.f16x2 %r948,%r906,%r950,%r951;
}
	// end inline asm
	st.local.u32 	[%rd25+8], %r948;
$L__BB0_119:
	add.s32 	%r119, %r2, -1;
	setp.lt.u32 	%p92, %r119, 3;
	mov.b32 	%r1872, 0;
	@%p92 bra 	$L__BB0_122;
	mov.b32 	%r1871, 0;
$L__BB0_121:
	.pragma "nounroll";
	mov.u32 	%r972, smem;
	cvt.u64.u32 	%rd515, %r972;
	cvta.shared.u64 	%rd516, %rd515;
	mapa.u64	%rd517, %rd516, %r1871;
	cvt.s64.s32 	%rd518, %r112;
	shl.b32 	%r973, %r900, 1;
	cvt.s64.s32 	%rd519, %r973;
	add.s64 	%rd520, %rd519, %rd518;
	shl.b64 	%rd521, %rd520, 1;
	add.s64 	%rd522, %rd517, %rd521;
	ld.u16 	%rs349, [%rd522+4];
	ld.u16 	%rs350, [%rd522+6];
	mov.b32 	%r958, {%rs349, %rs350};
	shl.b32 	%r974, %r1871, 1;
	mul.wide.s32 	%rd523, %r974, 2;
	add.s64 	%rd524, %rd2, %rd523;
	ld.local.v4.u32 	{%r959, %r963, %r967, %r971}, [%rd524];
	// begin inline asm
	{fma.rn.f16x2 %r956,%r906,%r958,%r959;
}
	// end inline asm
	add.s32 	%r975, %r1871, 1;
	mapa.u64	%rd525, %rd516, %r975;
	add.s64 	%rd526, %rd525, %rd521;
	ld.u16 	%rs351, [%rd526+4];
	ld.u16 	%rs352, [%rd526+6];
	mov.b32 	%r962, {%rs351, %rs352};
	// begin inline asm
	{fma.rn.f16x2 %r960,%r906,%r962,%r963;
}
	// end inline asm
	add.s32 	%r976, %r1871, 2;
	mapa.u64	%rd527, %rd516, %r976;
	add.s64 	%rd528, %rd527, %rd521;
	ld.u16 	%rs353, [%rd528+4];
	ld.u16 	%rs354, [%rd528+6];
	mov.b32 	%r966, {%rs353, %rs354};
	// begin inline asm
	{fma.rn.f16x2 %r964,%r906,%r966,%r967;
}
	// end inline asm
	add.s32 	%r977, %r1871, 3;
	mapa.u64	%rd529, %rd516, %r977;
	add.s64 	%rd530, %rd529, %rd521;
	ld.u16 	%rs355, [%rd530+4];
	ld.u16 	%rs356, [%rd530+6];
	mov.b32 	%r970, {%rs355, %rs356};
	// begin inline asm
	{fma.rn.f16x2 %r968,%r906,%r970,%r971;
}
	// end inline asm
	st.local.v4.u32 	[%rd524], {%r956, %r960, %r964, %r968};
	add.s32 	%r1871, %r1871, 4;
	and.b32  	%r1872, %r2, 2147483644;
	setp.ne.s32 	%p93, %r1871, %r1872;
	@%p93 bra 	$L__BB0_121;
$L__BB0_122:
	setp.eq.s32 	%p94, %r110, 0;
	@%p94 bra 	$L__BB0_126;
	setp.eq.s32 	%p95, %r110, 1;
	mov.u32 	%r982, smem;
	cvt.u64.u32 	%rd531, %r982;
	cvta.shared.u64 	%rd532, %rd531;
	mapa.u64	%rd533, %rd532, %r1872;
	cvt.s64.s32 	%rd534, %r112;
	shl.b32 	%r983, %r900, 1;
	cvt.s64.s32 	%rd535, %r983;
	add.s64 	%rd26, %rd535, %rd534;
	shl.b64 	%rd536, %rd26, 1;
	add.s64 	%rd537, %rd533, %rd536;
	ld.u16 	%rs357, [%rd537+4];
	ld.u16 	%rs358, [%rd537+6];
	mov.b32 	%r980, {%rs357, %rs358};
	shl.b32 	%r984, %r1872, 1;
	mul.wide.s32 	%rd538, %r984, 2;
	add.s64 	%rd27, %rd2, %rd538;
	ld.local.u32 	%r981, [%rd27];
	// begin inline asm
	{fma.rn.f16x2 %r978,%r906,%r980,%r981;
}
	// end inline asm
	st.local.u32 	[%rd27], %r978;
	@%p95 bra 	$L__BB0_126;
	setp.eq.s32 	%p96, %r110, 2;
	add.s32 	%r989, %r1872, 1;
	mov.u32 	%r990, smem;
	cvt.u64.u32 	%rd539, %r990;
	cvta.shared.u64 	%rd540, %rd539;
	mapa.u64	%rd541, %rd540, %r989;
	add.s64 	%rd543, %rd541, %rd536;
	ld.u16 	%rs359, [%rd543+4];
	ld.u16 	%rs360, [%rd543+6];
	mov.b32 	%r987, {%rs359, %rs360};
	ld.local.u32 	%r988, [%rd27+4];
	// begin inline asm
	{fma.rn.f16x2 %r985,%r906,%r987,%r988;
}
	// end inline asm
	st.local.u32 	[%rd27+4], %r985;
	@%p96 bra 	$L__BB0_126;
	add.s32 	%r995, %r1872, 2;
	cvt.u64.u32 	%rd544, %r990;
	cvta.shared.u64 	%rd545, %rd544;
	mapa.u64	%rd546, %rd545, %r995;
	add.s64 	%rd548, %rd546, %rd536;
	ld.u16 	%rs361, [%rd548+4];
	ld.u16 	%rs362, [%rd548+6];
	mov.b32 	%r993, {%rs361, %rs362};
	ld.local.u32 	%r994, [%rd27+8];
	// begin inline asm
	{fma.rn.f16x2 %r991,%r906,%r993,%r994;
}
	// end inline asm
	st.local.u32 	[%rd27+8], %r991;
$L__BB0_126:
	setp.lt.u32 	%p97, %r119, 3;
	mov.b32 	%r1874, 0;
	@%p97 bra 	$L__BB0_129;
	mov.b32 	%r1873, 0;
$L__BB0_128:
	.pragma "nounroll";
	shl.b32 	%r1015, %r900, 1;
	add.s32 	%r1016, %r1015, %r112;
	add.s32 	%r1017, %r1016, %r33;
	mov.u32 	%r1018, smem;
	cvt.u64.u32 	%rd549, %r1018;
	cvta.shared.u64 	%rd550, %rd549;
	mapa.u64	%rd551, %rd550, %r1873;
	mul.wide.s32 	%rd552, %r1017, 2;
	add.s64 	%rd553, %rd551, %rd552;
	ld.u16 	%rs363, [%rd553];
	ld.u16 	%rs364, [%rd553+2];
	mov.b32 	%r1001, {%rs363, %rs364};
	shl.b32 	%r1019, %r1873, 1;
	mul.wide.s32 	%rd554, %r1019, 2;
	add.s64 	%rd555, %rd2, %rd554;
	ld.local.v4.u32 	{%r1002, %r1006, %r1010, %r1014}, [%rd555];
	// begin inline asm
	{fma.rn.f16x2 %r999,%r906,%r1001,%r1002;
}
	// end inline asm
	add.s32 	%r1020, %r1873, 1;
	mapa.u64	%rd556, %rd550, %r1020;
	add.s64 	%rd557, %rd556, %rd552;
	ld.u16 	%rs365, [%rd557];
	ld.u16 	%rs366, [%rd557+2];
	mov.b32 	%r1005, {%rs365, %rs366};
	// begin inline asm
	{fma.rn.f16x2 %r1003,%r906,%r1005,%r1006;
}
	// end inline asm
	add.s32 	%r1021, %r1873, 2;
	mapa.u64	%rd558, %rd550, %r1021;
	add.s64 	%rd559, %rd558, %rd552;
	ld.u16 	%rs367, [%rd559];
	ld.u16 	%rs368, [%rd559+2];
	mov.b32 	%r1009, {%rs367, %rs368};
	// begin inline asm
	{fma.rn.f16x2 %r1007,%r906,%r1009,%r1010;
}
	// end inline asm
	add.s32 	%r1022, %r1873, 3;
	mapa.u64	%rd560, %rd550, %r1022;
	add.s64 	%rd561, %rd560, %rd552;
	ld.u16 	%rs369, [%rd561];
	ld.u16 	%rs370, [%rd561+2];
	mov.b32 	%r1013, {%rs369, %rs370};
	// begin inline asm
	{fma.rn.f16x2 %r1011,%r906,%r1013,%r1014;
}
	// end inline asm
	st.local.v4.u32 	[%rd555], {%r999, %r1003, %r1007, %r1011};
	add.s32 	%r1873, %r1873, 4;
	and.b32  	%r1874, %r2, 2147483644;
	setp.ne.s32 	%p98, %r1873, %r1874;
	@%p98 bra 	$L__BB0_128;
$L__BB0_129:
	setp.eq.s32 	%p99, %r110, 0;
	@%p99 bra 	$L__BB0_133;
	shl.b32 	%r1027, %r900, 1;
	add.s32 	%r1028, %r1027, %r112;
	add.s32 	%r128, %r1028, %r33;
	setp.eq.s32 	%p100, %r110, 1;
	mov.u32 	%r1029, smem;
	cvt.u64.u32 	%rd562, %r1029;
	cvta.shared.u64 	%rd563, %rd562;
	mapa.u64	%rd564, %rd563, %r1874;
	mul.wide.s32 	%rd565, %r128, 2;
	add.s64 	%rd566, %rd564, %rd565;
	ld.u16 	%rs371, [%rd566];
	ld.u16 	%rs372, [%rd566+2];
	mov.b32 	%r1025, {%rs371, %rs372};
	shl.b32 	%r1030, %r1874, 1;
	mul.wide.s32 	%rd567, %r1030, 2;
	add.s64 	%rd28, %rd2, %rd567;
	ld.local.u32 	%r1026, [%rd28];
	// begin inline asm
	{fma.rn.f16x2 %r1023,%r906,%r1025,%r1026;
}
	// end inline asm
	st.local.u32 	[%rd28], %r1023;
	@%p100 bra 	$L__BB0_133;
	setp.eq.s32 	%p101, %r110, 2;
	add.s32 	%r1035, %r1874, 1;
	cvt.u64.u32 	%rd568, %r1029;
	cvta.shared.u64 	%rd569, %rd568;
	mapa.u64	%rd570, %rd569, %r1035;
	mul.wide.s32 	%rd571, %r128, 2;
	add.s64 	%rd572, %rd570, %rd571;
	ld.u16 	%rs373, [%rd572];
	ld.u16 	%rs374, [%rd572+2];
	mov.b32 	%r1033, {%rs373, %rs374};
	ld.local.u32 	%r1034, [%rd28+4];
	// begin inline asm
	{fma.rn.f16x2 %r1031,%r906,%r1033,%r1034;
}
	// end inline asm
	st.local.u32 	[%rd28+4], %r1031;
	@%p101 bra 	$L__BB0_133;
	add.s32 	%r1041, %r1874, 2;
	cvta.shared.u64 	%rd574, %rd568;
	mapa.u64	%rd575, %rd574, %r1041;
	add.s64 	%rd577, %rd575, %rd571;
	ld.u16 	%rs375, [%rd577];
	ld.u16 	%rs376, [%rd577+2];
	mov.b32 	%r1039, {%rs375, %rs376};
	ld.local.u32 	%r1040, [%rd28+8];
	// begin inline asm
	{fma.rn.f16x2 %r1037,%r906,%r1039,%r1040;
}
	// end inline asm
	st.local.u32 	[%rd28+8], %r1037;
$L__BB0_133:
	add.s32 	%r1044, %r2, -1;
	setp.lt.u32 	%p102, %r1044, 3;
	add.s32 	%r1045, %r112, %r33;
	cvt.s64.s32 	%rd578, %r1045;
	shl.b32 	%r1046, %r900, 1;
	cvt.s64.s32 	%rd579, %r1046;
	add.s64 	%rd29, %rd579, %rd578;
	mov.b32 	%r1876, 0;
	@%p102 bra 	$L__BB0_136;
	mov.b32 	%r1875, 0;
$L__BB0_135:
	.pragma "nounroll";
	mov.u32 	%r1064, smem;
	cvt.u64.u32 	%rd580, %r1064;
	cvta.shared.u64 	%rd581, %rd580;
	mapa.u64	%rd582, %rd581, %r1875;
	shl.b64 	%rd583, %rd29, 1;
	add.s64 	%rd584, %rd582, %rd583;
	ld.u16 	%rs377, [%rd584+4];
	ld.u16 	%rs378, [%rd584+6];
	mov.b32 	%r1050, {%rs377, %rs378};
	shl.b32 	%r1065, %r1875, 1;
	mul.wide.s32 	%rd585, %r1065, 2;
	add.s64 	%rd586, %rd2, %rd585;
	ld.local.v4.u32 	{%r1051, %r1055, %r1059, %r1063}, [%rd586];
	// begin inline asm
	{fma.rn.f16x2 %r1048,%r906,%r1050,%r1051;
}
	// end inline asm
	add.s32 	%r1066, %r1875, 1;
	mapa.u64	%rd587, %rd581, %r1066;
	add.s64 	%rd588, %rd587, %rd583;
	ld.u16 	%rs379, [%rd588+4];
	ld.u16 	%rs380, [%rd588+6];
	mov.b32 	%r1054, {%rs379, %rs380};
	// begin inline asm
	{fma.rn.f16x2 %r1052,%r906,%r1054,%r1055;
}
	// end inline asm
	add.s32 	%r1067, %r1875, 2;
	mapa.u64	%rd589, %rd581, %r1067;
	add.s64 	%rd590, %rd589, %rd583;
	ld.u16 	%rs381, [%rd590+4];
	ld.u16 	%rs382, [%rd590+6];
	mov.b32 	%r1058, {%rs381, %rs382};
	// begin inline asm
	{fma.rn.f16x2 %r1056,%r906,%r1058,%r1059;
}
	// end inline asm
	add.s32 	%r1068, %r1875, 3;
	mapa.u64	%rd591, %rd581, %r1068;
	add.s64 	%rd592, %rd591, %rd583;
	ld.u16 	%rs383, [%rd592+4];
	ld.u16 	%rs384, [%rd592+6];
	mov.b32 	%r1062, {%rs383, %rs384};
	// begin inline asm
	{fma.rn.f16x2 %r1060,%r906,%r1062,%r1063;
}
	// end inline asm
	st.local.v4.u32 	[%rd586], {%r1048, %r1052, %r1056, %r1060};
	add.s32 	%r1875, %r1875, 4;
	and.b32  	%r1876, %r2, 2147483644;
	setp.ne.s32 	%p103, %r1875, %r1876;
	@%p103 bra 	$L__BB0_135;
$L__BB0_136:
	setp.eq.s32 	%p104, %r110, 0;
	@%p104 bra 	$L__BB0_140;
	setp.eq.s32 	%p105, %r110, 1;
	mov.u32 	%r1073, smem;
	cvt.u64.u32 	%rd593, %r1073;
	cvta.shared.u64 	%rd594, %rd593;
	mapa.u64	%rd595, %rd594, %r1876;
	shl.b64 	%rd596, %rd29, 1;
	add.s64 	%rd597, %rd595, %rd596;
	ld.u16 	%rs385, [%rd597+4];
	ld.u16 	%rs386, [%rd597+6];
	mov.b32 	%r1071, {%rs385, %rs386};
	shl.b32 	%r1074, %r1876, 1;
	mul.wide.s32 	%rd598, %r1074, 2;
	add.s64 	%rd30, %rd2, %rd598;
	ld.local.u32 	%r1072, [%rd30];
	// begin inline asm
	{fma.rn.f16x2 %r1069,%r906,%r1071,%r1072;
}
	// end inline asm
	st.local.u32 	[%rd30], %r1069;
	@%p105 bra 	$L__BB0_140;
	setp.eq.s32 	%p106, %r110, 2;
	add.s32 	%r1079, %r1876, 1;
	cvt.u64.u32 	%rd599, %r1073;
	cvta.shared.u64 	%rd600, %rd599;
	mapa.u64	%rd601, %rd600, %r1079;
	add.s64 	%rd603, %rd601, %rd596;
	ld.u16 	%rs387, [%rd603+4];
	ld.u16 	%rs388, [%rd603+6];
	mov.b32 	%r1077, {%rs387, %rs388};
	ld.local.u32 	%r1078, [%rd30+4];
	// begin inline asm
	{fma.rn.f16x2 %r1075,%r906,%r1077,%r1078;
}
	// end inline asm
	st.local.u32 	[%rd30+4], %r1075;
	@%p106 bra 	$L__BB0_140;
	add.s32 	%r1085, %r1876, 2;
	mov.u32 	%r1086, smem;
	cvt.u64.u32 	%rd604, %r1086;
	cvta.shared.u64 	%rd605, %rd604;
	mapa.u64	%rd606, %rd605, %r1085;
	add.s64 	%rd608, %rd606, %rd596;
	ld.u16 	%rs389, [%rd608+4];
	ld.u16 	%rs390, [%rd608+6];
	mov.b32 	%r1083, {%rs389, %rs390};
	ld.local.u32 	%r1084, [%rd30+8];
	// begin inline asm
	{fma.rn.f16x2 %r1081,%r906,%r1083,%r1084;
}
	// end inline asm
	st.local.u32 	[%rd30+8], %r1081;
$L__BB0_140:
	mov.b32 	%r133, %f22;
	mov.b32 	%r1088, %f16;
	// begin inline asm
	{fma.rn.f16x2 %r1087,%r1088,%r30,%r21;
}
	// end inline asm
	// begin inline asm
	{.reg .f16 low,high;
 mov.b32 {low,high}, %r1087;
 mov.b16 %rs391, high;}
	// end inline asm
	// begin inline asm
	{.reg .f16 low,high;
 mov.b32 {low,high}, %r1087;
 mov.b16 %rs392, low;}
	// end inline asm
	// begin inline asm
	{ .reg .pred __$temp3;
  setp.gt.f16  __$temp3, %rs391, %rs34;
  selp.u16 %rs393, 1, 0, __$temp3;}
	// end inline asm
	setp.eq.s16 	%p107, %rs393, 0;
	@%p107 bra 	$L__BB0_173;
	// begin inline asm
	{ .reg .pred __$temp3;
  setp.gt.f16  __$temp3, %rs392, %rs34;
  selp.u16 %rs396, 1, 0, __$temp3;}
	// end inline asm
	setp.eq.s16 	%p108, %rs396, 0;
	@%p108 bra 	$L__BB0_173;
	// begin inline asm
	cvt.rn.f16.s32 %rs399, %r31;
	// end inline asm
	// begin inline asm
	{ .reg .pred __$temp3;
  setp.lt.f16  __$temp3, %rs391, %rs399;
  selp.u16 %rs400, 1, 0, __$temp3;}
	// end inline asm
	setp.eq.s16 	%p109, %rs400, 0;
	@%p109 bra 	$L__BB0_173;
	// begin inline asm
	cvt.rn.f16.s32 %rs403, %r32;
	// end inline asm
	// begin inline asm
	{ .reg .pred __$temp3;
  setp.lt.f16  __$temp3, %rs392, %rs403;
  selp.u16 %rs404, 1, 0, __$temp3;}
	// end inline asm
	setp.eq.s16 	%p110, %rs404, 0;
	@%p110 bra 	$L__BB0_173;
	setp.lt.s32 	%p111, %r2, 1;
	// begin inline asm
	cvt.rmi.s32.f16 %r1095, %rs391;
	// end inline asm
	// begin inline asm
	cvt.rmi.s32.f16 %r1096, %rs392;
	// end inline asm
	// begin inline asm
	cvt.rm.f16.s32 %rs409, %r1095;
	// end inline asm
	// begin inline asm
	{sub.f16 %rs410,%rs391,%rs409;
}
	// end inline asm
	// begin inline asm
	cvt.rm.f16.s32 %rs413, %r1096;
	// end inline asm
	// begin inline asm
	{sub.f16 %rs414,%rs392,%rs413;
}
	// end inline asm
	// begin inline asm
	{sub.f16 %rs417,%rs30,%rs410;
}
	// end inline asm
	// begin inline asm
	{sub.f16 %rs420,%rs30,%rs414;
}
	// end inline asm
	mul.lo.s32 	%r135, %r33, %r1095;
	shl.b32 	%r1105, %r1096, 1;
	mov.b32 	%r1100, {%rs417, %rs417};
	mov.b32 	%r1101, {%rs420, %rs414};
	// begin inline asm
	{mul.f16x2 %r1099,%r1100,%r1101;
}
	// end inline asm
	add.s32 	%r136, %r1105, %r135;
	{ .reg .b16 tmp; mov.b32 {%rs423, tmp}, %r133; }
	mov.b32 	%r1104, {%rs423, %rs423};
	prmt.b32 	%r1103, %r1099, %r1099, 0x5410U;
	// begin inline asm
	{mul.f16x2 %r1102,%r1103,%r1104;
}
	// end inline asm
	@%p111 bra 	$L__BB0_173;
	add.s32 	%r1107, %r2, -1;
	setp.lt.u32 	%p112, %r1107, 3;
	mov.b32 	%r1878, 0;
	@%p112 bra 	$L__BB0_148;
	mov.b32 	%r1877, 0;
$L__BB0_147:
	.pragma "nounroll";
	mov.u32 	%r1125, smem;
	cvt.u64.u32 	%rd609, %r1125;
	cvta.shared.u64 	%rd610, %rd609;
	mapa.u64	%rd611, %rd610, %r1877;
	mul.wide.s32 	%rd612, %r136, 2;
	add.s64 	%rd613, %rd611, %rd612;
	ld.u16 	%rs424, [%rd613];
	ld.u16 	%rs425, [%rd613+2];
	mov.b32 	%r1111, {%rs424, %rs425};
	shl.b32 	%r1126, %r1877, 1;
	mul.wide.s32 	%rd614, %r1126, 2;
	add.s64 	%rd615, %rd2, %rd614;
	ld.local.v4.u32 	{%r1112, %r1116, %r1120, %r1124}, [%rd615];
	// begin inline asm
	{fma.rn.f16x2 %r1109,%r1102,%r1111,%r1112;
}
	// end inline asm
	add.s32 	%r1127, %r1877, 1;
	mapa.u64	%rd616, %rd610, %r1127;
	add.s64 	%rd617, %rd616, %rd612;
	ld.u16 	%rs426, [%rd617];
	ld.u16 	%rs427, [%rd617+2];
	mov.b32 	%r1115, {%rs426, %rs427};
	// begin inline asm
	{fma.rn.f16x2 %r1113,%r1102,%r1115,%r1116;
}
	// end inline asm
	add.s32 	%r1128, %r1877, 2;
	mapa.u64	%rd618, %rd610, %r1128;
	add.s64 	%rd619, %rd618, %rd612;
	ld.u16 	%rs428, [%rd619];
	ld.u16 	%rs429, [%rd619+2];
	mov.b32 	%r1119, {%rs428, %rs429};
	// begin inline asm
	{fma.rn.f16x2 %r1117,%r1102,%r1119,%r1120;
}
	// end inline asm
	add.s32 	%r1129, %r1877, 3;
	mapa.u64	%rd620, %rd610, %r1129;
	add.s64 	%rd621, %rd620, %rd612;
	ld.u16 	%rs430, [%rd621];
	ld.u16 	%rs431, [%rd621+2];
	mov.b32 	%r1123, {%rs430, %rs431};
	// begin inline asm
	{fma.rn.f16x2 %r1121,%r1102,%r1123,%r1124;
}
	// end inline asm
	st.local.v4.u32 	[%rd615], {%r1109, %r1113, %r1117, %r1121};
	add.s32 	%r1877, %r1877, 4;
	and.b32  	%r1878, %r2, 2147483644;
	setp.ne.s32 	%p113, %r1877, %r1878;
	@%p113 bra 	$L__BB0_147;
$L__BB0_148:
	setp.eq.s32 	%p114, %r110, 0;
	@%p114 bra 	$L__BB0_152;
	setp.eq.s32 	%p115, %r110, 1;
	mov.u32 	%r1134, smem;
	cvt.u64.u32 	%rd622, %r1134;
	cvta.shared.u64 	%rd623, %rd622;
	mapa.u64	%rd624, %rd623, %r1878;
	mul.wide.s32 	%rd625, %r136, 2;
	add.s64 	%rd626, %rd624, %rd625;
	ld.u16 	%rs432, [%rd626];
	ld.u16 	%rs433, [%rd626+2];
	mov.b32 	%r1132, {%rs432, %rs433};
	shl.b32 	%r1135, %r1878, 1;
	mul.wide.s32 	%rd627, %r1135, 2;
	add.s64 	%rd31, %rd2, %rd627;
	ld.local.u32 	%r1133, [%rd31];
	// begin inline asm
	{fma.rn.f16x2 %r1130,%r1102,%r1132,%r1133;
}
	// end inline asm
	st.local.u32 	[%rd31], %r1130;
	@%p115 bra 	$L__BB0_152;
	setp.eq.s32 	%p116, %r110, 2;
	add.s32 	%r1140, %r1878, 1;
	cvt.u64.u32 	%rd628, %r1134;
	cvta.shared.u64 	%rd629, %rd628;
	mapa.u64	%rd630, %rd629, %r1140;
	add.s64 	%rd632, %rd630, %rd625;
	ld.u16 	%rs434, [%rd632];
	ld.u16 	%rs435, [%rd632+2];
	mov.b32 	%r1138, {%rs434, %rs435};
	ld.local.u32 	%r1139, [%rd31+4];
	// begin inline asm
	{fma.rn.f16x2 %r1136,%r1102,%r1138,%r1139;
}
	// end inline asm
	st.local.u32 	[%rd31+4], %r1136;
	@%p116 bra 	$L__BB0_152;
	add.s32 	%r1146, %r1878, 2;
	mov.u32 	%r1147, smem;
	cvt.u64.u32 	%rd633, %r1147;
	cvta.shared.u64 	%rd634, %rd633;
	mapa.u64	%rd635, %rd634, %r1146;
	add.s64 	%rd637, %rd635, %rd625;
	ld.u16 	%rs436, [%rd637];
	ld.u16 	%rs437, [%rd637+2];
	mov.b32 	%r1144, {%rs436, %rs437};
	ld.local.u32 	%r1145, [%rd31+8];
	// begin inline asm
	{fma.rn.f16x2 %r1142,%r1102,%r1144,%r1145;
}
	// end inline asm
	st.local.u32 	[%rd31+8], %r1142;
$L__BB0_152:
	and.b32  	%r142, %r2, 2147483644;
	add.s32 	%r143, %r2, -1;
	setp.lt.u32 	%p117, %r143, 3;
	mov.b32 	%r1880, 0;
	@%p117 bra 	$L__BB0_155;
	mov.b32 	%r1879, 0;
$L__BB0_154:
	.pragma "nounroll";
	mov.u32 	%r1166, smem;
	cvt.u64.u32 	%rd638, %r1166;
	cvta.shared.u64 	%rd639, %rd638;
	mapa.u64	%rd640, %rd639, %r1879;
	cvt.s64.s32 	%rd641, %r135;
	shl.b32 	%r1167, %r1096, 1;
	cvt.s64.s32 	%rd642, %r1167;
	add.s64 	%rd643, %rd642, %rd641;
	shl.b64 	%rd644, %rd643, 1;
	add.s64 	%rd645, %rd640, %rd644;
	ld.u16 	%rs438, [%rd645+4];
	ld.u16 	%rs439, [%rd645+6];
	mov.b32 	%r1152, {%rs438, %rs439};
	shl.b32 	%r1168, %r1879, 1;
	mul.wide.s32 	%rd646, %r1168, 2;
	add.s64 	%rd647, %rd2, %rd646;
	ld.local.v4.u32 	{%r1153, %r1157, %r1161, %r1165}, [%rd647];
	// begin inline asm
	{fma.rn.f16x2 %r1150,%r1102,%r1152,%r1153;
}
	// end inline asm
	add.s32 	%r1169, %r1879, 1;
	mapa.u64	%rd648, %rd639, %r1169;
	add.s64 	%rd649, %rd648, %rd644;
	ld.u16 	%rs440, [%rd649+4];
	ld.u16 	%rs441, [%rd649+6];
	mov.b32 	%r1156, {%rs440, %rs441};
	// begin inline asm
	{fma.rn.f16x2 %r1154,%r1102,%r1156,%r1157;
}
	// end inline asm
	add.s32 	%r1170, %r1879, 2;
	mapa.u64	%rd650, %rd639, %r1170;
	add.s64 	%rd651, %rd650, %rd644;
	ld.u16 	%rs442, [%rd651+4];
	ld.u16 	%rs443, [%rd651+6];
	mov.b32 	%r1160, {%rs442, %rs443};
	// begin inline asm
	{fma.rn.f16x2 %r1158,%r1102,%r1160,%r1161;
}
	// end inline asm
	add.s32 	%r1171, %r1879, 3;
	mapa.u64	%rd652, %rd639, %r1171;
	add.s64 	%rd653, %rd652, %rd644;
	ld.u16 	%rs444, [%rd653+4];
	ld.u16 	%rs445, [%rd653+6];
	mov.b32 	%r1164, {%rs444, %rs445};
	// begin inline asm
	{fma.rn.f16x2 %r1162,%r1102,%r1164,%r1165;
}
	// end inline asm
	st.local.v4.u32 	[%rd647], {%r1150, %r1154, %r1158, %r1162};
	add.s32 	%r1879, %r1879, 4;
	setp.ne.s32 	%p118, %r1879, %r142;
	mov.u32 	%r1880, %r142;
	@%p118 bra 	$L__BB0_154;
$L__BB0_155:
	setp.eq.s32 	%p119, %r110, 0;
	@%p119 bra 	$L__BB0_159;
	setp.eq.s32 	%p120, %r110, 1;
	mov.u32 	%r1176, smem;
	cvt.u64.u32 	%rd654, %r1176;
	cvta.shared.u64 	%rd655, %rd654;
	mapa.u64	%rd656, %rd655, %r1880;
	cvt.s64.s32 	%rd657, %r135;
	shl.b32 	%r1177, %r1096, 1;
	cvt.s64.s32 	%rd658, %r1177;
	add.s64 	%rd32, %rd658, %rd657;
	shl.b64 	%rd659, %rd32, 1;
	add.s64 	%rd660, %rd656, %rd659;
	ld.u16 	%rs446, [%rd660+4];
	ld.u16 	%rs447, [%rd660+6];
	mov.b32 	%r1174, {%rs446, %rs447};
	shl.b32 	%r1178, %r1880, 1;
	mul.wide.s32 	%rd661, %r1178, 2;
	add.s64 	%rd33, %rd2, %rd661;
	ld.local.u32 	%r1175, [%rd33];
	// begin inline asm
	{fma.rn.f16x2 %r1172,%r1102,%r1174,%r1175;
}
	// end inline asm
	st.local.u32 	[%rd33], %r1172;
	@%p120 bra 	$L__BB0_159;
	setp.eq.s32 	%p121, %r110, 2;
	add.s32 	%r1183, %r1880, 1;
	mov.u32 	%r1184, smem;
	cvt.u64.u32 	%rd662, %r1184;
	cvta.shared.u64 	%rd663, %rd662;
	mapa.u64	%rd664, %rd663, %r1183;
	add.s64 	%rd666, %rd664, %rd659;
	ld.u16 	%rs448, [%rd666+4];
	ld.u16 	%rs449, [%rd666+6];
	mov.b32 	%r1181, {%rs448, %rs449};
	ld.local.u32 	%r1182, [%rd33+4];
	// begin inline asm
	{fma.rn.f16x2 %r1179,%r1102,%r1181,%r1182;
}
	// end inline asm
	st.local.u32 	[%rd33+4], %r1179;
	@%p121 bra 	$L__BB0_159;
	add.s32 	%r1189, %r1880, 2;
	cvt.u64.u32 	%rd667, %r1184;
	cvta.shared.u64 	%rd668, %rd667;
	mapa.u64	%rd669, %rd668, %r1189;
	add.s64 	%rd671, %rd669, %rd659;
	ld.u16 	%rs450, [%rd671+4];
	ld.u16 	%rs451, [%rd671+6];
	mov.b32 	%r1187, {%rs450, %rs451};
	ld.local.u32 	%r1188, [%rd33+8];
	// begin inline asm
	{fma.rn.f16x2 %r1185,%r1102,%r1187,%r1188;
}
	// end inline asm
	st.local.u32 	[%rd33+8], %r1185;
$L__BB0_159:
	setp.lt.u32 	%p122, %r143, 3;
	mov.b32 	%r1882, 0;
	@%p122 bra 	$L__BB0_162;
	mov.b32 	%r1881, 0;
$L__BB0_161:
	.pragma "nounroll";
	shl.b32 	%r1209, %r1096, 1;
	add.s32 	%r1210, %r1209, %r135;
	add.s32 	%r1211, %r1210, %r33;
	mov.u32 	%r1212, smem;
	cvt.u64.u32 	%rd672, %r1212;
	cvta.shared.u64 	%rd673, %rd672;
	mapa.u64	%rd674, %rd673, %r1881;
	mul.wide.s32 	%rd675, %r1211, 2;
	add.s64 	%rd676, %rd674, %rd675;
	ld.u16 	%rs452, [%rd676];
	ld.u16 	%rs453, [%rd676+2];
	mov.b32 	%r1195, {%rs452, %rs453};
	shl.b32 	%r1213, %r1881, 1;
	mul.wide.s32 	%rd677, %r1213, 2;
	add.s64 	%rd678, %rd2, %rd677;
	ld.local.v4.u32 	{%r1196, %r1200, %r1204, %r1208}, [%rd678];
	// begin inline asm
	{fma.rn.f16x2 %r1193,%r1102,%r1195,%r1196;
}
	// end inline asm
	add.s32 	%r1214, %r1881, 1;
	mapa.u64	%rd679, %rd673, %r1214;
	add.s64 	%rd680, %rd679, %rd675;
	ld.u16 	%rs454, [%rd680];
	ld.u16 	%rs455, [%rd680+2];
	mov.b32 	%r1199, {%rs454, %rs455};
	// begin inline asm
	{fma.rn.f16x2 %r1197,%r1102,%r1199,%r1200;
}
	// end inline asm
	add.s32 	%r1215, %r1881, 2;
	mapa.u64	%rd681, %rd673, %r1215;
	add.s64 	%rd682, %rd681, %rd675;
	ld.u16 	%rs456, [%rd682];
	ld.u16 	%rs457, [%rd682+2];
	mov.b32 	%r1203, {%rs456, %rs457};
	// begin inline asm
	{fma.rn.f16x2 %r1201,%r1102,%r1203,%r1204;
}
	// end inline asm
	add.s32 	%r1216, %r1881, 3;
	mapa.u64	%rd683, %rd673, %r1216;
	add.s64 	%rd684, %rd683, %rd675;
	ld.u16 	%rs458, [%rd684];
	ld.u16 	%rs459, [%rd684+2];
	mov.b32 	%r1207, {%rs458, %rs459};
	// begin inline asm
	{fma.rn.f16x2 %r1205,%r1102,%r1207,%r1208;
}
	// end inline asm
	st.local.v4.u32 	[%rd678], {%r1193, %r1197, %r1201, %r1205};
	add.s32 	%r1881, %r1881, 4;
	setp.ne.s32 	%p123, %r1881, %r142;
	mov.u32 	%r1882, %r142;
	@%p123 bra 	$L__BB0_161;
$L__BB0_162:
	setp.eq.s32 	%p124, %r110, 0;
	@%p124 bra 	$L__BB0_166;
	shl.b32 	%r1221, %r1096, 1;
	add.s32 	%r1222, %r1221, %r135;
	add.s32 	%r150, %r1222, %r33;
	setp.eq.s32 	%p125, %r110, 1;
	mov.u32 	%r1223, smem;
	cvt.u64.u32 	%rd685, %r1223;
	cvta.shared.u64 	%rd686, %rd685;
	mapa.u64	%rd687, %rd686, %r1882;
	mul.wide.s32 	%rd688, %r150, 2;
	add.s64 	%rd689, %rd687, %rd688;
	ld.u16 	%rs460, [%rd689];
	ld.u16 	%rs461, [%rd689+2];
	mov.b32 	%r1219, {%rs460, %rs461};
	shl.b32 	%r1224, %r1882, 1;
	mul.wide.s32 	%rd690, %r1224, 2;
	add.s64 	%rd34, %rd2, %rd690;
	ld.local.u32 	%r1220, [%rd34];
	// begin inline asm
	{fma.rn.f16x2 %r1217,%r1102,%r1219,%r1220;
}
	// end inline asm
	st.local.u32 	[%rd34], %r1217;
	@%p125 bra 	$L__BB0_166;
	setp.eq.s32 	%p126, %r110, 2;
	add.s32 	%r1229, %r1882, 1;
	cvt.u64.u32 	%rd691, %r1223;
	cvta.shared.u64 	%rd692, %rd691;
	mapa.u64	%rd693, %rd692, %r1229;
	mul.wide.s32 	%rd694, %r150, 2;
	add.s64 	%rd695, %rd693, %rd694;
	ld.u16 	%rs462, [%rd695];
	ld.u16 	%rs463, [%rd695+2];
	mov.b32 	%r1227, {%rs462, %rs463};
	ld.local.u32 	%r1228, [%rd34+4];
	// begin inline asm
	{fma.rn.f16x2 %r1225,%r1102,%r1227,%r1228;
}
	// end inline asm
	st.local.u32 	[%rd34+4], %r1225;
	@%p126 bra 	$L__BB0_166;
	add.s32 	%r1235, %r1882, 2;
	cvta.shared.u64 	%rd697, %rd691;
	mapa.u64	%rd698, %rd697, %r1235;
	add.s64 	%rd700, %rd698, %rd694;
	ld.u16 	%rs464, [%rd700];
	ld.u16 	%rs465, [%rd700+2];
	mov.b32 	%r1233, {%rs464, %rs465};
	ld.local.u32 	%r1234, [%rd34+8];
	// begin inline asm
	{fma.rn.f16x2 %r1231,%r1102,%r1233,%r1234;
}
	// end inline asm
	st.local.u32 	[%rd34+8], %r1231;
$L__BB0_166:
	add.s32 	%r1238, %r2, -1;
	setp.lt.u32 	%p127, %r1238, 3;
	add.s32 	%r1239, %r135, %r33;
	cvt.s64.s32 	%rd701, %r1239;
	shl.b32 	%r1240, %r1096, 1;
	cvt.s64.s32 	%rd702, %r1240;
	add.s64 	%rd35, %rd702, %rd701;
	mov.b32 	%r1884, 0;
	@%p127 bra 	$L__BB0_169;
	mov.b32 	%r1883, 0;
$L__BB0_168:
	.pragma "nounroll";
	mov.u32 	%r1258, smem;
	cvt.u64.u32 	%rd703, %r1258;
	cvta.shared.u64 	%rd704, %rd703;
	mapa.u64	%rd705, %rd704, %r1883;
	shl.b64 	%rd706, %rd35, 1;
	add.s64 	%rd707, %rd705, %rd706;
	ld.u16 	%rs466, [%rd707+4];
	ld.u16 	%rs467, [%rd707+6];
	mov.b32 	%r1244, {%rs466, %rs467};
	shl.b32 	%r1259, %r1883, 1;
	mul.wide.s32 	%rd708, %r1259, 2;
	add.s64 	%rd709, %rd2, %rd708;
	ld.local.v4.u32 	{%r1245, %r1249, %r1253, %r1257}, [%rd709];
	// begin inline asm
	{fma.rn.f16x2 %r1242,%r1102,%r1244,%r1245;
}
	// end inline asm
	add.s32 	%r1260, %r1883, 1;
	mapa.u64	%rd710, %rd704, %r1260;
	add.s64 	%rd711, %rd710, %rd706;
	ld.u16 	%rs468, [%rd711+4];
	ld.u16 	%rs469, [%rd711+6];
	mov.b32 	%r1248, {%rs468, %rs469};
	// begin inline asm
	{fma.rn.f16x2 %r1246,%r1102,%r1248,%r1249;
}
	// end inline asm
	add.s32 	%r1261, %r1883, 2;
	mapa.u64	%rd712, %rd704, %r1261;
	add.s64 	%rd713, %rd712, %rd706;
	ld.u16 	%rs470, [%rd713+4];
	ld.u16 	%rs471, [%rd713+6];
	mov.b32 	%r1252, {%rs470, %rs471};
	// begin inline asm
	{fma.rn.f16x2 %r1250,%r1102,%r1252,%r1253;
}
	// end inline asm
	add.s32 	%r1262, %r1883, 3;
	mapa.u64	%rd714, %rd704, %r1262;
	add.s64 	%rd715, %rd714, %rd706;
	ld.u16 	%rs472, [%rd715+4];
	ld.u16 	%rs473, [%rd715+6];
	mov.b32 	%r1256, {%rs472, %rs473};
	// begin inline asm
	{fma.rn.f16x2 %r1254,%r1102,%r1256,%r1257;
}
	// end inline asm
	st.local.v4.u32 	[%rd709], {%r1242, %r1246, %r1250, %r1254};
	add.s32 	%r1883, %r1883, 4;
	setp.ne.s32 	%p128, %r1883, %r142;
	mov.u32 	%r1884, %r142;
	@%p128 bra 	$L__BB0_168;
$L__BB0_169:
	setp.eq.s32 	%p129, %r110, 0;
	@%p129 bra 	$L__BB0_173;
	setp.eq.s32 	%p130, %r110, 1;
	mov.u32 	%r1267, smem;
	cvt.u64.u32 	%rd716, %r1267;
	cvta.shared.u64 	%rd717, %rd716;
	mapa.u64	%rd718, %rd717, %r1884;
	shl.b64 	%rd719, %rd35, 1;
	add.s64 	%rd720, %rd718, %rd719;
	ld.u16 	%rs474, [%rd720+4];
	ld.u16 	%rs475, [%rd720+6];
	mov.b32 	%r1265, {%rs474, %rs475};
	shl.b32 	%r1268, %r1884, 1;
	mul.wide.s32 	%rd721, %r1268, 2;
	add.s64 	%rd36, %rd2, %rd721;
	ld.local.u32 	%r1266, [%rd36];
	// begin inline asm
	{fma.rn.f16x2 %r1263,%r1102,%r1265,%r1266;
}
	// end inline asm
	st.local.u32 	[%rd36], %r1263;
	@%p130 bra 	$L__BB0_173;
	setp.eq.s32 	%p131, %r110, 2;
	add.s32 	%r1273, %r1884, 1;
	cvta.shared.u64 	%rd723, %rd716;
	mapa.u64	%rd724, %rd723, %r1273;
	add.s64 	%rd726, %rd724, %rd719;
	ld.u16 	%rs476, [%rd726+4];
	ld.u16 	%rs477, [%rd726+6];
	mov.b32 	%r1271, {%rs476, %rs477};
	ld.local.u32 	%r1272, [%rd36+4];
	// begin inline asm
	{fma.rn.f16x2 %r1269,%r1102,%r1271,%r1272;
}
	// end inline asm
	st.local.u32 	[%rd36+4], %r1269;
	@%p131 bra 	$L__BB0_173;
	add.s32 	%r1279, %r1884, 2;
	mov.u32 	%r1280, smem;
	cvt.u64.u32 	%rd727, %r1280;
	cvta.shared.u64 	%rd728, %rd727;
	mapa.u64	%rd729, %rd728, %r1279;
	add.s64 	%rd731, %rd729, %rd719;
	ld.u16 	%rs478, [%rd731+4];
	ld.u16 	%rs479, [%rd731+6];
	mov.b32 	%r1277, {%rs478, %rs479};
	ld.local.u32 	%r1278, [%rd36+8];
	// begin inline asm
	{fma.rn.f16x2 %r1275,%r1102,%r1277,%r1278;
}
	// end inline asm
	st.local.u32 	[%rd36+8], %r1275;
$L__BB0_173:
	mov.b32 	%r1282, %f17;
	// begin inline asm
	{fma.rn.f16x2 %r1281,%r1282,%r30,%r21;
}
	// end inline asm
	// begin inline asm
	{.reg .f16 low,high;
 mov.b32 {low,high}, %r1281;
 mov.b16 %rs480, high;}
	// end inline asm
	// begin inline asm
	{.reg .f16 low,high;
 mov.b32 {low,high}, %r1281;
 mov.b16 %rs481, low;}
	// end inline asm
	// begin inline asm
	{ .reg .pred __$temp3;
  setp.gt.f16  __$temp3, %rs480, %rs34;
  selp.u16 %rs482, 1, 0, __$temp3;}
	// end inline asm
	setp.eq.s16 	%p132, %rs482, 0;
	@%p132 bra 	$L__BB0_206;
	// begin inline asm
	{ .reg .pred __$temp3;
  setp.gt.f16  __$temp3, %rs481, %rs34;
  selp.u16 %rs485, 1, 0, __$temp3;}
	// end inline asm
	setp.eq.s16 	%p133, %rs485, 0;
	@%p133 bra 	$L__BB0_206;
	// begin inline asm
	cvt.rn.f16.s32 %rs488, %r31;
	// end inline asm
	// begin inline asm
	{ .reg .pred __$temp3;
  setp.lt.f16  __$temp3, %rs480, %rs488;
  selp.u16 %rs489, 1, 0, __$temp3;}
	// end inline asm
	setp.eq.s16 	%p134, %rs489, 0;
	@%p134 bra 	$L__BB0_206;
	// begin inline asm
	cvt.rn.f16.s32 %rs492, %r32;
	// end inline asm
	// begin inline asm
	{ .reg .pred __$temp3;
  setp.lt.f16  __$temp3, %rs481, %rs492;
  selp.u16 %rs493, 1, 0, __$temp3;}
	// end inline asm
	setp.eq.s16 	%p135, %rs493, 0;
	@%p135 bra 	$L__BB0_206;
	setp.lt.s32 	%p136, %r2, 1;
	// begin inline asm
	cvt.rmi.s32.f16 %r1289, %rs480;
	// end inline asm
	// begin inline asm
	cvt.rmi.s32.f16 %r1290, %rs481;
	// end inline asm
	// begin inline asm
	cvt.rm.f16.s32 %rs498, %r1289;
	// end inline asm
	// begin inline asm
	{sub.f16 %rs499,%rs480,%rs498;
}
	// end inline asm
	// begin inline asm
	cvt.rm.f16.s32 %rs502, %r1290;
	// end inline asm
	// begin inline asm
	{sub.f16 %rs503,%rs481,%rs502;
}
	// end inline asm
	// begin inline asm
	{sub.f16 %rs506,%rs30,%rs499;
}
	// end inline asm
	// begin inline asm
	{sub.f16 %rs509,%rs30,%rs503;
}
	// end inline asm
	mul.lo.s32 	%r155, %r33, %r1289;
	shl.b32 	%r156, %r1290, 1;
	mov.b32 	%r1294, {%rs506, %rs506};
	mov.b32 	%r1295, {%rs509, %rs503};
	// begin inline asm
	{mul.f16x2 %r1293,%r1294,%r1295;
}
	// end inline asm
	add.s32 	%r157, %r156, %r155;
	add.s32 	%r158, %r157, %r33;
	{ .reg .b16 tmp; mov.b32 {tmp, %rs512}, %r133; }
	mov.b32 	%r1298, {%rs512, %rs512};
	prmt.b32 	%r1297, %r1293, %r1293, 0x5410U;
	// begin inline asm
	{mul.f16x2 %r1296,%r1297,%r1298;
}
	// end inline asm
	@%p136 bra 	$L__BB0_206;
	add.s32 	%r1300, %r2, -1;
	setp.lt.u32 	%p137, %r1300, 3;
	mov.b32 	%r1886, 0;
	@%p137 bra 	$L__BB0_181;
	mov.b32 	%r1885, 0;
$L__BB0_180:
	.pragma "nounroll";
	mov.u32 	%r1318, smem;
	cvt.u64.u32 	%rd732, %r1318;
	cvta.shared.u64 	%rd733, %rd732;
	mapa.u64	%rd734, %rd733, %r1885;
	mul.wide.s32 	%rd735, %r157, 2;
	add.s64 	%rd736, %rd734, %rd735;
	ld.u16 	%rs513, [%rd736];
	ld.u16 	%rs514, [%rd736+2];
	mov.b32 	%r1304, {%rs513, %rs514};
	shl.b32 	%r1319, %r1885, 1;
	mul.wide.s32 	%rd737, %r1319, 2;
	add.s64 	%rd738, %rd2, %rd737;
	ld.local.v4.u32 	{%r1305, %r1309, %r1313, %r1317}, [%rd738];
	// begin inline asm
	{fma.rn.f16x2 %r1302,%r1296,%r1304,%r1305;
}
	// end inline asm
	add.s32 	%r1320, %r1885, 1;
	mapa.u64	%rd739, %rd733, %r1320;
	add.s64 	%rd740, %rd739, %rd735;
	ld.u16 	%rs515, [%rd740];
	ld.u16 	%rs516, [%rd740+2];
	mov.b32 	%r1308, {%rs515, %rs516};
	// begin inline asm
	{fma.rn.f16x2 %r1306,%r1296,%r1308,%r1309;
}
	// end inline asm
	add.s32 	%r1321, %r1885, 2;
	mapa.u64	%rd741, %rd733, %r1321;
	add.s64 	%rd742, %rd741, %rd735;
	ld.u16 	%rs517, [%rd742];
	ld.u16 	%rs518, [%rd742+2];
	mov.b32 	%r1312, {%rs517, %rs518};
	// begin inline asm
	{fma.rn.f16x2 %r1310,%r1296,%r1312,%r1313;
}
	// end inline asm
	add.s32 	%r1322, %r1885, 3;
	mapa.u64	%rd743, %rd733, %r1322;
	add.s64 	%rd744, %rd743, %rd735;
	ld.u16 	%rs519, [%rd744];
	ld.u16 	%rs520, [%rd744+2];
	mov.b32 	%r1316, {%rs519, %rs520};
	// begin inline asm
	{fma.rn.f16x2 %r1314,%r1296,%r1316,%r1317;
}
	// end inline asm
	st.local.v4.u32 	[%rd738], {%r1302, %r1306, %r1310, %r1314};
	add.s32 	%r1885, %r1885, 4;
	and.b32  	%r1886, %r2, 2147483644;
	setp.ne.s32 	%p138, %r1885, %r1886;
	@%p138 bra 	$L__BB0_180;
$L__BB0_181:
	setp.eq.s32 	%p139, %r110, 0;
	@%p139 bra 	$L__BB0_185;
	setp.eq.s32 	%p140, %r110, 1;
	mov.u32 	%r1327, smem;
	cvt.u64.u32 	%rd745, %r1327;
	cvta.shared.u64 	%rd746, %rd745;
	mapa.u64	%rd747, %rd746, %r1886;
	mul.wide.s32 	%rd748, %r157, 2;
	add.s64 	%rd749, %rd747, %rd748;
	ld.u16 	%rs521, [%rd749];
	ld.u16 	%rs522, [%rd749+2];
	mov.b32 	%r1325, {%rs521, %rs522};
	shl.b32 	%r1328, %r1886, 1;
	mul.wide.s32 	%rd750, %r1328, 2;
	add.s64 	%rd37, %rd2, %rd750;
	ld.local.u32 	%r1326, [%rd37];
	// begin inline asm
	{fma.rn.f16x2 %r1323,%r1296,%r1325,%r1326;
}
	// end inline asm
	st.local.u32 	[%rd37], %r1323;
	@%p140 bra 	$L__BB0_185;
	setp.eq.s32 	%p141, %r110, 2;
	add.s32 	%r1333, %r1886, 1;
	cvt.u64.u32 	%rd751, %r1327;
	cvta.shared.u64 	%rd752, %rd751;
	mapa.u64	%rd753, %rd752, %r1333;
	mul.wide.s32 	%rd754, %r157, 2;
	add.s64 	%rd755, %rd753, %rd754;
	ld.u16 	%rs523, [%rd755];
	ld.u16 	%rs524, [%rd755+2];
	mov.b32 	%r1331, {%rs523, %rs524};
	ld.local.u32 	%r1332, [%rd37+4];
	// begin inline asm
	{fma.rn.f16x2 %r1329,%r1296,%r1331,%r1332;
}
	// end inline asm
	st.local.u32 	[%rd37+4], %r1329;
	@%p141 bra 	$L__BB0_185;
	add.s32 	%r1339, %r1886, 2;
	cvta.shared.u64 	%rd757, %rd751;
	mapa.u64	%rd758, %rd757, %r1339;
	add.s64 	%rd760, %rd758, %rd754;
	ld.u16 	%rs525, [%rd760];
	ld.u16 	%rs526, [%rd760+2];
	mov.b32 	%r1337, {%rs525, %rs526};
	ld.local.u32 	%r1338, [%rd37+8];
	// begin inline asm
	{fma.rn.f16x2 %r1335,%r1296,%r1337,%r1338;
}
	// end inline asm
	st.local.u32 	[%rd37+8], %r1335;
$L__BB0_185:
	and.b32  	%r164, %r2, 2147483644;
	add.s32 	%r165, %r2, -1;
	setp.lt.u32 	%p142, %r165, 3;
	cvt.s64.s32 	%rd38, %r156;
	mov.b32 	%r1888, 0;
	@%p142 bra 	$L__BB0_188;
	mov.b32 	%r1887, 0;
$L__BB0_187:
	.pragma "nounroll";
	mov.u32 	%r1359, smem;
	cvt.u64.u32 	%rd761, %r1359;
	cvta.shared.u64 	%rd762, %rd761;
	mapa.u64	%rd763, %rd762, %r1887;
	cvt.s64.s32 	%rd764, %r155;
	add.s64 	%rd765, %rd38, %rd764;
	shl.b64 	%rd766, %rd765, 1;
	add.s64 	%rd767, %rd763, %rd766;
	ld.u16 	%rs527, [%rd767+4];
	ld.u16 	%rs528, [%rd767+6];
	mov.b32 	%r1345, {%rs527, %rs528};
	shl.b32 	%r1360, %r1887, 1;
	mul.wide.s32 	%rd768, %r1360, 2;
	add.s64 	%rd769, %rd2, %rd768;
	ld.local.v4.u32 	{%r1346, %r1350, %r1354, %r1358}, [%rd769];
	// begin inline asm
	{fma.rn.f16x2 %r1343,%r1296,%r1345,%r1346;
}
	// end inline asm
	add.s32 	%r1361, %r1887, 1;
	mapa.u64	%rd770, %rd762, %r1361;
	add.s64 	%rd771, %rd770, %rd766;
	ld.u16 	%rs529, [%rd771+4];
	ld.u16 	%rs530, [%rd771+6];
	mov.b32 	%r1349, {%rs529, %rs530};
	// begin inline asm
	{fma.rn.f16x2 %r1347,%r1296,%r1349,%r1350;
}
	// end inline asm
	add.s32 	%r1362, %r1887, 2;
	mapa.u64	%rd772, %rd762, %r1362;
	add.s64 	%rd773, %rd772, %rd766;
	ld.u16 	%rs531, [%rd773+4];
	ld.u16 	%rs532, [%rd773+6];
	mov.b32 	%r1353, {%rs531, %rs532};
	// begin inline asm
	{fma.rn.f16x2 %r1351,%r1296,%r1353,%r1354;
}
	// end inline asm
	add.s32 	%r1363, %r1887, 3;
	mapa.u64	%rd774, %rd762, %r1363;
	add.s64 	%rd775, %rd774, %rd766;
	ld.u16 	%rs533, [%rd775+4];
	ld.u16 	%rs534, [%rd775+6];
	mov.b32 	%r1357, {%rs533, %rs534};
	// begin inline asm
	{fma.rn.f16x2 %r1355,%r1296,%r1357,%r1358;
}
	// end inline asm
	st.local.v4.u32 	[%rd769], {%r1343, %r1347, %r1351, %r1355};
	add.s32 	%r1887, %r1887, 4;
	setp.ne.s32 	%p143, %r1887, %r164;
	mov.u32 	%r1888, %r164;
	@%p143 bra 	$L__BB0_187;
$L__BB0_188:
	@%p139 bra 	$L__BB0_192;
	setp.eq.s32 	%p145, %r110, 1;
	mov.u32 	%r1368, smem;
	cvt.u64.u32 	%rd776, %r1368;
	cvta.shared.u64 	%rd777, %rd776;
	mapa.u64	%rd778, %rd777, %r1888;
	cvt.s64.s32 	%rd779, %r155;
	add.s64 	%rd39, %rd38, %rd779;
	shl.b64 	%rd780, %rd39, 1;
	add.s64 	%rd781, %rd778, %rd780;
	ld.u16 	%rs535, [%rd781+4];
	ld.u16 	%rs536, [%rd781+6];
	mov.b32 	%r1366, {%rs535, %rs536};
	shl.b32 	%r1369, %r1888, 1;
	mul.wide.s32 	%rd782, %r1369, 2;
	add.s64 	%rd40, %rd2, %rd782;
	ld.local.u32 	%r1367, [%rd40];
	// begin inline asm
	{fma.rn.f16x2 %r1364,%r1296,%r1366,%r1367;
}
	// end inline asm
	st.local.u32 	[%rd40], %r1364;
	@%p145 bra 	$L__BB0_192;
	setp.eq.s32 	%p146, %r110, 2;
	add.s32 	%r1374, %r1888, 1;
	mov.u32 	%r1375, smem;
	cvt.u64.u32 	%rd783, %r1375;
	cvta.shared.u64 	%rd784, %rd783;
	mapa.u64	%rd785, %rd784, %r1374;
	add.s64 	%rd787, %rd785, %rd780;
	ld.u16 	%rs537, [%rd787+4];
	ld.u16 	%rs538, [%rd787+6];
	mov.b32 	%r1372, {%rs537, %rs538};
	ld.local.u32 	%r1373, [%rd40+4];
	// begin inline asm
	{fma.rn.f16x2 %r1370,%r1296,%r1372,%r1373;
}
	// end inline asm
	st.local.u32 	[%rd40+4], %r1370;
	@%p146 bra 	$L__BB0_192;
	add.s32 	%r1380, %r1888, 2;
	cvt.u64.u32 	%rd788, %r1375;
	cvta.shared.u64 	%rd789, %rd788;
	mapa.u64	%rd790, %rd789, %r1380;
	add.s64 	%rd792, %rd790, %rd780;
	ld.u16 	%rs539, [%rd792+4];
	ld.u16 	%rs540, [%rd792+6];
	mov.b32 	%r1378, {%rs539, %rs540};
	ld.local.u32 	%r1379, [%rd40+8];
	// begin inline asm
	{fma.rn.f16x2 %r1376,%r1296,%r1378,%r1379;
}
	// end inline asm
	st.local.u32 	[%rd40+8], %r1376;
$L__BB0_192:
	setp.lt.u32 	%p147, %r165, 3;
	mov.b32 	%r1890, 0;
	@%p147 bra 	$L__BB0_195;
	mov.b32 	%r1889, 0;
$L__BB0_194:
	.pragma "nounroll";
	mov.u32 	%r1400, smem;
	cvt.u64.u32 	%rd793, %r1400;
	cvta.shared.u64 	%rd794, %rd793;
	mapa.u64	%rd795, %rd794, %r1889;
	mul.wide.s32 	%rd796, %r158, 2;
	add.s64 	%rd797, %rd795, %rd796;
	ld.u16 	%rs541, [%rd797];
	ld.u16 	%rs542, [%rd797+2];
	mov.b32 	%r1386, {%rs541, %rs542};
	shl.b32 	%r1401, %r1889, 1;
	mul.wide.s32 	%rd798, %r1401, 2;
	add.s64 	%rd799, %rd2, %rd798;
	ld.local.v4.u32 	{%r1387, %r1391, %r1395, %r1399}, [%rd799];
	// begin inline asm
	{fma.rn.f16x2 %r1384,%r1296,%r1386,%r1387;
}
	// end inline asm
	add.s32 	%r1402, %r1889, 1;
	mapa.u64	%rd800, %rd794, %r1402;
	add.s64 	%rd801, %rd800, %rd796;
	ld.u16 	%rs543, [%rd801];
	ld.u16 	%rs544, [%rd801+2];
	mov.b32 	%r1390, {%rs543, %rs544};
	// begin inline asm
	{fma.rn.f16x2 %r1388,%r1296,%r1390,%r1391;
}
	// end inline asm
	add.s32 	%r1403, %r1889, 2;
	mapa.u64	%rd802, %rd794, %r1403;
	add.s64 	%rd803, %rd802, %rd796;
	ld.u16 	%rs545, [%rd803];
	ld.u16 	%rs546, [%rd803+2];
	mov.b32 	%r1394, {%rs545, %rs546};
	// begin inline asm
	{fma.rn.f16x2 %r1392,%r1296,%r1394,%r1395;
}
	// end inline asm
	add.s32 	%r1404, %r1889, 3;
	mapa.u64	%rd804, %rd794, %r1404;
	add.s64 	%rd805, %rd804, %rd796;
	ld.u16 	%rs547, [%rd805];
	ld.u16 	%rs548, [%rd805+2];
	mov.b32 	%r1398, {%rs547, %rs548};
	// begin inline asm
	{fma.rn.f16x2 %r1396,%r1296,%r1398,%r1399;
}
	// end inline asm
	st.local.v4.u32 	[%rd799], {%r1384, %r1388, %r1392, %r1396};
	add.s32 	%r1889, %r1889, 4;
	setp.ne.s32 	%p148, %r1889, %r164;
	mov.u32 	%r1890, %r164;
	@%p148 bra 	$L__BB0_194;
$L__BB0_195:
	setp.eq.s32 	%p149, %r110, 0;
	@%p149 bra 	$L__BB0_199;
	setp.eq.s32 	%p150, %r110, 1;
	mov.u32 	%r1409, smem;
	cvt.u64.u32 	%rd806, %r1409;
	cvta.shared.u64 	%rd807, %rd806;
	mapa.u64	%rd808, %rd807, %r1890;
	mul.wide.s32 	%rd809, %r158, 2;
	add.s64 	%rd810, %rd808, %rd809;
	ld.u16 	%rs549, [%rd810];
	ld.u16 	%rs550, [%rd810+2];
	mov.b32 	%r1407, {%rs549, %rs550};
	shl.b32 	%r1410, %r1890, 1;
	mul.wide.s32 	%rd811, %r1410, 2;
	add.s64 	%rd41, %rd2, %rd811;
	ld.local.u32 	%r1408, [%rd41];
	// begin inline asm
	{fma.rn.f16x2 %r1405,%r1296,%r1407,%r1408;
}
	// end inline asm
	st.local.u32 	[%rd41], %r1405;
	@%p150 bra 	$L__BB0_199;
	setp.eq.s32 	%p151, %r110, 2;
	add.s32 	%r1415, %r1890, 1;
	cvt.u64.u32 	%rd812, %r1409;
	cvta.shared.u64 	%rd813, %rd812;
	mapa.u64	%rd814, %rd813, %r1415;
	add.s64 	%rd816, %rd814, %rd809;
	ld.u16 	%rs551, [%rd816];
	ld.u16 	%rs552, [%rd816+2];
	mov.b32 	%r1413, {%rs551, %rs552};
	ld.local.u32 	%r1414, [%rd41+4];
	// begin inline asm
	{fma.rn.f16x2 %r1411,%r1296,%r1413,%r1414;
}
	// end inline asm
	st.local.u32 	[%rd41+4], %r1411;
	@%p151 bra 	$L__BB0_199;
	add.s32 	%r1421, %r1890, 2;
	mov.u32 	%r1422, smem;
	cvt.u64.u32 	%rd817, %r1422;
	cvta.shared.u64 	%rd818, %rd817;
	mapa.u64	%rd819, %rd818, %r1421;
	add.s64 	%rd821, %rd819, %rd809;
	ld.u16 	%rs553, [%rd821];
	ld.u16 	%rs554, [%rd821+2];
	mov.b32 	%r1419, {%rs553, %rs554};
	ld.local.u32 	%r1420, [%rd41+8];
	// begin inline asm
	{fma.rn.f16x2 %r1417,%r1296,%r1419,%r1420;
}
	// end inline asm
	st.local.u32 	[%rd41+8], %r1417;
$L__BB0_199:
	setp.lt.u32 	%p152, %r165, 3;
	add.s32 	%r1424, %r155, %r33;
	cvt.s64.s32 	%rd822, %r1424;
	shl.b32 	%r1425, %r1290, 1;
	cvt.s64.s32 	%rd823, %r1425;
	add.s64 	%rd42, %rd823, %rd822;
	mov.b32 	%r1892, 0;
	@%p152 bra 	$L__BB0_202;
	mov.b32 	%r1891, 0;
$L__BB0_201:
	.pragma "nounroll";
	mov.u32 	%r1443, smem;
	cvt.u64.u32 	%rd824, %r1443;
	cvta.shared.u64 	%rd825, %rd824;
	mapa.u64	%rd826, %rd825, %r1891;
	shl.b64 	%rd827, %rd42, 1;
	add.s64 	%rd828, %rd826, %rd827;
	ld.u16 	%rs555, [%rd828+4];
	ld.u16 	%rs556, [%rd828+6];
	mov.b32 	%r1429, {%rs555, %rs556};
	shl.b32 	%r1444, %r1891, 1;
	mul.wide.s32 	%rd829, %r1444, 2;
	add.s64 	%rd830, %rd2, %rd829;
	ld.local.v4.u32 	{%r1430, %r1434, %r1438, %r1442}, [%rd830];
	// begin inline asm
	{fma.rn.f16x2 %r1427,%r1296,%r1429,%r1430;
}
	// end inline asm
	add.s32 	%r1445, %r1891, 1;
	mapa.u64	%rd831, %rd825, %r1445;
	add.s64 	%rd832, %rd831, %rd827;
	ld.u16 	%rs557, [%rd832+4];
	ld.u16 	%rs558, [%rd832+6];
	mov.b32 	%r1433, {%rs557, %rs558};
	// begin inline asm
	{fma.rn.f16x2 %r1431,%r1296,%r1433,%r1434;
}
	// end inline asm
	add.s32 	%r1446, %r1891, 2;
	mapa.u64	%rd833, %rd825, %r1446;
	add.s64 	%rd834, %rd833, %rd827;
	ld.u16 	%rs559, [%rd834+4];
	ld.u16 	%rs560, [%rd834+6];
	mov.b32 	%r1437, {%rs559, %rs560};
	// begin inline asm
	{fma.rn.f16x2 %r1435,%r1296,%r1437,%r1438;
}
	// end inline asm
	add.s32 	%r1447, %r1891, 3;
	mapa.u64	%rd835, %rd825, %r1447;
	add.s64 	%rd836, %rd835, %rd827;
	ld.u16 	%rs561, [%rd836+4];
	ld.u16 	%rs562, [%rd836+6];
	mov.b32 	%r1441, {%rs561, %rs562};
	// begin inline asm
	{fma.rn.f16x2 %r1439,%r1296,%r1441,%r1442;
}
	// end inline asm
	st.local.v4.u32 	[%rd830], {%r1427, %r1431, %r1435, %r1439};
	add.s32 	%r1891, %r1891, 4;
	setp.ne.s32 	%p153, %r1891, %r164;
	mov.u32 	%r1892, %r164;
	@%p153 bra 	$L__BB0_201;
$L__BB0_202:
	setp.eq.s32 	%p154, %r110, 0;
	@%p154 bra 	$L__BB0_206;
	setp.eq.s32 	%p155, %r110, 1;
	mov.u32 	%r1452, smem;
	cvt.u64.u32 	%rd837, %r1452;
	cvta.shared.u64 	%rd838, %rd837;
	mapa.u64	%rd839, %rd838, %r1892;
	shl.b64 	%rd840, %rd42, 1;
	add.s64 	%rd841, %rd839, %rd840;
	ld.u16 	%rs563, [%rd841+4];
	ld.u16 	%rs564, [%rd841+6];
	mov.b32 	%r1450, {%rs563, %rs564};
	shl.b32 	%r1453, %r1892, 1;
	mul.wide.s32 	%rd842, %r1453, 2;
	add.s64 	%rd43, %rd2, %rd842;
	ld.local.u32 	%r1451, [%rd43];
	// begin inline asm
	{fma.rn.f16x2 %r1448,%r1296,%r1450,%r1451;
}
	// end inline asm
	st.local.u32 	[%rd43], %r1448;
	@%p155 bra 	$L__BB0_206;
	setp.eq.s32 	%p156, %r110, 2;
	add.s32 	%r1458, %r1892, 1;
	cvta.shared.u64 	%rd844, %rd837;
	mapa.u64	%rd845, %rd844, %r1458;
	add.s64 	%rd847, %rd845, %rd840;
	ld.u16 	%rs565, [%rd847+4];
	ld.u16 	%rs566, [%rd847+6];
	mov.b32 	%r1456, {%rs565, %rs566};
	ld.local.u32 	%r1457, [%rd43+4];
	// begin inline asm
	{fma.rn.f16x2 %r1454,%r1296,%r1456,%r1457;
}
	// end inline asm
	st.local.u32 	[%rd43+4], %r1454;
	@%p156 bra 	$L__BB0_206;
	add.s32 	%r1464, %r1892, 2;
	cvta.shared.u64 	%rd849, %rd837;
	mapa.u64	%rd850, %rd849, %r1464;
	add.s64 	%rd852, %rd850, %rd840;
	ld.u16 	%rs567, [%rd852+4];
	ld.u16 	%rs568, [%rd852+6];
	mov.b32 	%r1462, {%rs567, %rs568};
	ld.local.u32 	%r1463, [%rd43+8];
	// begin inline asm
	{fma.rn.f16x2 %r1460,%r1296,%r1462,%r1463;
}
	// end inline asm
	st.local.u32 	[%rd43+8], %r1460;
$L__BB0_206:
	and.b32  	%r175, %r2, 2147483644;
	add.s32 	%r176, %r2, -1;
	mov.b32 	%r177, %f23;
	mov.b32 	%r1467, %f18;
	// begin inline asm
	{fma.rn.f16x2 %r1466,%r1467,%r30,%r21;
}
	// end inline asm
	// begin inline asm
	{.reg .f16 low,high;
 mov.b32 {low,high}, %r1466;
 mov.b16 %rs569, high;}
	// end inline asm
	// begin inline asm
	{.reg .f16 low,high;
 mov.b32 {low,high}, %r1466;
 mov.b16 %rs570, low;}
	// end inline asm
	// begin inline asm
	{ .reg .pred __$temp3;
  setp.gt.f16  __$temp3, %rs569, %rs34;
  selp.u16 %rs571, 1, 0, __$temp3;}
	// end inline asm
	setp.eq.s16 	%p157, %rs571, 0;
	@%p157 bra 	$L__BB0_239;
	// begin inline asm
	{ .reg .pred __$temp3;
  setp.gt.f16  __$temp3, %rs570, %rs34;
  selp.u16 %rs574, 1, 0, __$temp3;}
	// end inline asm
	setp.eq.s16 	%p158, %rs574, 0;
	@%p158 bra 	$L__BB0_239;
	// begin inline asm
	cvt.rn.f16.s32 %rs577, %r31;
	// end inline asm
	// begin inline asm
	{ .reg .pred __$temp3;
  setp.lt.f16  __$temp3, %rs569, %rs577;
  selp.u16 %rs578, 1, 0, __$temp3;}
	// end inline asm
	setp.eq.s16 	%p159, %rs578, 0;
	@%p159 bra 	$L__BB0_239;
	// begin inline asm
	cvt.rn.f16.s32 %rs581, %r32;
	// end inline asm
	// begin inline asm
	{ .reg .pred __$temp3;
  setp.lt.f16  __$temp3, %rs570, %rs581;
  selp.u16 %rs582, 1, 0, __$temp3;}
	// end inline asm
	setp.eq.s16 	%p160, %rs582, 0;
	@%p160 bra 	$L__BB0_239;
	setp.lt.s32 	%p161, %r2, 1;
	// begin inline asm
	cvt.rmi.s32.f16 %r1474, %rs569;
	// end inline asm
	// begin inline asm
	cvt.rmi.s32.f16 %r1475, %rs570;
	// end inline asm
	// begin inline asm
	cvt.rm.f16.s32 %rs587, %r1474;
	// end inline asm
	// begin inline asm
	{sub.f16 %rs588,%rs569,%rs587;
}
	// end inline asm
	// begin inline asm
	cvt.rm.f16.s32 %rs591, %r1475;
	// end inline asm
	// begin inline asm
	{sub.f16 %rs592,%rs570,%rs591;
}
	// end inline asm
	// begin inline asm
	{sub.f16 %rs595,%rs30,%rs588;
}
	// end inline asm
	// begin inline asm
	{sub.f16 %rs598,%rs30,%rs592;
}
	// end inline asm
	mul.lo.s32 	%r178, %r33, %r1474;
	shl.b32 	%r179, %r1475, 1;
	mov.b32 	%r1479, {%rs595, %rs595};
	mov.b32 	%r1480, {%rs598, %rs592};
	// begin inline asm
	{mul.f16x2 %r1478,%r1479,%r1480;
}
	// end inline asm
	add.s32 	%r180, %r179, %r178;
	add.s32 	%r181, %r180, %r33;
	{ .reg .b16 tmp; mov.b32 {%rs601, tmp}, %r177; }
	mov.b32 	%r1483, {%rs601, %rs601};
	prmt.b32 	%r1482, %r1478, %r1478, 0x5410U;
	// begin inline asm
	{mul.f16x2 %r1481,%r1482,%r1483;
}
	// end inline asm
	@%p161 bra 	$L__BB0_239;
	setp.lt.u32 	%p162, %r176, 3;
	mov.b32 	%r1894, 0;
	@%p162 bra 	$L__BB0_214;
	mov.b32 	%r1893, 0;
$L__BB0_213:
	.pragma "nounroll";
	mov.u32 	%r1502, smem;
	cvt.u64.u32 	%rd853, %r1502;
	cvta.shared.u64 	%rd854, %rd853;
	mapa.u64	%rd855, %rd854, %r1893;
	mul.wide.s32 	%rd856, %r180, 2;
	add.s64 	%rd857, %rd855, %rd856;
	ld.u16 	%rs602, [%rd857];
	ld.u16 	%rs603, [%rd857+2];
	mov.b32 	%r1488, {%rs602, %rs603};
	shl.b32 	%r1503, %r1893, 1;
	mul.wide.s32 	%rd858, %r1503, 2;
	add.s64 	%rd859, %rd2, %rd858;
	ld.local.v4.u32 	{%r1489, %r1493, %r1497, %r1501}, [%rd859];
	// begin inline asm
	{fma.rn.f16x2 %r1486,%r1481,%r1488,%r1489;
}
	// end inline asm
	add.s32 	%r1504, %r1893, 1;
	mapa.u64	%rd860, %rd854, %r1504;
	add.s64 	%rd861, %rd860, %rd856;
	ld.u16 	%rs604, [%rd861];
	ld.u16 	%rs605, [%rd861+2];
	mov.b32 	%r1492, {%rs604, %rs605};
	// begin inline asm
	{fma.rn.f16x2 %r1490,%r1481,%r1492,%r1493;
}
	// end inline asm
	add.s32 	%r1505, %r1893, 2;
	mapa.u64	%rd862, %rd854, %r1505;
	add.s64 	%rd863, %rd862, %rd856;
	ld.u16 	%rs606, [%rd863];
	ld.u16 	%rs607, [%rd863+2];
	mov.b32 	%r1496, {%rs606, %rs607};
	// begin inline asm
	{fma.rn.f16x2 %r1494,%r1481,%r1496,%r1497;
}
	// end inline asm
	add.s32 	%r1506, %r1893, 3;
	mapa.u64	%rd864, %rd854, %r1506;
	add.s64 	%rd865, %rd864, %rd856;
	ld.u16 	%rs608, [%rd865];
	ld.u16 	%rs609, [%rd865+2];
	mov.b32 	%r1500, {%rs608, %rs609};
	// begin inline asm
	{fma.rn.f16x2 %r1498,%r1481,%r1500,%r1501;
}
	// end inline asm
	st.local.v4.u32 	[%rd859], {%r1486, %r1490, %r1494, %r1498};
	add.s32 	%r1893, %r1893, 4;
	setp.ne.s32 	%p163, %r1893, %r175;
	mov.u32 	%r1894, %r175;
	@%p163 bra 	$L__BB0_213;
$L__BB0_214:
	setp.eq.s32 	%p164, %r110, 0;
	@%p164 bra 	$L__BB0_218;
	setp.eq.s32 	%p165, %r110, 1;
	mov.u32 	%r1511, smem;
	cvt.u64.u32 	%rd866, %r1511;
	cvta.shared.u64 	%rd867, %rd866;
	mapa.u64	%rd868, %rd867, %r1894;
	mul.wide.s32 	%rd869, %r180, 2;
	add.s64 	%rd870, %rd868, %rd869;
	ld.u16 	%rs610, [%rd870];
	ld.u16 	%rs611, [%rd870+2];
	mov.b32 	%r1509, {%rs610, %rs611};
	shl.b32 	%r1512, %r1894, 1;
	mul.wide.s32 	%rd871, %r1512, 2;
	add.s64 	%rd44, %rd2, %rd871;
	ld.local.u32 	%r1510, [%rd44];
	// begin inline asm
	{fma.rn.f16x2 %r1507,%r1481,%r1509,%r1510;
}
	// end inline asm
	st.local.u32 	[%rd44], %r1507;
	@%p165 bra 	$L__BB0_218;
	setp.eq.s32 	%p166, %r110, 2;
	add.s32 	%r1517, %r1894, 1;
	cvt.u64.u32 	%rd872, %r1511;
	cvta.shared.u64 	%rd873, %rd872;
	mapa.u64	%rd874, %rd873, %r1517;
	mul.wide.s32 	%rd875, %r180, 2;
	add.s64 	%rd876, %rd874, %rd875;
	ld.u16 	%rs612, [%rd876];
	ld.u16 	%rs613, [%rd876+2];
	mov.b32 	%r1515, {%rs612, %rs613};
	ld.local.u32 	%r1516, [%rd44+4];
	// begin inline asm
	{fma.rn.f16x2 %r1513,%r1481,%r1515,%r1516;
}
	// end inline asm
	st.local.u32 	[%rd44+4], %r1513;
	@%p166 bra 	$L__BB0_218;
	add.s32 	%r1523, %r1894, 2;
	cvta.shared.u64 	%rd878, %rd872;
	mapa.u64	%rd879, %rd878, %r1523;
	add.s64 	%rd881, %rd879, %rd875;
	ld.u16 	%rs614, [%rd881];
	ld.u16 	%rs615, [%rd881+2];
	mov.b32 	%r1521, {%rs614, %rs615};
	ld.local.u32 	%r1522, [%rd44+8];
	// begin inline asm
	{fma.rn.f16x2 %r1519,%r1481,%r1521,%r1522;
}
	// end inline asm
	st.local.u32 	[%rd44+8], %r1519;
$L__BB0_218:
	setp.lt.u32 	%p167, %r176, 3;
	cvt.s64.s32 	%rd882, %r178;
	cvt.s64.s32 	%rd45, %r179;
	add.s64 	%rd46, %rd45, %rd882;
	mov.b32 	%r1896, 0;
	@%p167 bra 	$L__BB0_221;
	mov.b32 	%r1895, 0;
$L__BB0_220:
	.pragma "nounroll";
	mov.u32 	%r1543, smem;
	cvt.u64.u32 	%rd883, %r1543;
	cvta.shared.u64 	%rd884, %rd883;
	mapa.u64	%rd885, %rd884, %r1895;
	shl.b64 	%rd886, %rd46, 1;
	add.s64 	%rd887, %rd885, %rd886;
	ld.u16 	%rs616, [%rd887+4];
	ld.u16 	%rs617, [%rd887+6];
	mov.b32 	%r1529, {%rs616, %rs617};
	shl.b32 	%r1544, %r1895, 1;
	mul.wide.s32 	%rd888, %r1544, 2;
	add.s64 	%rd889, %rd2, %rd888;
	ld.local.v4.u32 	{%r1530, %r1534, %r1538, %r1542}, [%rd889];
	// begin inline asm
	{fma.rn.f16x2 %r1527,%r1481,%r1529,%r1530;
}
	// end inline asm
	add.s32 	%r1545, %r1895, 1;
	mapa.u64	%rd890, %rd884, %r1545;
	add.s64 	%rd891, %rd890, %rd886;
	ld.u16 	%rs618, [%rd891+4];
	ld.u16 	%rs619, [%rd891+6];
	mov.b32 	%r1533, {%rs618, %rs619};
	// begin inline asm
	{fma.rn.f16x2 %r1531,%r1481,%r1533,%r1534;
}
	// end inline asm
	add.s32 	%r1546, %r1895, 2;
	mapa.u64	%rd892, %rd884, %r1546;
	add.s64 	%rd893, %rd892, %rd886;
	ld.u16 	%rs620, [%rd893+4];
	ld.u16 	%rs621, [%rd893+6];
	mov.b32 	%r1537, {%rs620, %rs621};
	// begin inline asm
	{fma.rn.f16x2 %r1535,%r1481,%r1537,%r1538;
}
	// end inline asm
	add.s32 	%r1547, %r1895, 3;
	mapa.u64	%rd894, %rd884, %r1547;
	add.s64 	%rd895, %rd894, %rd886;
	ld.u16 	%rs622, [%rd895+4];
	ld.u16 	%rs623, [%rd895+6];
	mov.b32 	%r1541, {%rs622, %rs623};
	// begin inline asm
	{fma.rn.f16x2 %r1539,%r1481,%r1541,%r1542;
}
	// end inline asm
	st.local.v4.u32 	[%rd889], {%r1527, %r1531, %r1535, %r1539};
	add.s32 	%r1895, %r1895, 4;
	setp.ne.s32 	%p168, %r1895, %r175;
	mov.u32 	%r1896, %r175;
	@%p168 bra 	$L__BB0_220;
$L__BB0_221:
	@%p164 bra 	$L__BB0_225;
	setp.eq.s32 	%p170, %r110, 1;
	mov.u32 	%r1552, smem;
	cvt.u64.u32 	%rd896, %r1552;
	cvta.shared.u64 	%rd897, %rd896;
	mapa.u64	%rd898, %rd897, %r1896;
	shl.b64 	%rd899, %rd46, 1;
	add.s64 	%rd900, %rd898, %rd899;
	ld.u16 	%rs624, [%rd900+4];
	ld.u16 	%rs625, [%rd900+6];
	mov.b32 	%r1550, {%rs624, %rs625};
	shl.b32 	%r1553, %r1896, 1;
	mul.wide.s32 	%rd901, %r1553, 2;
	add.s64 	%rd47, %rd2, %rd901;
	ld.local.u32 	%r1551, [%rd47];
	// begin inline asm
	{fma.rn.f16x2 %r1548,%r1481,%r1550,%r1551;
}
	// end inline asm
	st.local.u32 	[%rd47], %r1548;
	@%p170 bra 	$L__BB0_225;
	setp.eq.s32 	%p171, %r110, 2;
	add.s32 	%r1558, %r1896, 1;
	mov.u32 	%r1559, smem;
	cvt.u64.u32 	%rd902, %r1559;
	cvta.shared.u64 	%rd903, %rd902;
	mapa.u64	%rd904, %rd903, %r1558;
	add.s64 	%rd906, %rd904, %rd899;
	ld.u16 	%rs626, [%rd906+4];
	ld.u16 	%rs627, [%rd906+6];
	mov.b32 	%r1556, {%rs626, %rs627};
	ld.local.u32 	%r1557, [%rd47+4];
	// begin inline asm
	{fma.rn.f16x2 %r1554,%r1481,%r1556,%r1557;
}
	// end inline asm
	st.local.u32 	[%rd47+4], %r1554;
	@%p171 bra 	$L__BB0_225;
	add.s32 	%r1564, %r1896, 2;
	cvt.u64.u32 	%rd907, %r1559;
	cvta.shared.u64 	%rd908, %rd907;
	mapa.u64	%rd909, %rd908, %r1564;
	add.s64 	%rd911, %rd909, %rd899;
	ld.u16 	%rs628, [%rd911+4];
	ld.u16 	%rs629, [%rd911+6];
	mov.b32 	%r1562, {%rs628, %rs629};
	ld.local.u32 	%r1563, [%rd47+8];
	// begin inline asm
	{fma.rn.f16x2 %r1560,%r1481,%r1562,%r1563;
}
	// end inline asm
	st.local.u32 	[%rd47+8], %r1560;
$L__BB0_225:
	setp.lt.u32 	%p172, %r176, 3;
	mov.b32 	%r1898, 0;
	@%p172 bra 	$L__BB0_228;
	mov.b32 	%r1897, 0;
$L__BB0_227:
	.pragma "nounroll";
	mov.u32 	%r1584, smem;
	cvt.u64.u32 	%rd912, %r1584;
	cvta.shared.u64 	%rd913, %rd912;
	mapa.u64	%rd914, %rd913, %r1897;
	mul.wide.s32 	%rd915, %r181, 2;
	add.s64 	%rd916, %rd914, %rd915;
	ld.u16 	%rs630, [%rd916];
	ld.u16 	%rs631, [%rd916+2];
	mov.b32 	%r1570, {%rs630, %rs631};
	shl.b32 	%r1585, %r1897, 1;
	mul.wide.s32 	%rd917, %r1585, 2;
	add.s64 	%rd918, %rd2, %rd917;
	ld.local.v4.u32 	{%r1571, %r1575, %r1579, %r1583}, [%rd918];
	// begin inline asm
	{fma.rn.f16x2 %r1568,%r1481,%r1570,%r1571;
}
	// end inline asm
	add.s32 	%r1586, %r1897, 1;
	mapa.u64	%rd919, %rd913, %r1586;
	add.s64 	%rd920, %rd919, %rd915;
	ld.u16 	%rs632, [%rd920];
	ld.u16 	%rs633, [%rd920+2];
	mov.b32 	%r1574, {%rs632, %rs633};
	// begin inline asm
	{fma.rn.f16x2 %r1572,%r1481,%r1574,%r1575;
}
	// end inline asm
	add.s32 	%r1587, %r1897, 2;
	mapa.u64	%rd921, %rd913, %r1587;
	add.s64 	%rd922, %rd921, %rd915;
	ld.u16 	%rs634, [%rd922];
	ld.u16 	%rs635, [%rd922+2];
	mov.b32 	%r1578, {%rs634, %rs635};
	// begin inline asm
	{fma.rn.f16x2 %r1576,%r1481,%r1578,%r1579;
}
	// end inline asm
	add.s32 	%r1588, %r1897, 3;
	mapa.u64	%rd923, %rd913, %r1588;
	add.s64 	%rd924, %rd923, %rd915;
	ld.u16 	%rs636, [%rd924];
	ld.u16 	%rs637, [%rd924+2];
	mov.b32 	%r1582, {%rs636, %rs637};
	// begin inline asm
	{fma.rn.f16x2 %r1580,%r1481,%r1582,%r1583;
}
	// end inline asm
	st.local.v4.u32 	[%rd918], {%r1568, %r1572, %r1576, %r1580};
	add.s32 	%r1897, %r1897, 4;
	setp.ne.s32 	%p173, %r1897, %r175;
	mov.u32 	%r1898, %r175;
	@%p173 bra 	$L__BB0_227;
$L__BB0_228:
	setp.eq.s32 	%p174, %r110, 0;
	@%p174 bra 	$L__BB0_232;
	setp.eq.s32 	%p175, %r110, 1;
	mov.u32 	%r1593, smem;
	cvt.u64.u32 	%rd925, %r1593;
	cvta.shared.u64 	%rd926, %rd925;
	mapa.u64	%rd927, %rd926, %r1898;
	mul.wide.s32 	%rd928, %r181, 2;
	add.s64 	%rd929, %rd927, %rd928;
	ld.u16 	%rs638, [%rd929];
	ld.u16 	%rs639, [%rd929+2];
	mov.b32 	%r1591, {%rs638, %rs639};
	shl.b32 	%r1594, %r1898, 1;
	mul.wide.s32 	%rd930, %r1594, 2;
	add.s64 	%rd48, %rd2, %rd930;
	ld.local.u32 	%r1592, [%rd48];
	// begin inline asm
	{fma.rn.f16x2 %r1589,%r1481,%r1591,%r1592;
}
	// end inline asm
	st.local.u32 	[%rd48], %r1589;
	@%p175 bra 	$L__BB0_232;
	setp.eq.s32 	%p176, %r110, 2;
	add.s32 	%r1599, %r1898, 1;
	cvt.u64.u32 	%rd931, %r1593;
	cvta.shared.u64 	%rd932, %rd931;
	mapa.u64	%rd933, %rd932, %r1599;
	add.s64 	%rd935, %rd933, %rd928;
	ld.u16 	%rs640, [%rd935];
	ld.u16 	%rs641, [%rd935+2];
	mov.b32 	%r1597, {%rs640, %rs641};
	ld.local.u32 	%r1598, [%rd48+4];
	// begin inline asm
	{fma.rn.f16x2 %r1595,%r1481,%r1597,%r1598;
}
	// end inline asm
	st.local.u32 	[%rd48+4], %r1595;
	@%p176 bra 	$L__BB0_232;
	add.s32 	%r1605, %r1898, 2;
	mov.u32 	%r1606, smem;
	cvt.u64.u32 	%rd936, %r1606;
	cvta.shared.u64 	%rd937, %rd936;
	mapa.u64	%rd938, %rd937, %r1605;
	add.s64 	%rd940, %rd938, %rd928;
	ld.u16 	%rs642, [%rd940];
	ld.u16 	%rs643, [%rd940+2];
	mov.b32 	%r1603, {%rs642, %rs643};
	ld.local.u32 	%r1604, [%rd48+8];
	// begin inline asm
	{fma.rn.f16x2 %r1601,%r1481,%r1603,%r1604;
}
	// end inline asm
	st.local.u32 	[%rd48+8], %r1601;
$L__BB0_232:
	setp.lt.u32 	%p177, %r176, 3;
	add.s32 	%r1608, %r178, %r33;
	cvt.s64.s32 	%rd941, %r1608;
	add.s64 	%rd49, %rd45, %rd941;
	mov.b32 	%r1900, 0;
	@%p177 bra 	$L__BB0_235;
	mov.b32 	%r1899, 0;
$L__BB0_234:
	.pragma "nounroll";
	mov.u32 	%r1626, smem;
	cvt.u64.u32 	%rd942, %r1626;
	cvta.shared.u64 	%rd943, %rd942;
	mapa.u64	%rd944, %rd943, %r1899;
	shl.b64 	%rd945, %rd49, 1;
	add.s64 	%rd946, %rd944, %rd945;
	ld.u16 	%rs644, [%rd946+4];
	ld.u16 	%rs645, [%rd946+6];
	mov.b32 	%r1612, {%rs644, %rs645};
	shl.b32 	%r1627, %r1899, 1;
	mul.wide.s32 	%rd947, %r1627, 2;
	add.s64 	%rd948, %rd2, %rd947;
	ld.local.v4.u32 	{%r1613, %r1617, %r1621, %r1625}, [%rd948];
	// begin inline asm
	{fma.rn.f16x2 %r1610,%r1481,%r1612,%r1613;
}
	// end inline asm
	add.s32 	%r1628, %r1899, 1;
	mapa.u64	%rd949, %rd943, %r1628;
	add.s64 	%rd950, %rd949, %rd945;
	ld.u16 	%rs646, [%rd950+4];
	ld.u16 	%rs647, [%rd950+6];
	mov.b32 	%r1616, {%rs646, %rs647};
	// begin inline asm
	{fma.rn.f16x2 %r1614,%r1481,%r1616,%r1617;
}
	// end inline asm
	add.s32 	%r1629, %r1899, 2;
	mapa.u64	%rd951, %rd943, %r1629;
	add.s64 	%rd952, %rd951, %rd945;
	ld.u16 	%rs648, [%rd952+4];
	ld.u16 	%rs649, [%rd952+6];
	mov.b32 	%r1620, {%rs648, %rs649};
	// begin inline asm
	{fma.rn.f16x2 %r1618,%r1481,%r1620,%r1621;
}
	// end inline asm
	add.s32 	%r1630, %r1899, 3;
	mapa.u64	%rd953, %rd943, %r1630;
	add.s64 	%rd954, %rd953, %rd945;
	ld.u16 	%rs650, [%rd954+4];
	ld.u16 	%rs651, [%rd954+6];
	mov.b32 	%r1624, {%rs650, %rs651};
	// begin inline asm
	{fma.rn.f16x2 %r1622,%r1481,%r1624,%r1625;
}
	// end inline asm
	st.local.v4.u32 	[%rd948], {%r1610, %r1614, %r1618, %r1622};
	add.s32 	%r1899, %r1899, 4;
	setp.ne.s32 	%p178, %r1899, %r175;
	mov.u32 	%r1900, %r175;
	@%p178 bra 	$L__BB0_234;
$L__BB0_235:
	setp.eq.s32 	%p179, %r110, 0;
	@%p179 bra 	$L__BB0_239;
	setp.eq.s32 	%p180, %r110, 1;
	mov.u32 	%r1635, smem;
	cvt.u64.u32 	%rd955, %r1635;
	cvta.shared.u64 	%rd956, %rd955;
	mapa.u64	%rd957, %rd956, %r1900;
	shl.b64 	%rd958, %rd49, 1;
	add.s64 	%rd959, %rd957, %rd958;
	ld.u16 	%rs652, [%rd959+4];
	ld.u16 	%rs653, [%rd959+6];
	mov.b32 	%r1633, {%rs652, %rs653};
	shl.b32 	%r1636, %r1900, 1;
	mul.wide.s32 	%rd960, %r1636, 2;
	add.s64 	%rd50, %rd2, %rd960;
	ld.local.u32 	%r1634, [%rd50];
	// begin inline asm
	{fma.rn.f16x2 %r1631,%r1481,%r1633,%r1634;
}
	// end inline asm
	st.local.u32 	[%rd50], %r1631;
	@%p180 bra 	$L__BB0_239;
	setp.eq.s32 	%p181, %r110, 2;
	add.s32 	%r1641, %r1900, 1;
	cvta.shared.u64 	%rd962, %rd955;
	mapa.u64	%rd963, %rd962, %r1641;
	add.s64 	%rd965, %rd963, %rd958;
	ld.u16 	%rs654, [%rd965+4];
	ld.u16 	%rs655, [%rd965+6];
	mov.b32 	%r1639, {%rs654, %rs655};
	ld.local.u32 	%r1640, [%rd50+4];
	// begin inline asm
	{fma.rn.f16x2 %r1637,%r1481,%r1639,%r1640;
}
	// end inline asm
	st.local.u32 	[%rd50+4], %r1637;
	@%p181 bra 	$L__BB0_239;
	add.s32 	%r1647, %r1900, 2;
	mov.u32 	%r1648, smem;
	cvt.u64.u32 	%rd966, %r1648;
	cvta.shared.u64 	%rd967, %rd966;
	mapa.u64	%rd968, %rd967, %r1647;
	add.s64 	%rd970, %rd968, %rd958;
	ld.u16 	%rs656, [%rd970+4];
	ld.u16 	%rs657, [%rd970+6];
	mov.b32 	%r1645, {%rs656, %rs657};
	ld.local.u32 	%r1646, [%rd50+8];
	// begin inline asm
	{fma.rn.f16x2 %r1643,%r1481,%r1645,%r1646;
}
	// end inline asm
	st.local.u32 	[%rd50+8], %r1643;
$L__BB0_239:
	mov.b32 	%r1650, %f19;
	// begin inline asm
	{fma.rn.f16x2 %r1649,%r1650,%r30,%r21;
}
	// end inline asm
	// begin inline asm
	{.reg .f16 low,high;
 mov.b32 {low,high}, %r1649;
 mov.b16 %rs658, high;}
	// end inline asm
	// begin inline asm
	{.reg .f16 low,high;
 mov.b32 {low,high}, %r1649;
 mov.b16 %rs659, low;}
	// end inline asm
	// begin inline asm
	{ .reg .pred __$temp3;
  setp.gt.f16  __$temp3, %rs658, %rs34;
  selp.u16 %rs660, 1, 0, __$temp3;}
	// end inline asm
	setp.eq.s16 	%p182, %rs660, 0;
	@%p182 bra 	$L__BB0_272;
	// begin inline asm
	{ .reg .pred __$temp3;
  setp.gt.f16  __$temp3, %rs659, %rs34;
  selp.u16 %rs663, 1, 0, __$temp3;}
	// end inline asm
	setp.eq.s16 	%p183, %rs663, 0;
	@%p183 bra 	$L__BB0_272;
	// begin inline asm
	cvt.rn.f16.s32 %rs666, %r31;
	// end inline asm
	// begin inline asm
	{ .reg .pred __$temp3;
  setp.lt.f16  __$temp3, %rs658, %rs666;
  selp.u16 %rs667, 1, 0, __$temp3;}
	// end inline asm
	setp.eq.s16 	%p184, %rs667, 0;
	@%p184 bra 	$L__BB0_272;
	// begin inline asm
	cvt.rn.f16.s32 %rs670, %r32;
	// end inline asm
	// begin inline asm
	{ .reg .pred __$temp3;
  setp.lt.f16  __$temp3, %rs659, %rs670;
  selp.u16 %rs671, 1, 0, __$temp3;}
	// end inline asm
	setp.eq.s16 	%p185, %rs671, 0;
	@%p185 bra 	$L__BB0_272;
	setp.lt.s32 	%p186, %r2, 1;
	// begin inline asm
	cvt.rmi.s32.f16 %r1657, %rs658;
	// end inline asm
	// begin inline asm
	cvt.rmi.s32.f16 %r1658, %rs659;
	// end inline asm
	// begin inline asm
	cvt.rm.f16.s32 %rs676, %r1657;
	// end inline asm
	// begin inline asm
	{sub.f16 %rs677,%rs658,%rs676;
}
	// end inline asm
	// begin inline asm
	cvt.rm.f16.s32 %rs680, %r1658;
	// end inline asm
	// begin inline asm
	{sub.f16 %rs681,%rs659,%rs680;
}
	// end inline asm
	// begin inline asm
	{sub.f16 %rs684,%rs30,%rs677;
}
	// end inline asm
	// begin inline asm
	{sub.f16 %rs687,%rs30,%rs681;
}
	// end inline asm
	mul.lo.s32 	%r195, %r33, %r1657;
	shl.b32 	%r196, %r1658, 1;
	mov.b32 	%r1662, {%rs684, %rs684};
	mov.b32 	%r1663, {%rs687, %rs681};
	// begin inline asm
	{mul.f16x2 %r1661,%r1662,%r1663;
}
	// end inline asm
	add.s32 	%r197, %r196, %r195;
	add.s32 	%r198, %r197, %r33;
	{ .reg .b16 tmp; mov.b32 {tmp, %rs690}, %r177; }
	mov.b32 	%r1666, {%rs690, %rs690};
	prmt.b32 	%r1665, %r1661, %r1661, 0x5410U;
	// begin inline asm
	{mul.f16x2 %r1664,%r1665,%r1666;
}
	// end inline asm
	@%p186 bra 	$L__BB0_272;
	setp.lt.u32 	%p187, %r176, 3;
	mov.b32 	%r1902, 0;
	@%p187 bra 	$L__BB0_247;
	mov.b32 	%r1901, 0;
$L__BB0_246:
	.pragma "nounroll";
	mov.u32 	%r1685, smem;
	cvt.u64.u32 	%rd971, %r1685;
	cvta.shared.u64 	%rd972, %rd971;
	mapa.u64	%rd973, %rd972, %r1901;
	mul.wide.s32 	%rd974, %r197, 2;
	add.s64 	%rd975, %rd973, %rd974;
	ld.u16 	%rs691, [%rd975];
	ld.u16 	%rs692, [%rd975+2];
	mov.b32 	%r1671, {%rs691, %rs692};
	shl.b32 	%r1686, %r1901, 1;
	mul.wide.s32 	%rd976, %r1686, 2;
	add.s64 	%rd977, %rd2, %rd976;
	ld.local.v4.u32 	{%r1672, %r1676, %r1680, %r1684}, [%rd977];
	// begin inline asm
	{fma.rn.f16x2 %r1669,%r1664,%r1671,%r1672;
}
	// end inline asm
	add.s32 	%r1687, %r1901, 1;
	mapa.u64	%rd978, %rd972, %r1687;
	add.s64 	%rd979, %rd978, %rd974;
	ld.u16 	%rs693, [%rd979];
	ld.u16 	%rs694, [%rd979+2];
	mov.b32 	%r1675, {%rs693, %rs694};
	// begin inline asm
	{fma.rn.f16x2 %r1673,%r1664,%r1675,%r1676;
}
	// end inline asm
	add.s32 	%r1688, %r1901, 2;
	mapa.u64	%rd980, %rd972, %r1688;
	add.s64 	%rd981, %rd980, %rd974;
	ld.u16 	%rs695, [%rd981];
	ld.u16 	%rs696, [%rd981+2];
	mov.b32 	%r1679, {%rs695, %rs696};
	// begin inline asm
	{fma.rn.f16x2 %r1677,%r1664,%r1679,%r1680;
}
	// end inline asm
	add.s32 	%r1689, %r1901, 3;
	mapa.u64	%rd982, %rd972, %r1689;
	add.s64 	%rd983, %rd982, %rd974;
	ld.u16 	%rs697, [%rd983];
	ld.u16 	%rs698, [%rd983+2];
	mov.b32 	%r1683, {%rs697, %rs698};
	// begin inline asm
	{fma.rn.f16x2 %r1681,%r1664,%r1683,%r1684;
}
	// end inline asm
	st.local.v4.u32 	[%rd977], {%r1669, %r1673, %r1677, %r1681};
	add.s32 	%r1901, %r1901, 4;
	setp.ne.s32 	%p188, %r1901, %r175;
	mov.u32 	%r1902, %r175;
	@%p188 bra 	$L__BB0_246;
$L__BB0_247:
	setp.eq.s32 	%p189, %r110, 0;
	@%p189 bra 	$L__BB0_251;
	setp.eq.s32 	%p190, %r110, 1;
	mov.u32 	%r1694, smem;
	cvt.u64.u32 	%rd984, %r1694;
	cvta.shared.u64 	%rd985, %rd984;
	mapa.u64	%rd986, %rd985, %r1902;
	mul.wide.s32 	%rd987, %r197, 2;
	add.s64 	%rd988, %rd986, %rd987;
	ld.u16 	%rs699, [%rd988];
	ld.u16 	%rs700, [%rd988+2];
	mov.b32 	%r1692, {%rs699, %rs700};
	shl.b32 	%r1695, %r1902, 1;
	mul.wide.s32 	%rd989, %r1695, 2;
	add.s64 	%rd51, %rd2, %rd989;
	ld.local.u32 	%r1693, [%rd51];
	// begin inline asm
	{fma.rn.f16x2 %r1690,%r1664,%r1692,%r1693;
}
	// end inline asm
	st.local.u32 	[%rd51], %r1690;
	@%p190 bra 	$L__BB0_251;
	setp.eq.s32 	%p191, %r110, 2;
	add.s32 	%r1700, %r1902, 1;
	cvta.shared.u64 	%rd991, %rd984;
	mapa.u64	%rd992, %rd991, %r1700;
	add.s64 	%rd994, %rd992, %rd987;
	ld.u16 	%rs701, [%rd994];
	ld.u16 	%rs702, [%rd994+2];
	mov.b32 	%r1698, {%rs701, %rs702};
	ld.local.u32 	%r1699, [%rd51+4];
	// begin inline asm
	{fma.rn.f16x2 %r1696,%r1664,%r1698,%r1699;
}
	// end inline asm
	st.local.u32 	[%rd51+4], %r1696;
	@%p191 bra 	$L__BB0_251;
	add.s32 	%r1706, %r1902, 2;
	cvta.shared.u64 	%rd996, %rd984;
	mapa.u64	%rd997, %rd996, %r1706;
	add.s64 	%rd999, %rd997, %rd987;
	ld.u16 	%rs703, [%rd999];
	ld.u16 	%rs704, [%rd999+2];
	mov.b32 	%r1704, {%rs703, %rs704};
	ld.local.u32 	%r1705, [%rd51+8];
	// begin inline asm
	{fma.rn.f16x2 %r1702,%r1664,%r1704,%r1705;
}
	// end inline asm
	st.local.u32 	[%rd51+8], %r1702;
$L__BB0_251:
	setp.lt.u32 	%p192, %r176, 3;
	cvt.s64.s32 	%rd1000, %r195;
	cvt.s64.s32 	%rd52, %r196;
	add.s64 	%rd53, %rd52, %rd1000;
	mov.b32 	%r1904, 0;
	@%p192 bra 	$L__BB0_254;
	mov.b32 	%r1903, 0;
$L__BB0_253:
	.pragma "nounroll";
	mov.u32 	%r1726, smem;
	cvt.u64.u32 	%rd1001, %r1726;
	cvta.shared.u64 	%rd1002, %rd1001;
	mapa.u64	%rd1003, %rd1002, %r1903;
	shl.b64 	%rd1004, %rd53, 1;
	add.s64 	%rd1005, %rd1003, %rd1004;
	ld.u16 	%rs705, [%rd1005+4];
	ld.u16 	%rs706, [%rd1005+6];
	mov.b32 	%r1712, {%rs705, %rs706};
	shl.b32 	%r1727, %r1903, 1;
	mul.wide.s32 	%rd1006, %r1727, 2;
	add.s64 	%rd1007, %rd2, %rd1006;
	ld.local.v4.u32 	{%r1713, %r1717, %r1721, %r1725}, [%rd1007];
	// begin inline asm
	{fma.rn.f16x2 %r1710,%r1664,%r1712,%r1713;
}
	// end inline asm
	add.s32 	%r1728, %r1903, 1;
	mapa.u64	%rd1008, %rd1002, %r1728;
	add.s64 	%rd1009, %rd1008, %rd1004;
	ld.u16 	%rs707, [%rd1009+4];
	ld.u16 	%rs708, [%rd1009+6];
	mov.b32 	%r1716, {%rs707, %rs708};
	// begin inline asm
	{fma.rn.f16x2 %r1714,%r1664,%r1716,%r1717;
}
	// end inline asm
	add.s32 	%r1729, %r1903, 2;
	mapa.u64	%rd1010, %rd1002, %r1729;
	add.s64 	%rd1011, %rd1010, %rd1004;
	ld.u16 	%rs709, [%rd1011+4];
	ld.u16 	%rs710, [%rd1011+6];
	mov.b32 	%r1720, {%rs709, %rs710};
	// begin inline asm
	{fma.rn.f16x2 %r1718,%r1664,%r1720,%r1721;
}
	// end inline asm
	add.s32 	%r1730, %r1903, 3;
	mapa.u64	%rd1012, %rd1002, %r1730;
	add.s64 	%rd1013, %rd1012, %rd1004;
	ld.u16 	%rs711, [%rd1013+4];
	ld.u16 	%rs712, [%rd1013+6];
	mov.b32 	%r1724, {%rs711, %rs712};
	// begin inline asm
	{fma.rn.f16x2 %r1722,%r1664,%r1724,%r1725;
}
	// end inline asm
	st.local.v4.u32 	[%rd1007], {%r1710, %r1714, %r1718, %r1722};
	add.s32 	%r1903, %r1903, 4;
	setp.ne.s32 	%p193, %r1903, %r175;
	mov.u32 	%r1904, %r175;
	@%p193 bra 	$L__BB0_253;
$L__BB0_254:
	setp.eq.s32 	%p194, %r110, 0;
	@%p194 bra 	$L__BB0_258;
	setp.eq.s32 	%p195, %r110, 1;
	mov.u32 	%r1735, smem;
	cvt.u64.u32 	%rd1014, %r1735;
	cvta.shared.u64 	%rd1015, %rd1014;
	mapa.u64	%rd1016, %rd1015, %r1904;
	shl.b64 	%rd1017, %rd53, 1;
	add.s64 	%rd1018, %rd1016, %rd1017;
	ld.u16 	%rs713, [%rd1018+4];
	ld.u16 	%rs714, [%rd1018+6];
	mov.b32 	%r1733, {%rs713, %rs714};
	shl.b32 	%r1736, %r1904, 1;
	mul.wide.s32 	%rd1019, %r1736, 2;
	add.s64 	%rd54, %rd2, %rd1019;
	ld.local.u32 	%r1734, [%rd54];
	// begin inline asm
	{fma.rn.f16x2 %r1731,%r1664,%r1733,%r1734;
}
	// end inline asm
	st.local.u32 	[%rd54], %r1731;
	@%p195 bra 	$L__BB0_258;
	setp.eq.s32 	%p196, %r110, 2;
	add.s32 	%r1741, %r1904, 1;
	cvta.shared.u64 	%rd1021, %rd1014;
	mapa.u64	%rd1022, %rd1021, %r1741;
	add.s64 	%rd1024, %rd1022, %rd1017;
	ld.u16 	%rs715, [%rd1024+4];
	ld.u16 	%rs716, [%rd1024+6];
	mov.b32 	%r1739, {%rs715, %rs716};
	ld.local.u32 	%r1740, [%rd54+4];
	// begin inline asm
	{fma.rn.f16x2 %r1737,%r1664,%r1739,%r1740;
}
	// end inline asm
	st.local.u32 	[%rd54+4], %r1737;
	@%p196 bra 	$L__BB0_258;
	add.s32 	%r1747, %r1904, 2;
	cvta.shared.u64 	%rd1026, %rd1014;
	mapa.u64	%rd1027, %rd1026, %r1747;
	add.s64 	%rd1029, %rd1027, %rd1017;
	ld.u16 	%rs717, [%rd1029+4];
	ld.u16 	%rs718, [%rd1029+6];
	mov.b32 	%r1745, {%rs717, %rs718};
	ld.local.u32 	%r1746, [%rd54+8];
	// begin inline asm
	{fma.rn.f16x2 %r1743,%r1664,%r1745,%r1746;
}
	// end inline asm
	st.local.u32 	[%rd54+8], %r1743;
$L__BB0_258:
	setp.lt.u32 	%p197, %r176, 3;
	mov.b32 	%r1906, 0;
	@%p197 bra 	$L__BB0_261;
	mov.b32 	%r1905, 0;
$L__BB0_260:
	.pragma "nounroll";
	mov.u32 	%r1767, smem;
	cvt.u64.u32 	%rd1030, %r1767;
	cvta.shared.u64 	%rd1031, %rd1030;
	mapa.u64	%rd1032, %rd1031, %r1905;
	mul.wide.s32 	%rd1033, %r198, 2;
	add.s64 	%rd1034, %rd1032, %rd1033;
	ld.u16 	%rs719, [%rd1034];
	ld.u16 	%rs720, [%rd1034+2];
	mov.b32 	%r1753, {%rs719, %rs720};
	shl.b32 	%r1768, %r1905, 1;
	mul.wide.s32 	%rd1035, %r1768, 2;
	add.s64 	%rd1036, %rd2, %rd1035;
	ld.local.v4.u32 	{%r1754, %r1758, %r1762, %r1766}, [%rd1036];
	// begin inline asm
	{fma.rn.f16x2 %r1751,%r1664,%r1753,%r1754;
}
	// end inline asm
	add.s32 	%r1769, %r1905, 1;
	mapa.u64	%rd1037, %rd1031, %r1769;
	add.s64 	%rd1038, %rd1037, %rd1033;
	ld.u16 	%rs721, [%rd1038];
	ld.u16 	%rs722, [%rd1038+2];
	mov.b32 	%r1757, {%rs721, %rs722};
	// begin inline asm
	{fma.rn.f16x2 %r1755,%r1664,%r1757,%r1758;
}
	// end inline asm
	add.s32 	%r1770, %r1905, 2;
	mapa.u64	%rd1039, %rd1031, %r1770;
	add.s64 	%rd1040, %rd1039, %rd1033;
	ld.u16 	%rs723, [%rd1040];
	ld.u16 	%rs724, [%rd1040+2];
	mov.b32 	%r1761, {%rs723, %rs724};
	// begin inline asm
	{fma.rn.f16x2 %r1759,%r1664,%r1761,%r1762;
}
	// end inline asm
	add.s32 	%r1771, %r1905, 3;
	mapa.u64	%rd1041, %rd1031, %r1771;
	add.s64 	%rd1042, %rd1041, %rd1033;
	ld.u16 	%rs725, [%rd1042];
	ld.u16 	%rs726, [%rd1042+2];
	mov.b32 	%r1765, {%rs725, %rs726};
	// begin inline asm
	{fma.rn.f16x2 %r1763,%r1664,%r1765,%r1766;
}
	// end inline asm
	st.local.v4.u32 	[%rd1036], {%r1751, %r1755, %r1759, %r1763};
	add.s32 	%r1905, %r1905, 4;
	setp.ne.s32 	%p198, %r1905, %r175;
	mov.u32 	%r1906, %r175;
	@%p198 bra 	$L__BB0_260;
$L__BB0_261:
	setp.eq.s32 	%p199, %r110, 0;
	@%p199 bra 	$L__BB0_265;
	setp.eq.s32 	%p200, %r110, 1;
	mov.u32 	%r1776, smem;
	cvt.u64.u32 	%rd1043, %r1776;
	cvta.shared.u64 	%rd1044, %rd1043;
	mapa.u64	%rd1045, %rd1044, %r1906;
	mul.wide.s32 	%rd1046, %r198, 2;
	add.s64 	%rd1047, %rd1045, %rd1046;
	ld.u16 	%rs727, [%rd1047];
	ld.u16 	%rs728, [%rd1047+2];
	mov.b32 	%r1774, {%rs727, %rs728};
	shl.b32 	%r1777, %r1906, 1;
	mul.wide.s32 	%rd1048, %r1777, 2;
	add.s64 	%rd55, %rd2, %rd1048;
	ld.local.u32 	%r1775, [%rd55];
	// begin inline asm
	{fma.rn.f16x2 %r1772,%r1664,%r1774,%r1775;
}
	// end inline asm
	st.local.u32 	[%rd55], %r1772;
	@%p200 bra 	$L__BB0_265;
	setp.eq.s32 	%p201, %r110, 2;
	add.s32 	%r1782, %r1906, 1;
	cvta.shared.u64 	%rd1050, %rd1043;
	mapa.u64	%rd1051, %rd1050, %r1782;
	add.s64 	%rd1053, %rd1051, %rd1046;
	ld.u16 	%rs729, [%rd1053];
	ld.u16 	%rs730, [%rd1053+2];
	mov.b32 	%r1780, {%rs729, %rs730};
	ld.local.u32 	%r1781, [%rd55+4];
	// begin inline asm
	{fma.rn.f16x2 %r1778,%r1664,%r1780,%r1781;
}
	// end inline asm
	st.local.u32 	[%rd55+4], %r1778;
	@%p201 bra 	$L__BB0_265;
	add.s32 	%r1788, %r1906, 2;
	cvta.shared.u64 	%rd1055, %rd1043;
	mapa.u64	%rd1056, %rd1055, %r1788;
	add.s64 	%rd1058, %rd1056, %rd1046;
	ld.u16 	%rs731, [%rd1058];
	ld.u16 	%rs732, [%rd1058+2];
	mov.b32 	%r1786, {%rs731, %rs732};
	ld.local.u32 	%r1787, [%rd55+8];
	// begin inline asm
	{fma.rn.f16x2 %r1784,%r1664,%r1786,%r1787;
}
	// end inline asm
	st.local.u32 	[%rd55+8], %r1784;
$L__BB0_265:
	setp.lt.u32 	%p202, %r176, 3;
	add.s32 	%r1791, %r195, %r33;
	cvt.s64.s32 	%rd1059, %r1791;
	add.s64 	%rd56, %rd52, %rd1059;
	mov.b32 	%r1908, 0;
	@%p202 bra 	$L__BB0_268;
	mov.b32 	%r1907, 0;
$L__BB0_267:
	.pragma "nounroll";
	mov.u32 	%r1809, smem;
	cvt.u64.u32 	%rd1060, %r1809;
	cvta.shared.u64 	%rd1061, %rd1060;
	mapa.u64	%rd1062, %rd1061, %r1907;
	shl.b64 	%rd1063, %rd56, 1;
	add.s64 	%rd1064, %rd1062, %rd1063;
	ld.u16 	%rs733, [%rd1064+4];
	ld.u16 	%rs734, [%rd1064+6];
	mov.b32 	%r1795, {%rs733, %rs734};
	shl.b32 	%r1810, %r1907, 1;
	mul.wide.s32 	%rd1065, %r1810, 2;
	add.s64 	%rd1066, %rd2, %rd1065;
	ld.local.v4.u32 	{%r1796, %r1800, %r1804, %r1808}, [%rd1066];
	// begin inline asm
	{fma.rn.f16x2 %r1793,%r1664,%r1795,%r1796;
}
	// end inline asm
	add.s32 	%r1811, %r1907, 1;
	mapa.u64	%rd1067, %rd1061, %r1811;
	add.s64 	%rd1068, %rd1067, %rd1063;
	ld.u16 	%rs735, [%rd1068+4];
	ld.u16 	%rs736, [%rd1068+6];
	mov.b32 	%r1799, {%rs735, %rs736};
	// begin inline asm
	{fma.rn.f16x2 %r1797,%r1664,%r1799,%r1800;
}
	// end inline asm
	add.s32 	%r1812, %r1907, 2;
	mapa.u64	%rd1069, %rd1061, %r1812;
	add.s64 	%rd1070, %rd1069, %rd1063;
	ld.u16 	%rs737, [%rd1070+4];
	ld.u16 	%rs738, [%rd1070+6];
	mov.b32 	%r1803, {%rs737, %rs738};
	// begin inline asm
	{fma.rn.f16x2 %r1801,%r1664,%r1803,%r1804;
}
	// end inline asm
	add.s32 	%r1813, %r1907, 3;
	mapa.u64	%rd1071, %rd1061, %r1813;
	add.s64 	%rd1072, %rd1071, %rd1063;
	ld.u16 	%rs739, [%rd1072+4];
	ld.u16 	%rs740, [%rd1072+6];
	mov.b32 	%r1807, {%rs739, %rs740};
	// begin inline asm
	{fma.rn.f16x2 %r1805,%r1664,%r1807,%r1808;
}
	// end inline asm
	st.local.v4.u32 	[%rd1066], {%r1793, %r1797, %r1801, %r1805};
	add.s32 	%r1907, %r1907, 4;
	setp.ne.s32 	%p203, %r1907, %r175;
	mov.u32 	%r1908, %r175;
	@%p203 bra 	$L__BB0_267;
$L__BB0_268:
	setp.eq.s32 	%p204, %r110, 0;
	@%p204 bra 	$L__BB0_272;
	setp.eq.s32 	%p205, %r110, 1;
	mov.u32 	%r1818, smem;
	cvt.u64.u32 	%rd1073, %r1818;
	cvta.shared.u64 	%rd1074, %rd1073;
	mapa.u64	%rd1075, %rd1074, %r1908;
	shl.b64 	%rd1076, %rd56, 1;
	add.s64 	%rd1077, %rd1075, %rd1076;
	ld.u16 	%rs741, [%rd1077+4];
	ld.u16 	%rs742, [%rd1077+6];
	mov.b32 	%r1816, {%rs741, %rs742};
	shl.b32 	%r1819, %r1908, 1;
	mul.wide.s32 	%rd1078, %r1819, 2;
	add.s64 	%rd57, %rd2, %rd1078;
	ld.local.u32 	%r1817, [%rd57];
	// begin inline asm
	{fma.rn.f16x2 %r1814,%r1664,%r1816,%r1817;
}
	// end inline asm
	st.local.u32 	[%rd57], %r1814;
	@%p205 bra 	$L__BB0_272;
	setp.eq.s32 	%p206, %r110, 2;
	add.s32 	%r1824, %r1908, 1;
	cvta.shared.u64 	%rd1080, %rd1073;
	mapa.u64	%rd1081, %rd1080, %r1824;
	add.s64 	%rd1083, %rd1081, %rd1076;
	ld.u16 	%rs743, [%rd1083+4];
	ld.u16 	%rs744, [%rd1083+6];
	mov.b32 	%r1822, {%rs743, %rs744};
	ld.local.u32 	%r1823, [%rd57+4];
	// begin inline asm
	{fma.rn.f16x2 %r1820,%r1664,%r1822,%r1823;
}
	// end inline asm
	st.local.u32 	[%rd57+4], %r1820;
	@%p206 bra 	$L__BB0_272;
	add.s32 	%r1830, %r1908, 2;
	cvta.shared.u64 	%rd1085, %rd1073;
	mapa.u64	%rd1086, %rd1085, %r1830;
	add.s64 	%rd1088, %rd1086, %rd1076;
	ld.u16 	%rs745, [%rd1088+4];
	ld.u16 	%rs746, [%rd1088+6];
	mov.b32 	%r1828, {%rs745, %rs746};
	ld.local.u32 	%r1829, [%rd57+8];
	// begin inline asm
	{fma.rn.f16x2 %r1826,%r1664,%r1828,%r1829;
}
	// end inline asm
	st.local.u32 	[%rd57+8], %r1826;
$L__BB0_272:
	ld.local.v4.f32 	{%f24, %f25, %f26, %f27}, [%rd2];
	// begin inline asm
	st.global.cg.v4.f32 [%rd1095], {%f24,%f25,%f26,%f27};
	// end inline asm
	add.s64 	%rd1090, %rd1095, 16;
	ld.local.v4.f32 	{%f28, %f29, %f30, %f31}, [%rd2+16];
	// begin inline asm
	st.global.cg.v4.f32 [%rd1090], {%f28,%f29,%f30,%f31};
	// end inline asm
	add.s64 	%rd1095, %rd1095, 32;
	add.s32 	%r1841, %r1841, 1;
	setp.ne.s32 	%p207, %r1841, 4;
	@%p207 bra 	$L__BB0_8;
	ld.param.u32 	%r1833, [_Z40ms_deformable_im2col_gpu_kernel_templateI6__halfLi8ELi4ELi32ELi3ELi2ELi5EEvPKT_PKlS5_S3_S3_iiiPS1__param_7];
	add.s32 	%r1838, %r1838, 1;
	setp.lt.s32 	%p208, %r1838, %r1833;
	setp.lt.u32 	%p209, %r1838, %r19;
	and.pred  	%p210, %p208, %p209;
	@%p210 bra 	$L__BB0_7;
$L__BB0_274:
	ret;

}


// ===== COMPILED SASS (sm_100) =====

	.target	sm_100

	.elftype	@"ET_EXEC"


//--------------------- .note.nv.tkinfo           --------------------------
	.section	.note.nv.tkinfo,"",@"SHT_NOTE"
	.sectionflags	@"SHF_NOTE_NV_TKINFO"
	.tkinfo
        /*0018*/ 	.word	0x00000002
        /*0030*/ 	.string	""
        /*0030*/ 	.string	"ptxas"
        /*0030*/ 	.string	"Cuda compilation tools, release 13.0, V13.0.88"
        /*0030*/ 	.string	"Build cuda_13.0.r13.0/compiler.36424714_0"
        /*0030*/ 	.string	"-arch sm_100 -m 64 "



//--------------------- .note.nv.cuinfo           --------------------------
	.section	.note.nv.cuinfo,"",@"SHT_NOTE"
	.sectionflags	@"SHF_NOTE_NV_CUINFO"
        /*0018*/ 	.short	0x0002
        /*001a*/ 	.short	0x0064
        /*001c*/ 	.short	0x0082
	.zero		2


//--------------------- .nv.info                  --------------------------
	.section	.nv.info,"",@"SHT_CUDA_INFO"
	.align	4


	//----- nvinfo : EIATTR_REGCOUNT
	.align		4
        /*0000*/ 	.byte	0x04, 0x2f
        /*0002*/ 	.short	(.L_1 - .L_0)
	.align		4
.L_0:
        /*0004*/ 	.word	index@(_Z40ms_deformable_im2col_gpu_kernel_templateI6__halfLi8ELi4ELi32ELi3ELi2ELi5EEvPKT_PKlS5_S3_S3_iiiPS1_)
        /*0008*/ 	.word	0x00000030


	//----- nvinfo : EIATTR_FRAME_SIZE
	.align		4
.L_1:
        /*000c*/ 	.byte	0x04, 0x11
        /*000e*/ 	.short	(.L_3 - .L_2)
	.align		4
.L_2:
        /*0010*/ 	.word	index@($__internal_0_$__cuda_sm20_div_u16)
        /*0014*/ 	.word	0x00000020


	//----- nvinfo : EIATTR_FRAME_SIZE
	.align		4
.L_3:
        /*0018*/ 	.byte	0x04, 0x11
        /*001a*/ 	.short	(.L_5 - .L_4)
	.align		4
.L_4:
        /*001c*/ 	.word	index@(_Z40ms_deformable_im2col_gpu_kernel_templateI6__halfLi8ELi4ELi32ELi3ELi2ELi5EEvPKT_PKlS5_S3_S3_iiiPS1_)
        /*0020*/ 	.word	0x00000020


	//----- nvinfo : EIATTR_MIN_STACK_SIZE
	.align		4
.L_5:
        /*0024*/ 	.byte	0x04, 0x12
        /*0026*/ 	.short	(.L_7 - .L_6)
	.align		4
.L_6:
        /*0028*/ 	.word	index@(_Z40ms_deformable_im2col_gpu_kernel_templateI6__halfLi8ELi4ELi32ELi3ELi2ELi5EEvPKT_PKlS5_S3_S3_iiiPS1_)
        /*002c*/ 	.word	0x00000020
.L_7:


//--------------------- .nv.compat                --------------------------
	.section	.nv.compat,"",@"SHT_CUDA_COMPAT_INFO"
	.align	4
        /*0000*/ 	.byte	0x02, 0x09, 0x00, 0x00, 0x02, 0x02, 0x01, 0x00, 0x02, 0x05, 0x05, 0x00, 0x03, 0x07, 0x01, 0x01
        /*0010*/ 	.byte	0x02, 0x03, 0x00, 0x00, 0x02, 0x06, 0x01, 0x00, 0x04, 0x0b, 0x08, 0x00, 0x01, 0x00, 0x00, 0x00
        /*0020*/ 	.byte	0x00, 0x00, 0x00, 0x00


//--------------------- .nv.info._Z40ms_deformable_im2col_gpu_kernel_templateI6__halfLi8ELi4ELi32ELi3ELi2ELi5EEvPKT_PKlS5_S3_S3_iiiPS1_ --------------------------
	.section	.nv.info._Z40ms_deformable_im2col_gpu_kernel_templateI6__halfLi8ELi4ELi32ELi3ELi2ELi5EEvPKT_PKlS5_S3_S3_iiiPS1_,"",@"SHT_CUDA_INFO"
	.sectionflags	@""
	.align	4


	//----- nvinfo : EIATTR_CUDA_API_VERSION
	.align		4
        /*0000*/ 	.byte	0x04, 0x37
        /*0002*/ 	.short	(.L_9 - .L_8)
.L_8:
        /*0004*/ 	.word	0x00000082


	//----- nvinfo : EIATTR_KPARAM_INFO
	.align		4
.L_9:
        /*0008*/ 	.byte	0x04, 0x17
        /*000a*/ 	.short	(.L_11 - .L_10)
.L_10:
        /*000c*/ 	.word	0x00000000
        /*0010*/ 	.short	0x0008
        /*0012*/ 	.short	0x0038
        /*0014*/ 	.byte	0x00, 0xf5, 0x21, 0x00


	//----- nvinfo : EIATTR_KPARAM_INFO
	.align		4
.L_11:
        /*0018*/ 	.byte	0x04, 0x17
        /*001a*/ 	.short	(.L_13 - .L_12)
.L_12:
        /*001c*/ 	.word	0x00000000
        /*0020*/ 	.short	0x0007
        /*0022*/ 	.short	0x0030
        /*0024*/ 	.byte	0x00, 0xf0, 0x11, 0x00


	//----- nvinfo : EIATTR_KPARAM_INFO
	.align		4
.L_13:
        /*0028*/ 	.byte	0x04, 0x17
        /*002a*/ 	.short	(.L_15 - .L_14)
.L_14:
        /*002c*/ 	.word	0x00000000
        /*0030*/ 	.short	0x0006
        /*0032*/ 	.short	0x002c
        /*0034*/ 	.byte	0x00, 0xf0, 0x11, 0x00


	//----- nvinfo : EIATTR_KPARAM_INFO
	.align		4
.L_15:
        /*0038*/ 	.byte	0x04, 0x17
        /*003a*/ 	.short	(.L_17 - .L_16)
.L_16:
        /*003c*/ 	.word	0x00000000
        /*0040*/ 	.short	0x0005
        /*0042*/ 	.short	0x0028
        /*0044*/ 	.byte	0x00, 0xf0, 0x11, 0x00


	//----- nvinfo : EIATTR_KPARAM_INFO
	.align		4
.L_17:
        /*0048*/ 	.byte	0x04, 0x17
        /*004a*/ 	.short	(.L_19 - .L_18)
.L_18:
        /*004c*/ 	.word	0x00000000
        /*0050*/ 	.short	0x0004
        /*0052*/ 	.short	0x0020
        /*0054*/ 	.byte	0x00, 0xf5, 0x21, 0x00


	//----- nvinfo : EIATTR_KPARAM_INFO
	.align		4
.L_19:
        /*0058*/ 	.byte	0x04, 0x17
        /*005a*/ 	.short	(.L_21 - .L_20)
.L_20:
        /*005c*/ 	.word	0x00000000
        /*0060*/ 	.short	0x0003
        /*0062*/ 	.short	0x0018
        /*0064*/ 	.byte	0x00, 0xf5, 0x21, 0x00


	//----- nvinfo : EIATTR_KPARAM_INFO
	.align		4
.L_21:
        /*0068*/ 	.byte	0x04, 0x17
        /*006a*/ 	.short	(.L_23 - .L_22)
.L_22:
        /*006c*/ 	.word	0x00000000
        /*0070*/ 	.short	0x0002
        /*0072*/ 	.short	0x0010
        /*0074*/ 	.byte	0x00, 0xf5, 0x21, 0x00


	//----- nvinfo : EIATTR_KPARAM_INFO
	.align		4
.L_23:
        /*0078*/ 	.byte	0x04, 0x17
        /*007a*/ 	.short	(.L_25 - .L_24)
.L_24:
        /*007c*/ 	.word	0x00000000
        /*0080*/ 	.short	0x0001
        /*0082*/ 	.short	0x0008
        /*0084*/ 	.byte	0x00, 0xf5, 0x21, 0x00


	//----- nvinfo : EIATTR_KPARAM_INFO
	.align		4
.L_25:
        /*0088*/ 	.byte	0x04, 0x17
        /*008a*/ 	.short	(.L_27 - .L_26)
.L_26:
        /*008c*/ 	.word	0x00000000
        /*0090*/ 	.short	0x0000
        /*0092*/ 	.short	0x0000
        /*0094*/ 	.byte	0x00, 0xf5, 0x21, 0x00


	//----- nvinfo : EIATTR_SPARSE_MMA_MASK
	.align		4
.L_27:
        /*0098*/ 	.byte	0x03, 0x50
        /*009a*/ 	.short	0x0000


	//----- nvinfo : EIATTR_MAXREG_COUNT
	.align		4
        /*009c*/ 	.byte	0x03, 0x1b
        /*009e*/ 	.short	0x00ff


	//----- nvinfo : EIATTR_NUM_BARRIERS
	.align		4
        /*00a0*/ 	.byte	0x02, 0x4c
        /*00a2*/ 	.byte	0x01
	.zero		1


	//----- nvinfo : EIATTR_MERCURY_ISA_VERSION
	.align		4
        /*00a4*/ 	.byte	0x03, 0x5f
        /*00a6*/ 	.short	0x0101


	//----- nvinfo : EIATTR_COOP_GROUP_MASK_REGIDS
	.align		4
        /*00a8*/ 	.byte	0x04, 0x29
        /*00aa*/ 	.short	(.L_29 - .L_28)


	//   ....[0]....
.L_28:
        /*00ac*/ 	.word	0xffffffff


	//----- nvinfo : EIATTR_COOP_GROUP_INSTR_OFFSETS
	.align		4
.L_29:
        /*00b0*/ 	.byte	0x04, 0x28
        /*00b2*/ 	.short	(.L_31 - .L_30)


	//   ....[0]....
.L_30:
        /*00b4*/ 	.word	0x00000c40


	//----- nvinfo : EIATTR_VRC_CTA_INIT_COUNT
	.align		4
.L_31:
        /*00b8*/ 	.byte	0x02, 0x4a
	.zero		1
	.zero		1


	//----- nvinfo : EIATTR_EXIT_INSTR_OFFSETS
	.align		4
        /*00bc*/ 	.byte	0x04, 0x1c
        /*00be*/ 	.short	(.L_33 - .L_32)


	//   ....[0]....
.L_32:
        /*00c0*/ 	.word	0x00000e40


	//   ....[1]....
        /*00c4*/ 	.word	0x0000ea20


	//   ....[2]....
        /*00c8*/ 	.word	0x0000ea60


	//----- nvinfo : EIATTR_CRS_STACK_SIZE
	.align		4
.L_33:
        /*00cc*/ 	.byte	0x04, 0x1e
        /*00ce*/ 	.short	(.L_35 - .L_34)
.L_34:
        /*00d0*/ 	.word	0x00000000


	//----- nvinfo : EIATTR_CBANK_PARAM_SIZE
	.align		4
.L_35:
        /*00d4*/ 	.byte	0x03, 0x19
        /*00d6*/ 	.short	0x0040


	//----- nvinfo : EIATTR_PARAM_CBANK
	.align		4
        /*00d8*/ 	.byte	0x04, 0x0a
        /*00da*/ 	.short	(.L_37 - .L_36)
	.align		4
.L_36:
        /*00dc*/ 	.word	index@(.nv.constant0._Z40ms_deformable_im2col_gpu_kernel_templateI6__halfLi8ELi4ELi32ELi3ELi2ELi5EEvPKT_PKlS5_S3_S3_iiiPS1_)
        /*00e0*/ 	.short	0x0380
        /*00e2*/ 	.short	0x0040


	//----- nvinfo : EIATTR_SW_WAR
	.align		4
.L_37:
        /*00e4*/ 	.byte	0x04, 0x36
        /*00e6*/ 	.short	(.L_39 - .L_38)
.L_38:
        /*00e8*/ 	.word	0x00000008
.L_39:


//--------------------- .nv.callgraph             --------------------------
	.section	.nv.callgraph,"",@"SHT_CUDA_CALLGRAPH"
	.align	4
	.sectionentsize	8
	.align		4
        /*0000*/ 	.word	0x00000000
	.align		4
        /*0004*/ 	.word	0xffffffff
	.align		4
        /*0008*/ 	.word	0x00000000
	.align		4
        /*000c*/ 	.word	0xfffffffe
	.align		4
        /*0010*/ 	.word	0x00000000
	.align		4
        /*0014*/ 	.word	0xfffffffd
	.align		4
        /*0018*/ 	.word	0x00000000
	.align		4
        /*001c*/ 	.word	0xfffffffc


//--------------------- .text._Z40ms_deformable_im2col_gpu_kernel_templateI6__halfLi8ELi4ELi32ELi3ELi2ELi5EEvPKT_PKlS5_S3_S3_iiiPS1_ --------------------------
	.section	.text._Z40ms_deformable_im2col_gpu_kernel_templateI6__halfLi8ELi4ELi32ELi3ELi2ELi5EEvPKT_PKlS5_S3_S3_iiiPS1_,"ax",@progbits
	.align	128
        .global         _Z40ms_deformable_im2col_gpu_kernel_templateI6__halfLi8ELi4ELi32ELi3ELi2ELi5EEvPKT_PKlS5_S3_S3_iiiPS1_
        .type           _Z40ms_deformable_im2col_gpu_kernel_templateI6__halfLi8ELi4ELi32ELi3ELi2ELi5EEvPKT_PKlS5_S3_S3_iiiPS1_,@function
        .size           _Z40ms_deformable_im2col_gpu_kernel_templateI6__halfLi8ELi4ELi32ELi3ELi2ELi5EEvPKT_PKlS5_S3_S3_iiiPS1_,(.L_x_116 - _Z40ms_deformable_im2col_gpu_kernel_templateI6__halfLi8ELi4ELi32ELi3ELi2ELi5EEvPKT_PKlS5_S3_S3_iiiPS1_)
        .other          _Z40ms_deformable_im2col_gpu_kernel_templateI6__halfLi8ELi4ELi32ELi3ELi2ELi5EEvPKT_PKlS5_S3_S3_iiiPS1_,@"STO_CUDA_ENTRY STV_DEFAULT"
_Z40ms_deformable_im2col_gpu_kernel_templateI6__halfLi8ELi4ELi32ELi3ELi2ELi5EEvPKT_PKlS5_S3_S3_iiiPS1_:
.text._Z40ms_deformable_im2col_gpu_kernel_templateI6__halfLi8ELi4ELi32ELi3ELi2ELi5EEvPKT_PKlS5_S3_S3_iiiPS1_:
[----:B------:R-:W0:Y:S01]  /*0000*/  LDC R1, c[0x0][0x37c] ;  /* 0x0000df00ff017b82 */ /* 0x000e220000000800 */
[----:B------:R-:W-:-:S05]  /*0010*/  CS2R.32 R8, SR_CgaSize ;  /* 0x0000000000087805 */ /* 0x000fca0000008a00 */
[----:B------:R-:W-:-:S05]  /*0020*/  IMAD R8, R8, -0xa0, RZ ;  /* 0xffffff6008087824 */ /* 0x000fca00078e02ff */
[----:B------:R-:W-:-:S14]  /*0030*/  R2UR UR14, R8 ;  /* 0x00000000080e72ca */ /* 0x000fdc00000e0000 */
[----:B------:R-:W1:Y:S01]  /*0040*/  LDCU UR14, c[0x0][UR14+0x2a0] ;  /* 0x000054000e0e77ac */ /* 0x000e620008000800 */
[----:B0-----:R-:W-:Y:S01]  /*0050*/  VIADD R1, R1, 0xffffffe0 ;  /* 0xffffffe001017836 */ /* 0x001fe20000000000 */
[----:B------:R-:W-:Y:S01]  /*0060*/  MOV R8, 0x660 ;  /* 0x0000066000087802 */ /* 0x000fe20000000f00 */
[----:B------:R-:W0:Y:S03]  /*0070*/  LDCU UR9, c[0x0][0x360] ;  /* 0x00006c00ff0977ac */ /* 0x000e260008000800 */
[----:B------:R-:W-:Y:S01]  /*0080*/  R2UR UR15, R1 ;  /* 0x00000000010f72ca */ /* 0x000fe200000e0000 */
[----:B-1----:R-:W-:-:S04]  /*0090*/  USHF.L.U32 UR4, UR14, 0x1, URZ ;  /* 0x000000010e047899 */ /* 0x002fc800080006ff */
[----:B------:R-:W-:Y:S02]  /*00a0*/  ULOP3.LUT UR5, UR4, 0x20, URZ, 0x3c, !UPT ;  /* 0x0000002004057892 */ /* 0x000fe4000f8e3cff */
[----:B------:R-:W-:Y:S01]  /*00b0*/  IMAD.U32 R4, RZ, RZ, UR4 ;  /* 0x00000004ff047e24 */ /* 0x000fe2000f8e00ff */
[----:B0-----:R-:W-:-:S03]  /*00c0*/  ULOP3.LUT UR7, UR9, 0xffff, URZ, 0xc0, !UPT ;  /* 0x0000ffff09077892 */ /* 0x001fc6000f8ec0ff */
[----:B------:R-:W-:Y:S02]  /*00d0*/  ISETP.LE.AND P2, PT, RZ, UR5, PT ;  /* 0x00000005ff007c0c */ /* 0x000fe4000bf43270 */
[-C--:B------:R-:W-:Y:S02]  /*00e0*/  IABS R5, R4.reuse ;  /* 0x0000000400057213 */ /* 0x080fe40000000000 */
[----:B------:R-:W-:Y:S02]  /*00f0*/  IABS R4, R4 ;  /* 0x0000000400047213 */ /* 0x000fe40000000000 */
[----:B------:R-:W0:Y:S03]  /*0100*/  I2F.RP R0, R5 ;  /* 0x0000000500007306 */ /* 0x000e260000209400 */
[----:B------:R-:W-:-:S05]  /*0110*/  IMAD.MOV R4, RZ, RZ, -R4 ;  /* 0x000000ffff047224 */ /* 0x000fca00078e0a04 */
[----:B0-----:R-:W0:Y:S02]  /*0120*/  MUFU.RCP R0, R0 ;  /* 0x0000000000007308 */ /* 0x001e240000001000 */
[----:B0-----:R-:W-:-:S06]  /*0130*/  VIADD R2, R0, 0xffffffe ;  /* 0x0ffffffe00027836 */ /* 0x001fcc0000000000 */
[----:B------:R0:W1:Y:S02]  /*0140*/  F2I.FTZ.U32.TRUNC.NTZ R3, R2 ;  /* 0x0000000200037305 */ /* 0x000064000021f000 */
[----:B0-----:R-:W-:Y:S02]  /*0150*/  IMAD.MOV.U32 R2, RZ, RZ, RZ ;  /* 0x000000ffff027224 */ /* 0x001fe400078e00ff */
[----:B-1----:R-:W-:-:S04]  /*0160*/  IMAD.MOV R6, RZ, RZ, -R3 ;  /* 0x000000ffff067224 */ /* 0x002fc800078e0a03 */
[----:B------:R-:W-:Y:S02]  /*0170*/  IMAD R7, R6, R5, RZ ;  /* 0x0000000506077224 */ /* 0x000fe400078e02ff */
[----:B------:R-:W0:Y:S02]  /*0180*/  S2R R6, SR_CTAID.X ;  /* 0x0000000000067919 */ /* 0x000e240000002500 */
[----:B------:R-:W-:-:S06]  /*0190*/  IMAD.HI.U32 R3, R3, R7, R2 ;  /* 0x0000000703037227 */ /* 0x000fcc00078e0002 */
[----:B------:R-:W-:-:S04]  /*01a0*/  IMAD.HI.U32 R3, R3, 0x20, RZ ;  /* 0x0000002003037827 */ /* 0x000fc800078e00ff */
[----:B------:R-:W-:Y:S02]  /*01b0*/  IMAD R0, R3, R4, 0x20 ;  /* 0x0000002003007424 */ /* 0x000fe400078e0204 */
[----:B------:R-:W1:Y:S03]  /*01c0*/  I2F.U32.RP R4, UR14 ;  /* 0x0000000e00047d06 */ /* 0x000e660008209000 */
[----:B------:R-:W-:-:S05]  /*01d0*/  ISETP.GT.U32.AND P1, PT, R5, R0, PT ;  /* 0x000000000500720c */ /* 0x000fca0003f24070 */
[----:B-1----:R-:W-:Y:S08]  /*01e0*/  MUFU.RCP R4, R4 ;  /* 0x0000000400047308 */ /* 0x002ff00000001000 */
[----:B------:R-:W-:Y:S02]  /*01f0*/  @!P1 IMAD.IADD R0, R0, 0x1, -R5 ;  /* 0x0000000100009824 */ /* 0x000fe400078e0a05 */
[----:B------:R-:W-:Y:S01]  /*0200*/  @!P1 VIADD R3, R3, 0x1 ;  /* 0x0000000103039836 */ /* 0x000fe20000000000 */
[----:B------:R-:W-:-:S02]  /*0210*/  ISETP.NE.AND P1, PT, RZ, UR4, PT ;  /* 0x00000004ff007c0c */ /* 0x000fc4000bf25270 */
[----:B------:R-:W-:-:S13]  /*0220*/  ISETP.GE.U32.AND P0, PT, R0, R5, PT ;  /* 0x000000050000720c */ /* 0x000fda0003f06070 */
[----:B------:R-:W-:-:S04]  /*0230*/  @P0 VIADD R3, R3, 0x1 ;  /* 0x0000000103030836 */ /* 0x000fc80000000000 */
[----:B------:R-:W-:Y:S01]  /*0240*/  @!P2 IMAD.MOV R3, RZ, RZ, -R3 ;  /* 0x000000ffff03a224 */ /* 0x000fe200078e0a03 */
[----:B------:R-:W-:Y:S02]  /*0250*/  @!P1 LOP3.LUT R3, RZ, UR4, RZ, 0x33, !PT ;  /* 0x00000004ff039c12 */ /* 0x000fe4000f8e33ff */
[----:B------:R-:W-:-:S03]  /*0260*/  ISETP.NE.U32.AND P1, PT, RZ, UR14, PT ;  /* 0x0000000eff007c0c */ /* 0x000fc6000bf25070 */
[----:B------:R-:W-:-:S05]  /*0270*/  IMAD R3, R3, UR14, RZ ;  /* 0x0000000e03037c24 */ /* 0x000fca000f8e02ff */
[----:B------:R-:W-:-:S13]  /*0280*/  R2UR UR4, R3 ;  /* 0x00000000030472ca */ /* 0x000fda00000e0000 */
[----:B------:R-:W1:Y:S01]  /*0290*/  I2F.U32.RP R0, UR4 ;  /* 0x0000000400007d06 */ /* 0x000e620008209000 */
[----:B------:R-:W-:Y:S01]  /*02a0*/  IMAD R5, RZ, RZ, -UR4 ;  /* 0x80000004ff057e24 */ /* 0x000fe2000f8e02ff */
[----:B------:R-:W-:-:S06]  /*02b0*/  UISETP.NE.U32.AND UP2, UPT, UR4, URZ, UPT ;  /* 0x000000ff0400728c */ /* 0x000fcc000bf45070 */
[----:B-1----:R-:W1:Y:S02]  /*02c0*/  MUFU.RCP R0, R0 ;  /* 0x0000000000007308 */ /* 0x002e640000001000 */
[----:B-1----:R-:W-:-:S06]  /*02d0*/  VIADD R2, R0, 0xffffffe ;  /* 0x0ffffffe00027836 */ /* 0x002fcc0000000000 */
[----:B------:R1:W2:Y:S02]  /*02e0*/  F2I.FTZ.U32.TRUNC.NTZ R3, R2 ;  /* 0x0000000200037305 */ /* 0x0002a4000021f000 */
[----:B-1----:R-:W-:Y:S02]  /*02f0*/  IMAD.MOV.U32 R2, RZ, RZ, RZ ;  /* 0x000000ffff027224 */ /* 0x002fe400078e00ff */
[----:B--2---:R-:W-:-:S04]  /*0300*/  IMAD R5, R5, R3, RZ ;  /* 0x0000000305057224 */ /* 0x004fc800078e02ff */
[----:B------:R-:W-:-:S04]  /*0310*/  IMAD.HI.U32 R3, R3, R5, R2 ;  /* 0x0000000503037227 */ /* 0x000fc800078e0002 */
[----:B------:R-:W-:Y:S02]  /*0320*/  VIADD R2, R4, 0xffffffe ;  /* 0x0ffffffe04027836 */ /* 0x000fe40000000000 */
[----:B0-----:R-:W-:-:S05]  /*0330*/  IMAD.HI.U32 R3, R3, R6, RZ ;  /* 0x0000000603037227 */ /* 0x001fca00078e00ff */
[----:B------:R-:W-:-:S13]  /*0340*/  R2UR UR8, R3 ;  /* 0x00000000030872ca */ /* 0x000fda00000e0000 */
[----:B------:R-:W-:-:S04]  /*0350*/  IMAD R3, RZ, RZ, -UR8 ;  /* 0x80000008ff037e24 */ /* 0x000fc8000f8e02ff */
[----:B------:R-:W-:Y:S02]  /*0360*/  IMAD R0, R3, UR4, R6 ;  /* 0x0000000403007c24 */ /* 0x000fe4000f8e0206 */
[----:B------:R0:W1:Y:S03]  /*0370*/  F2I.FTZ.U32.TRUNC.NTZ R3, R2 ;  /* 0x0000000200037305 */ /* 0x000066000021f000 */
[----:B------:R-:W-:Y:S01]  /*0380*/  ISETP.GE.U32.AND P0, PT, R0, UR4, PT ;  /* 0x0000000400007c0c */ /* 0x000fe2000bf06070 */
[----:B0-----:R-:W-:Y:S02]  /*0390*/  IMAD.MOV.U32 R2, RZ, RZ, RZ ;  /* 0x000000ffff027224 */ /* 0x001fe400078e00ff */
[----:B-1----:R-:W-:-:S10]  /*03a0*/  IMAD.MOV R7, RZ, RZ, -R3 ;  /* 0x000000ffff077224 */ /* 0x002fd400078e0a03 */
[----:B------:R-:W-:Y:S01]  /*03b0*/  VOTEU.ANY UP0, P0 ;  /* 0x0000000000ff7886 */ /* 0x000fe20000000100 */
[----:B------:R-:W-:Y:S01]  /*03c0*/  PLOP3.LUT P0, PT, PT, PT, UP0, 0x80, 0x8 ;  /* 0x000000000008781c */ /* 0x000fe20003f0f008 */
[----:B------:R-:W-:-:S03]  /*03d0*/  IMAD R7, R7, UR14, RZ ;  /* 0x0000000e07077c24 */ /* 0x000fc6000f8e02ff */
[----:B------:R-:W-:Y:S01]  /*03e0*/  @UP0 UIADD3 UR8, UPT, UPT, UR8, 0x1, URZ ;  /* 0x0000000108080890 */ /* 0x000fe2000fffe0ff */
[----:B------:R-:W-:-:S08]  /*03f0*/  IMAD.HI.U32 R3, R3, R7, R2 ;  /* 0x0000000703037227 */ /* 0x000fd000078e0002 */
[----:B------:R-:W-:-:S05]  /*0400*/  @P0 VIADD R0, R0, -UR4 ;  /* 0x8000000400000c36 */ /* 0x000fca0008000000 */
[----:B------:R-:W-:-:S13]  /*0410*/  ISETP.GE.U32.AND P0, PT, R0, UR4, PT ;  /* 0x0000000400007c0c */ /* 0x000fda000bf06070 */
[----:B------:R-:W-:-:S05]  /*0420*/  VOTEU.ANY UP1, P0 ;  /* 0x0000000000ff7886 */ /* 0x000fca0000020100 */
[----:B------:R-:W-:Y:S02]  /*0430*/  @UP1 UIADD3 UR8, UPT, UPT, UR8, 0x1, URZ ;  /* 0x0000000108081890 */ /* 0x000fe4000fffe0ff */
[----:B------:R-:W-:-:S06]  /*0440*/  @!UP2 ULOP3.LUT UR8, URZ, UR4, URZ, 0x33, !UPT ;  /* 0x00000004ff08a292 */ /* 0x000fcc000f8e33ff */
[----:B------:R-:W-:-:S04]  /*0450*/  IMAD R5, RZ, RZ, -UR8 ;  /* 0x80000008ff057e24 */ /* 0x000fc8000f8e02ff */
[----:B------:R-:W-:-:S04]  /*0460*/  IMAD R0, R5, UR4, R6 ;  /* 0x0000000405007c24 */ /* 0x000fc8000f8e0206 */
[----:B------:R-:W-:-:S05]  /*0470*/  IMAD.HI.U32 R3, R3, R0, RZ ;  /* 0x0000000003037227 */ /* 0x000fca00078e00ff */
[----:B------:R-:W-:-:S13]  /*0480*/  R2UR UR4, R3 ;  /* 0x00000000030472ca */ /* 0x000fda00000e0000 */
[----:B------:R-:W-:Y:S02]  /*0490*/  IMAD R3, RZ, RZ, -UR4 ;  /* 0x80000004ff037e24 */ /* 0x000fe4000f8e02ff */
[----:B------:R-:W-:Y:S02]  /*04a0*/  IMAD.U32 R2, RZ, RZ, UR4 ;  /* 0x00000004ff027e24 */ /* 0x000fe4000f8e00ff */
[----:B------:R-:W-:Y:S01]  /*04b0*/  IMAD R0, R3, UR14, R0 ;  /* 0x0000000e03007c24 */ /* 0x000fe2000f8e0200 */
[----:B------:R-:W-:-:S04]  /*04c0*/  @!P1 LOP3.LUT R3, RZ, UR14, RZ, 0x33, !PT ;  /* 0x0000000eff039c12 */ /* 0x000fc8000f8e33ff */
[----:B------:R-:W-:-:S13]  /*04d0*/  ISETP.GE.U32.AND P0, PT, R0, UR14, PT ;  /* 0x0000000e00007c0c */ /* 0x000fda000bf06070 */
[----:B------:R-:W-:Y:S02]  /*04e0*/  @P0 VIADD R2, R2, 0x1 ;  /* 0x0000000102020836 */ /* 0x000fe40000000000 */
[----:B------:R-:W-:-:S03]  /*04f0*/  @P0 VIADD R0, R0, -UR14 ;  /* 0x8000000e00000c36 */ /* 0x000fc60008000000 */
[----:B------:R-:W-:Y:S02]  /*0500*/  @P0 R2UR UR4, R2 ;  /* 0x00000000020402ca */ /* 0x000fe400000e0000 */
[----:B------:R-:W-:Y:S01]  /*0510*/  ISETP.GE.U32.AND P0, PT, R0, UR14, PT ;  /* 0x0000000e00007c0c */ /* 0x000fe2000bf06070 */
[----:B------:R-:W0:Y:S10]  /*0520*/  S2R R2, SR_CgaCtaId ;  /* 0x0000000000027919 */ /* 0x000e340000008800 */
[----:B------:R-:W-:-:S04]  /*0530*/  IMAD.U32 R0, RZ, RZ, UR4 ;  /* 0x00000004ff007e24 */ /* 0x000fc8000f8e00ff */
[----:B------:R-:W-:-:S05]  /*0540*/  @P0 VIADD R0, R0, 0x1 ;  /* 0x0000000100000836 */ /* 0x000fca0000000000 */
[----:B------:R-:W-:Y:S02]  /*0550*/  @P0 R2UR UR4, R0 ;  /* 0x00000000000402ca */ /* 0x000fe400000e0000 */
[----:B------:R-:W1:Y:S01]  /*0560*/  S2R R0, SR_TID.X ;  /* 0x0000000000007919 */ /* 0x000e620000002100 */
[----:B------:R-:W-:-:S13]  /*0570*/  @!P1 R2UR UR4, R3 ;  /* 0x00000000030492ca */ /* 0x000fda00000e0000 */
[----:B------:R-:W-:Y:S02]  /*0580*/  USHF.L.U32 UR5, UR4, 0x4, URZ ;  /* 0x0000000404057899 */ /* 0x000fe400080006ff */
[----:B------:R-:W-:-:S04]  /*0590*/  UIMAD UR4, UR8, 0xa0540, URZ ;  /* 0x000a0540080478a4 */ /* 0x000fc8000f8e02ff */
[----:B0-----:R-:W-:-:S04]  /*05a0*/  LEA R2, R2, UR5, 0x2 ;  /* 0x0000000502027c11 */ /* 0x001fc8000f8e10ff */
[----:B------:R-:W-:Y:S01]  /*05b0*/  R2UR UR6, R2 ;  /* 0x00000000020672ca */ /* 0x000fe200000e0000 */
[----:B-1----:R-:W-:-:S04]  /*05c0*/  VIADD R2, R0, UR9 ;  /* 0x0000000900027c36 */ /* 0x002fc80008000000 */
[----:B------:R-:W-:-:S08]  /*05d0*/  IMAD.MOV R2, RZ, RZ, -R2 ;  /* 0x000000ffff027224 */ /* 0x000fd000078e0a02 */
[----:B------:R-:W-:Y:S02]  /*05e0*/  UIADD3 UR4, UP0, UPT, UR4, UR6, URZ ;  /* 0x0000000604047290 */ /* 0x000fe4000ff1e0ff */
[----:B------:R-:W-:Y:S01]  /*05f0*/  IMAD.U32 R4, RZ, RZ, UR6 ;  /* 0x00000006ff047e24 */ /* 0x000fe2000f8e00ff */
[----:B------:R-:W-:-:S03]  /*0600*/  PRMT R2, R2, 0x7710, RZ ;  /* 0x0000771002027816 */ /* 0x000fc600000000ff */
[----:B------:R-:W-:Y:S02]  /*0610*/  PLOP3.LUT P0, PT, PT, PT, UP0, 0x80, 0x8 ;  /* 0x000000000008781c */ /* 0x000fe40003f0f008 */
[----:B------:R-:W-:-:S05]  /*0620*/  VIADD R2, R2, 0xffffa053 ;  /* 0xffffa05302027836 */ /* 0x000fca0000000000 */
[----:B------:R-:W-:Y:S02]  /*0630*/  LOP3.LUT R3, R2, 0xffff, RZ, 0xc0, !PT ;  /* 0x0000ffff02037812 */ /* 0x000fe400078ec0ff */
[----:B------:R-:W-:-:S07]  /*0640*/  LEA.HI.X.SX32 R2, R4, RZ, 0x1, P0 ;  /* 0x000000ff04027211 */ /* 0x000fce00000f0eff */
[----:B------:R-:W-:Y:S05]  /*0650*/  CALL.REL.NOINC `($__internal_0_$__cuda_sm20_div_u16) ;  /* 0x000000e400047944 */ /* 0x000fea0003c00000 */
[----:B------:R-:W-:Y:S01]  /*0660*/  LOP3.LUT R11, R7, 0x3, RZ, 0xc0, !PT ;  /* 0x00000003070b7812 */ /* 0x000fe200078ec0ff */
[----:B------:R-:W0:Y:S01]  /*0670*/  LDCU.64 UR12, c[0x0][0x358] ;  /* 0x00006b00ff0c77ac */ /* 0x000e220008000a00 */
[----:B------:R-:W-:Y:S01]  /*0680*/  BSSY.RECONVERGENT B0, `(.L_x_0) ;  /* 0x000001b000007945 */ /* 0x000fe20003800200 */
[----:B------:R-:W-:Y:S01]  /*0690*/  IMAD.MOV.U32 R3, RZ, RZ, R0 ;  /* 0x000000ffff037224 */ /* 0x000fe200078e0000 */
[----:B------:R-:W-:Y:S01]  /*06a0*/  ISETP.NE.AND P0, PT, R11, 0x2, PT ;  /* 0x000000020b00780c */ /* 0x000fe20003f05270 */
[----:B------:R-:W1:-:S12]  /*06b0*/  LDCU.64 UR6, c[0x0][0x380] ;  /* 0x00007000ff0677ac */ /* 0x000e580008000a00 */
[----:B------:R-:W-:Y:S05]  /*06c0*/  @!P0 BRA `(.L_x_1) ;  /* 0x0000000000588947 */ /* 0x000fea0003800000 */
[----:B------:R-:W2:Y:S01]  /*06d0*/  S2R R5, SR_CgaCtaId ;  /* 0x0000000000057919 */ /* 0x000ea20000008800 */
[----:B------:R-:W-:Y:S01]  /*06e0*/  MOV R4, 0x400 ;  /* 0x0000040000047802 */ /* 0x000fe20000000f00 */
[----:B------:R-:W-:Y:S02]  /*06f0*/  IMAD.MOV.U32 R6, RZ, RZ, RZ ;  /* 0x000000ffff067224 */ /* 0x000fe400078e00ff */
[----:B------:R-:W-:Y:S01]  /*0700*/  IMAD.MOV.U32 R3, RZ, RZ, R0 ;  /* 0x000000ffff037224 */ /* 0x000fe200078e0000 */
[----:B--2---:R-:W-:-:S07]  /*0710*/  LEA R8, R5, R4, 0x18 ;  /* 0x0000000405087211 */ /* 0x004fce00078ec0ff */
.L_x_2:
[----:B--2---:R-:W-:-:S05]  /*0720*/  IMAD.SHL.U32 R4, R3, 0x10, RZ ;  /* 0x0000001003047824 */ /* 0x004fca00078e00ff */
[----:B------:R-:W-:-:S04]  /*0730*/  LOP3.LUT R4, R4, 0xfffe0, RZ, 0xc0, !PT ;  /* 0x000fffe004047812 */ /* 0x000fc800078ec0ff */
[----:B------:R-:W-:-:S04]  /*0740*/  LOP3.LUT R4, R4, 0x1, R3, 0xf8, !PT ;  /* 0x0000000104047812 */ /* 0x000fc800078ef803 */
[----:B------:R-:W-:-:S05]  /*0750*/  IADD3 R5, P0, PT, R4, UR4, RZ ;  /* 0x0000000404057c10 */ /* 0x000fca000ff1e0ff */
[----:B------:R-:W-:Y:S01]  /*0760*/  IMAD.X R10, RZ, RZ, R2, P0 ;  /* 0x000000ffff0a7224 */ /* 0x000fe200000e0602 */
[----:B-1----:R-:W-:-:S04]  /*0770*/  LEA R4, P0, R5, UR6, 0x1 ;  /* 0x0000000605047c11 */ /* 0x002fc8000f8008ff */
[----:B------:R-:W-:-:S05]  /*0780*/  LEA.HI.X R5, R5, UR7, R10, 0x1, P0 ;  /* 0x0000000705057c11 */ /* 0x000fca00080f0c0a */
[----:B0-----:R-:W2:Y:S01]  /*0790*/  LDG.E.U16 R4, desc[UR12][R4.64] ;  /* 0x0000000c04047981 */ /* 0x001ea2000c1e1500 */
[C---:B------:R-:W-:Y:S02]  /*07a0*/  IMAD.SHL.U32 R7, R3.reuse, 0x2, RZ ;  /* 0x0000000203077824 */ /* 0x040fe400078e00ff */
[----:B------:R-:W-:Y:S02]  /*07b0*/  VIADD R6, R6, 0x1 ;  /* 0x0000000106067836 */ /* 0x000fe40000000000 */
[----:B------:R-:W-:Y:S01]  /*07c0*/  VIADD R3, R3, UR9 ;  /* 0x0000000903037c36 */ /* 0x000fe20008000000 */
[----:B------:R-:W-:Y:S02]  /*07d0*/  LOP3.LUT R7, R7, 0x1fffe, RZ, 0xc0, !PT ;  /* 0x0001fffe07077812 */ /* 0x000fe400078ec0ff */
[----:B------:R-:W-:-:S03]  /*07e0*/  LOP3.LUT R9, R6, R11, RZ, 0x3c, !PT ;  /* 0x0000000b06097212 */ /* 0x000fc600078e3cff */
[----:B------:R-:W-:Y:S01]  /*07f0*/  IMAD.IADD R7, R7, 0x1, R8 ;  /* 0x0000000107077824 */ /* 0x000fe200078e0208 */
[----:B------:R-:W-:-:S04]  /*0800*/  ISETP.NE.AND P0, PT, R9, 0x2, PT ;  /* 0x000000020900780c */ /* 0x000fc80003f05270 */
[----:B--2---:R2:W-:Y:S09]  /*0810*/  STS.U16 [R7], R4 ;  /* 0x0000000407007388 */ /* 0x0045f20000000400 */
[----:B------:R-:W-:Y:S05]  /*0820*/  @P0 BRA `(.L_x_2) ;  /* 0xfffffffc00bc0947 */ /* 0x000fea000383ffff */
.L_x_1:
[----:B01----:R-:W-:Y:S05]  /*0830*/  BSYNC.RECONVERGENT B0 ;  /* 0x0000000000007941 */ /* 0x003fea0003800200 */
.L_x_0:
[----:B------:R-:W0:Y:S01]  /*0840*/  S2UR UR7, SR_CgaCtaId ;  /* 0x00000000000779c3 */ /* 0x000e220000008800 */
[C---:B--2---:R-:W-:Y:S01]  /*0850*/  VIADD R4, R3.reuse, UR9 ;  /* 0x0000000903047c36 */ /* 0x044fe20008000000 */
[----:B------:R-:W-:Y:S01]  /*0860*/  BSSY.RECONVERGENT B0, `(.L_x_3) ;  /* 0x0000034000007945 */ /* 0x000fe20003800200 */
[----:B------:R-:W-:Y:S01]  /*0870*/  LOP3.LUT R17, R3, 0x1, RZ, 0xc0, !PT ;  /* 0x0000000103117812 */ /* 0x000fe200078ec0ff */
[----:B------:R-:W-:Y:S01]  /*0880*/  UMOV UR6, 0x400 ;  /* 0x0000040000067882 */ /* 0x000fe20000000000 */
[----:B------:R-:W1:Y:S01]  /*0890*/  LDCU.64 UR10, c[0x0][0x380] ;  /* 0x00007000ff0a77ac */ /* 0x000e620008000a00 */
[----:B------:R-:W-:Y:S01]  /*08a0*/  LOP3.LUT R18, R4, 0x1, RZ, 0xc0, !PT ;  /* 0x0000000104127812 */ /* 0x000fe200078ec0ff */
[----:B01----:R-:W-:-:S12]  /*08b0*/  ULEA UR6, UR7, UR6, 0x18 ;  /* 0x0000000607067291 */ /* 0x003fd8000f8ec0ff */
.L_x_4:
[C---:B------:R-:W-:Y:S02]  /*08c0*/  IMAD.SHL.U32 R4, R3.reuse, 0x10, RZ ;  /* 0x0000001003047824 */ /* 0x040fe400078e00ff */
[----:B------:R-:W-:-:S03]  /*08d0*/  VIADD R19, R3, UR9 ;  /* 0x0000000903137c36 */ /* 0x000fc60008000000 */
[----:B------:R-:W-:Y:S01]  /*08e0*/  LOP3.LUT R4, R17, 0xfffe0, R4, 0xf8, !PT ;  /* 0x000fffe011047812 */ /* 0x000fe200078ef804 */
[C---:B0-----:R-:W-:Y:S02]  /*08f0*/  VIADD R12, R19.reuse, UR9 ;  /* 0x00000009130c7c36 */ /* 0x041fe40008000000 */
[----:B------:R-:W-:Y:S01]  /*0900*/  IMAD.SHL.U32 R5, R19, 0x10, RZ ;  /* 0x0000001013057824 */ /* 0x000fe200078e00ff */
[----:B------:R-:W-:Y:S01]  /*0910*/  IADD3 R8, P0, PT, R4, UR4, RZ ;  /* 0x0000000404087c10 */ /* 0x000fe2000ff1e0ff */
[C---:B------:R-:W-:Y:S02]  /*0920*/  VIADD R15, R12.reuse, UR9 ;  /* 0x000000090c0f7c36 */ /* 0x040fe40008000000 */
[----:B------:R-:W-:Y:S01]  /*0930*/  IMAD.SHL.U32 R6, R12, 0x10, RZ ;  /* 0x000000100c067824 */ /* 0x000fe200078e00ff */
[----:B------:R-:W-:Y:S01]  /*0940*/  LOP3.LUT R5, R18, 0xfffe0, R5, 0xf8, !PT ;  /* 0x000fffe012057812 */ /* 0x000fe200078ef805 */
[----:B------:R-:W-:Y:S02]  /*0950*/  IMAD.SHL.U32 R7, R15, 0x10, RZ ;  /* 0x000000100f077824 */ /* 0x000fe400078e00ff */
[----:B------:R-:W-:Y:S01]  /*0960*/  IMAD.X R9, RZ, RZ, R2, P0 ;  /* 0x000000ffff097224 */ /* 0x000fe200000e0602 */
[----:B------:R-:W-:-:S02]  /*0970*/  LEA R4, P0, R8, UR10, 0x1 ;  /* 0x0000000a08047c11 */ /* 0x000fc4000f8008ff */
[----:B------:R-:W-:Y:S02]  /*0980*/  LOP3.LUT R6, R17, 0xfffe0, R6, 0xf8, !PT ;  /* 0x000fffe011067812 */ /* 0x000fe400078ef806 */
[----:B------:R-:W-:Y:S02]  /*0990*/  IADD3 R10, P1, PT, R5, UR4, RZ ;  /* 0x00000004050a7c10 */ /* 0x000fe4000ff3e0ff */
[----:B------:R-:W-:Y:S02]  /*09a0*/  LOP3.LUT R7, R18, 0xfffe0, R7, 0xf8, !PT ;  /* 0x000fffe012077812 */ /* 0x000fe400078ef807 */
[----:B------:R-:W-:Y:S01]  /*09b0*/  LEA.HI.X R5, R8, UR11, R9, 0x1, P0 ;  /* 0x0000000b08057c11 */ /* 0x000fe200080f0c09 */
[----:B------:R-:W-:Y:S01]  /*09c0*/  IMAD.X R13, RZ, RZ, R2, P1 ;  /* 0x000000ffff0d7224 */ /* 0x000fe200008e0602 */
[----:B------:R-:W-:Y:S02]  /*09d0*/  IADD3 R9, P2, PT, R6, UR4, RZ ;  /* 0x0000000406097c10 */ /* 0x000fe4000ff5e0ff */
[----:B------:R-:W-:-:S02]  /*09e0*/  IADD3 R11, P3, PT, R7, UR4, RZ ;  /* 0x00000004070b7c10 */ /* 0x000fc4000ff7e0ff */
[C---:B------:R-:W-:Y:S01]  /*09f0*/  LEA R6, P0, R10.reuse, UR10, 0x1 ;  /* 0x0000000a0a067c11 */ /* 0x040fe2000f8008ff */
[--C-:B------:R-:W-:Y:S01]  /*0a00*/  IMAD.X R16, RZ, RZ, R2.reuse, P2 ;  /* 0x000000ffff107224 */ /* 0x100fe200010e0602 */
[----:B------:R-:W-:Y:S01]  /*0a10*/  LEA R8, P1, R9, UR10, 0x1 ;  /* 0x0000000a09087c11 */ /* 0x000fe2000f8208ff */
[----:B------:R-:W-:Y:S01]  /*0a20*/  IMAD.X R14, RZ, RZ, R2, P3 ;  /* 0x000000ffff0e7224 */ /* 0x000fe200018e0602 */
[----:B------:R-:W-:Y:S01]  /*0a30*/  LEA.HI.X R7, R10, UR11, R13, 0x1, P0 ;  /* 0x0000000b0a077c11 */ /* 0x000fe200080f0c0d */
[----:B------:R-:W2:Y:S01]  /*0a40*/  LDG.E.U16 R5, desc[UR12][R4.64] ;  /* 0x0000000c04057981 */ /* 0x000ea2000c1e1500 */
[----:B------:R-:W-:Y:S02]  /*0a50*/  LEA R10, P0, R11, UR10, 0x1 ;  /* 0x0000000a0b0a7c11 */ /* 0x000fe4000f8008ff */
[----:B------:R-:W-:Y:S01]  /*0a60*/  LEA.HI.X R9, R9, UR11, R16, 0x1, P1 ;  /* 0x0000000b09097c11 */ /* 0x000fe200088f0c10 */
[----:B------:R-:W3:Y:S01]  /*0a70*/  LDG.E.U16 R6, desc[UR12][R6.64] ;  /* 0x0000000c06067981 */ /* 0x000ee2000c1e1500 */
[----:B------:R-:W-:-:S04]  /*0a80*/  LEA.HI.X R11, R11, UR11, R14, 0x1, P0 ;  /* 0x0000000b0b0b7c11 */ /* 0x000fc800080f0c0e */
[----:B------:R-:W4:Y:S04]  /*0a90*/  LDG.E.U16 R9, desc[UR12][R8.64] ;  /* 0x0000000c08097981 */ /* 0x000f28000c1e1500 */
[----:B------:R-:W5:Y:S01]  /*0aa0*/  LDG.E.U16 R11, desc[UR12][R10.64] ;  /* 0x0000000c0a0b7981 */ /* 0x000f62000c1e1500 */
[C---:B------:R-:W-:Y:S02]  /*0ab0*/  LOP3.LUT R3, R17.reuse, 0xfffe, R3, 0xf8, !PT ;  /* 0x0000fffe11037812 */ /* 0x040fe400078ef803 */
[C---:B------:R-:W-:Y:S02]  /*0ac0*/  LOP3.LUT R13, R18.reuse, 0xfffe, R19, 0xf8, !PT ;  /* 0x0000fffe120d7812 */ /* 0x040fe400078ef813 */
[----:B------:R-:W-:Y:S02]  /*0ad0*/  LOP3.LUT R14, R17, 0xfffe, R12, 0xf8, !PT ;  /* 0x0000fffe110e7812 */ /* 0x000fe400078ef80c */
[----:B------:R-:W-:-:S02]  /*0ae0*/  LOP3.LUT R16, R18, 0xfffe, R15, 0xf8, !PT ;  /* 0x0000fffe12107812 */ /* 0x000fc400078ef80f */
[----:B------:R-:W-:Y:S02]  /*0af0*/  LEA R12, R3, UR6, 0x1 ;  /* 0x00000006030c7c11 */ /* 0x000fe4000f8e08ff */
[----:B------:R-:W-:Y:S02]  /*0b00*/  LEA R13, R13, UR6, 0x1 ;  /* 0x000000060d0d7c11 */ /* 0x000fe4000f8e08ff */
[----:B------:R-:W-:Y:S02]  /*0b10*/  LEA R14, R14, UR6, 0x1 ;  /* 0x000000060e0e7c11 */ /* 0x000fe4000f8e08ff */
[----:B------:R-:W-:Y:S01]  /*0b20*/  LEA R16, R16, UR6, 0x1 ;  /* 0x0000000610107c11 */ /* 0x000fe2000f8e08ff */
[----:B------:R-:W-:-:S05]  /*0b30*/  VIADD R3, R15, UR9 ;  /* 0x000000090f037c36 */ /* 0x000fca0008000000 */
[----:B------:R-:W-:Y:S01]  /*0b40*/  ISETP.GE.U32.AND P0, PT, R3, 0xa054, PT ;  /* 0x0000a0540300780c */ /* 0x000fe20003f06070 */
[----:B--2---:R0:W-:Y:S04]  /*0b50*/  STS.U16 [R12], R5 ;  /* 0x000000050c007388 */ /* 0x0041e80000000400 */
[----:B---3--:R0:W-:Y:S04]  /*0b60*/  STS.U16 [R13], R6 ;  /* 0x000000060d007388 */ /* 0x0081e80000000400 */
[----:B----4-:R0:W-:Y:S04]  /*0b70*/  STS.U16 [R14], R9 ;  /* 0x000000090e007388 */ /* 0x0101e80000000400 */
[----:B-----5:R0:W-:Y:S01]  /*0b80*/  STS.U16 [R16], R11 ;  /* 0x0000000b10007388 */ /* 0x0201e20000000400 */
[----:B------:R-:W-:Y:S05]  /*0b90*/  @!P0 BRA `(.L_x_4) ;  /* 0xfffffffc00488947 */ /* 0x000fea000383ffff */
[----:B------:R-:W-:Y:S05]  /*0ba0*/  BSYNC.RECONVERGENT B0 ;  /* 0x0000000000007941 */ /* 0x000fea0003800200 */
.L_x_3:
[----:B------:R-:W1:Y:S01]  /*0bb0*/  LDCU UR4, c[0x0][0x36c] ;  /* 0x00006d80ff0477ac */ /* 0x000e620008000800 */
[----:B------:R-:W-:Y:S01]  /*0bc0*/  BAR.SYNC.DEFER_BLOCKING 0x0 ;  /* 0x0000000000007b1d */ /* 0x000fe20000010000 */
[----:B-1----:R-:W-:-:S09]  /*0bd0*/  UISETP.EQ.U32.AND UP0, UPT, UR4, 0x1, UPT ;  /* 0x000000010400788c */ /* 0x002fd2000bf02070 */
[----:B------:R-:W-:Y:S05]  /*0be0*/  BRA.U !UP0, `(.L_x_5) ;  /* 0x0000000108147547 */ /* 0x000fea000b800000 */
[----:B------:R-:W-:Y:S06]  /*0bf0*/  MEMBAR.ALL.GPU ;  /* 0x0000000000007992 */ /* 0x000fec000000a000 */
[----:B------:R-:W-:-:S00]  /*0c00*/  ERRBAR ;  /* 0x00000000000079ab */ /* 0x000fc00000000000 */
[----:B------:R-:W-:Y:S08]  /*0c10*/  CGAERRBAR ;  /* 0x00000000000075ab */ /* 0x000ff00000000000 */
[----:B------:R-:W-:Y:S01]  /*0c20*/  UCGABAR_ARV ;  /* 0x00000000000079c7 */ /* 0x000fe20008000000 */
[----:B------:R-:W-:Y:S05]  /*0c30*/  BRA `(.L_x_6) ;  /* 0x0000000000047947 */ /* 0x000fea0003800000 */
.L_x_5:
[----:B------:R-:W-:Y:S01]  /*0c40*/  NOP ;  /* 0x0000000000007918 */ /* 0x000fe20000000000 */
.L_x_6:
[----:B------:R-:W-:Y:S05]  /*0c50*/  BRA.U !UP0, `(.L_x_7) ;  /* 0x00000001080c7547 */ /* 0x000fea000b800000 */
[----:B------:R-:W-:Y:S01]  /*0c60*/  UCGABAR_WAIT ;  /* 0x0000000000007dc7 */ /* 0x000fe20008000000 */
[----:B------:R-:W-:Y:S01]  /*0c70*/  CCTL.IVALL ;  /* 0x00000000ff00798f */ /* 0x000fe20002000000 */
[----:B------:R-:W-:Y:S05]  /*0c80*/  BRA `(.L_x_8) ;  /* 0x0000000000047947 */ /* 0x000fea0003800000 */
.L_x_7:
[----:B------:R-:W-:Y:S06]  /*0c90*/  BAR.SYNC.DEFER_BLOCKING 0x0 ;  /* 0x0000000000007b1d */ /* 0x000fec0000010000 */
.L_x_8:
[----:B------:R-:W1:Y:S01]  /*0ca0*/  I2F.U32.RP R4, UR9 ;  /* 0x0000000900047d06 */ /* 0x000e620008209000 */
[----:B------:R-:W2:Y:S01]  /*0cb0*/  LDCU UR4, c[0x0][0x3b0] ;  /* 0x00007600ff0477ac */ /* 0x000ea20008000800 */
[----:B------:R-:W-:-:S06]  /*0cc0*/  ISETP.NE.U32.AND P2, PT, RZ, UR9, PT ;  /* 0x00000009ff007c0c */ /* 0x000fcc000bf45070 */
[----:B-1----:R-:W1:Y:S01]  /*0cd0*/  MUFU.RCP R4, R4 ;  /* 0x0000000400047308 */ /* 0x002e620000001000 */
[----:B--2---:R-:W-:Y:S01]  /*0ce0*/  UIADD3 UR6, UPT, UPT, UR9, -0x1, UR4 ;  /* 0xffffffff09067890 */ /* 0x004fe2000fffe004 */
[----:B-1----:R-:W-:-:S06]  /*0cf0*/  VIADD R2, R4, 0xffffffe ;  /* 0x0ffffffe04027836 */ /* 0x002fcc0000000000 */
[----:B------:R1:W0:Y:S02]  /*0d00*/  F2I.FTZ.U32.TRUNC.NTZ R3, R2 ;  /* 0x0000000200037305 */ /* 0x000224000021f000 */
[----:B-1----:R-:W-:Y:S02]  /*0d10*/  IMAD.MOV.U32 R2, RZ, RZ, RZ ;  /* 0x000000ffff027224 */ /* 0x002fe400078e00ff */
[----:B0-----:R-:W-:-:S04]  /*0d20*/  IMAD.MOV R5, RZ, RZ, -R3 ;  /* 0x000000ffff057224 */ /* 0x001fc800078e0a03 */
[----:B------:R-:W-:-:S04]  /*0d30*/  IMAD R5, R5, UR9, RZ ;  /* 0x0000000905057c24 */ /* 0x000fc8000f8e02ff */
[----:B------:R-:W-:-:S04]  /*0d40*/  IMAD.HI.U32 R3, R3, R5, R2 ;  /* 0x0000000503037227 */ /* 0x000fc800078e0002 */
[----:B------:R-:W-:Y:S02]  /*0d50*/  IMAD.U32 R5, RZ, RZ, UR6 ;  /* 0x00000006ff057e24 */ /* 0x000fe4000f8e00ff */
[----:B------:R-:W-:-:S04]  /*0d60*/  IMAD.HI.U32 R3, R3, UR6, RZ ;  /* 0x0000000603037c27 */ /* 0x000fc8000f8e00ff */
[----:B------:R-:W-:-:S04]  /*0d70*/  IMAD.MOV R4, RZ, RZ, -R3 ;  /* 0x000000ffff047224 */ /* 0x000fc800078e0a03 */
[----:B------:R-:W-:-:S05]  /*0d80*/  IMAD R2, R4, UR9, R5 ;  /* 0x0000000904027c24 */ /* 0x000fca000f8e0205 */
[----:B------:R-:W-:-:S13]  /*0d90*/  ISETP.GE.U32.AND P0, PT, R2, UR9, PT ;  /* 0x0000000902007c0c */ /* 0x000fda000bf06070 */
[----:B------:R-:W-:Y:S02]  /*0da0*/  @P0 VIADD R2, R2, -UR9 ;  /* 0x8000000902020c36 */ /* 0x000fe40008000000 */
[----:B------:R-:W-:-:S03]  /*0db0*/  @P0 VIADD R3, R3, 0x1 ;  /* 0x0000000103030836 */ /* 0x000fc60000000000 */
[----:B------:R-:W-:-:S13]  /*0dc0*/  ISETP.GE.U32.AND P1, PT, R2, UR9, PT ;  /* 0x0000000902007c0c */ /* 0x000fda000bf26070 */
[----:B------:R-:W-:Y:S01]  /*0dd0*/  @P1 VIADD R3, R3, 0x1 ;  /* 0x0000000103031836 */ /* 0x000fe20000000000 */
[----:B------:R-:W-:-:S05]  /*0de0*/  @!P2 LOP3.LUT R3, RZ, UR9, RZ, 0x33, !PT ;  /* 0x00000009ff03ac12 */ /* 0x000fca000f8e33ff */
[----:B------:R-:W-:-:S04]  /*0df0*/  IMAD R24, R0, R3, RZ ;  /* 0x0000000300187224 */ /* 0x000fc800078e02ff */
[----:B------:R-:W-:-:S05]  /*0e00*/  VIADD R2, R24, UR9 ;  /* 0x0000000918027c36 */ /* 0x000fca0008000000 */
[----:B------:R-:W-:-:S04]  /*0e10*/  ISETP.GE.U32.AND P0, PT, R24, R2, PT ;  /* 0x000000021800720c */ /* 0x000fc80003f06070 */
[----:B------:R-:W-:Y:S01]  /*0e20*/  ISETP.GE.OR P0, PT, R24, UR4, P0 ;  /* 0x0000000418007c0c */ /* 0x000fe20008706670 */
[----:B------:R-:W-:-:S12]  /*0e30*/  UIMAD UR4, UR8, UR4, URZ ;  /* 0x00000004080472a4 */ /* 0x000fd8000f8e02ff */
[----:B------:R-:W-:Y:S05]  /*0e40*/  @P0 EXIT ;  /* 0x000000000000094d */ /* 0x000fea0003800000 */
[----:B------:R-:W-:-:S04]  /*0e50*/  USHF.L.U32 UR4, UR4, 0x5, URZ ;  /* 0x0000000504047899 */ /* 0x000fc800080006ff */
[----:B------:R-:W-:Y:S02]  /*0e60*/  UIADD3 UR5, UP0, UPT, UR5, UR4, URZ ;  /* 0x0000000405057290 */ /* 0x000fe4000ff1e0ff */
[----:B------:R-:W-:Y:S02]  /*0e70*/  LEA R7, R24, UR4, 0x5 ;  /* 0x0000000418077c11 */ /* 0x000fe4000f8e28ff */
[----:B------:R-:W-:-:S03]  /*0e80*/  ULEA.HI.X.SX32 UR16, UR4, URZ, 0x1, UP0 ;  /* 0x000000ff04107291 */ /* 0x000fc600080f0eff */
[----:B------:R-:W-:-:S09]  /*0e90*/  IMAD.SHL.U32 R3, R7, 0x2, RZ ;  /* 0x0000000207037824 */ /* 0x000fd200078e00ff */
.L_x_114:
[----:B0-----:R-:W0:Y:S01]  /*0ea0*/  LDCU.64 UR6, c[0x0][0x3b8] ;  /* 0x00007700ff0677ac */ /* 0x001e220008000a00 */
[----:B------:R1:W-:Y:S01]  /*0eb0*/  STL.128 [R1], RZ ;  /* 0x000000ff01007387 */ /* 0x0003e20000100c00 */
[----:B------:R-:W-:-:S03]  /*0ec0*/  IMAD.SHL.U32 R0, R24, 0x20, RZ ;  /* 0x0000002018007824 */ /* 0x000fc600078e00ff */
[----:B------:R1:W-:Y:S02]  /*0ed0*/  STL.128 [R1+0x10], RZ ;  /* 0x000010ff01007387 */ /* 0x0003e40000100c00 */
[----:B------:R-:W-:-:S04]  /*0ee0*/  IADD3 R21, P0, PT, R0, UR5, RZ ;  /* 0x0000000500157c10 */ /* 0x000fc8000ff1e0ff */
[----:B------:R-:W-:Y:S02]  /*0ef0*/  LEA.HI.X.SX32 R0, R0, UR16, 0x1, P0 ;  /* 0x0000001000007c11 */ /* 0x000fe400080f0eff */
[----:B0-----:R-:W-:-:S04]  /*0f00*/  LEA R6, P1, R21, UR6, 0x1 ;  /* 0x0000000615067c11 */ /* 0x001fc8000f8208ff */
[----:B------:R-:W-:Y:S01]  /*0f10*/  LEA.HI.X R21, R21, UR7, R0, 0x1, P1 ;  /* 0x0000000715157c11 */ /* 0x000fe200088f0c00 */
[----:B-1-34-:R-:W-:-:S08]  /*0f20*/  IMAD.MOV.U32 R0, RZ, RZ, RZ ;  /* 0x000000ffff007224 */ /* 0x01afd000078e00ff */
.L_x_113:
[----:B0--3--:R-:W0:Y:S01]  /*0f30*/  LDC.64 R22, c[0x0][0x388] ;  /* 0x0000e200ff167b82 */ /* 0x009e220000000a00 */
[----:B------:R-:W-:-:S07]  /*0f40*/  IMAD.SHL.U32 R5, R0, 0x2, RZ ;  /* 0x0000000200057824 */ /* 0x000fce00078e00ff */
[----:B------:R-:W1:Y:S08]  /*0f50*/  LDC.64 R26, c[0x0][0x398] ;  /* 0x0000e600ff1a7b82 */ /* 0x000e700000000a00 */
[----:B------:R-:W2:Y:S01]  /*0f60*/  LDC.64 R8, c[0x0][0x3a0] ;  /* 0x0000e800ff087b82 */ /* 0x000ea20000000a00 */
[----:B0-----:R-:W-:-:S05]  /*0f70*/  IMAD.WIDE.U32 R22, R5, 0x8, R22 ;  /* 0x0000000805167825 */ /* 0x001fca00078e0016 */
[----:B------:R-:W3:Y:S04]  /*0f80*/  LDG.E R20, desc[UR12][R22.64] ;  /* 0x0000000c16147981 */ /* 0x000ee8000c1e1900 */
[----:B----4-:R-:W4:Y:S01]  /*0f90*/  LDG.E R28, desc[UR12][R22.64+0x8] ;  /* 0x0000080c161c7981 */ /* 0x010f22000c1e1900 */
[----:B-1----:R-:W-:-:S05]  /*0fa0*/  IMAD.WIDE R26, R3, 0x2, R26 ;  /* 0x00000002031a7825 */ /* 0x002fca00078e021a */
[----:B------:R-:W4:Y:S01]  /*0fb0*/  LDG.E.128.STRONG.GPU R16, desc[UR12][R26.64] ;  /* 0x0000000c1a107981 */ /* 0x000f22000c1efd00 */
[----:B--2---:R-:W-:Y:S01]  /*0fc0*/  IMAD.WIDE R8, R7, 0x2, R8 ;  /* 0x0000000207087825 */ /* 0x004fe200078e0208 */
[----:B------:R-:W-:Y:S02]  /*0fd0*/  BSSY.RECONVERGENT B0, `(.L_x_9) ;  /* 0x00001c2000007945 */ /* 0x000fe40003800200 */
[----:B------:R0:W5:Y:S04]  /*0fe0*/  LDG.E.128.STRONG.GPU R12, desc[UR12][R26.64+0x10] ;  /* 0x0000100c1a0c7981 */ /* 0x000168000c1efd00 */
[----:B------:R-:W5:Y:S01]  /*0ff0*/  LDG.E.128.STRONG.GPU R8, desc[UR12][R8.64] ;  /* 0x0000000c08087981 */ /* 0x000f62000c1efd00 */
[----:B------:R-:W-:Y:S02]  /*1000*/  VIADD R3, R3, 0x10 ;  /* 0x0000001003037836 */ /* 0x000fe40000000000 */
[----:B------:R-:W-:-:S02]  /*1010*/  VIADD R7, R7, 0x8 ;  /* 0x0000000807077836 */ /* 0x000fc40000000000 */
[----:B------:R-:W-:Y:S01]  /*1020*/  IMAD.MOV.U32 R29, RZ, RZ, R21 ;  /* 0x000000ffff1d7224 */ /* 0x000fe200078e0015 */
[----:B---3--:R-:W-:Y:S01]  /*1030*/  I2F.F16 R4, R20 ;  /* 0x0000001400047306 */ /* 0x008fe20000200c00 */
[----:B0-----:R-:W-:Y:S02]  /*1040*/  VIADD R27, R20, 0x1 ;  /* 0x00000001141b7836 */ /* 0x001fe40000000000 */
[C---:B----4-:R-:W-:Y:S01]  /*1050*/  VIADD R26, R28.reuse, 0x1 ;  /* 0x000000011c1a7836 */ /* 0x050fe20000000000 */
[----:B------:R-:W-:-:S04]  /*1060*/  LEA R25, R28, 0x4, 0x1 ;  /* 0x000000041c197811 */ /* 0x000fc800078e08ff */
[----:B------:R0:W1:Y:S02]  /*1070*/  I2F.F16 R5, R28 ;  /* 0x0000001c00057306 */ /* 0x0000640000200c00 */
[----:B0-----:R-:W-:Y:S01]  /*1080*/  IMAD.MOV.U32 R28, RZ, RZ, R6 ;  /* 0x000000ffff1c7224 */ /* 0x001fe200078e0006 */
[----:B-1----:R-:W-:-:S05]  /*1090*/  PRMT R23, R5, 0x5410, R4 ;  /* 0x0000541005177816 */ /* 0x002fca0000000004 */
[----:B------:R-:W-:-:S05]  /*10a0*/  HFMA2 R23, R16, R23, 0.5, 0.5 ;  /* 0x3800380010177431 */ /* 0x000fca0000000017 */
[----:B------:R-:W-:-:S05]  /*10b0*/  PRMT R22, R23, 0x5432, R23 ;  /* 0x0000543217167816 */ /* 0x000fca0000000017 */
[----:B------:R-:W-:-:S05]  /*10c0*/  HSETP2.GT.AND P0, P1, R22, RZ.H0_H0, PT ;  /* 0x200000ff16007234 */ /* 0x000fca0003904000 */
[----:B------:R-:W-:-:S13]  /*10d0*/  PLOP3.LUT P0, PT, P0, P1, PT, 0x2f, 0xf2 ;  /* 0x0000000000f2781c */ /* 0x000fda0000702577 */
[----:B------:R-:W-:Y:S05]  /*10e0*/  @P0 BRA `(.L_x_10) ;  /* 0x0000001800c00947 */ /* 0x000fea0003800000 */
[----:B------:R-:W-:Y:S08]  /*10f0*/  I2F.F16 R6, R27 ;  /* 0x0000001b00067306 */ /* 0x000ff00000200c00 */
[----:B------:R-:W0:Y:S02]  /*1100*/  I2F.F16 R21, R26 ;  /* 0x0000001a00157306 */ /* 0x000e240000200c00 */
[----:B0-----:R-:W-:-:S05]  /*1110*/  PRMT R21, R6, 0x5410, R21 ;  /* 0x0000541006157816 */ /* 0x001fca0000000015 */
[----:B------:R-:W-:-:S05]  /*1120*/  HSETP2.GEU.AND P0, P1, R22, R21, PT ;  /* 0x0000001516007234 */ /* 0x000fca000390e000 */
[----:B------:R-:W-:-:S13]  /*1130*/  PLOP3.LUT P0, PT, P0, P1, PT, 0xf8, 0x8f ;  /* 0x00000000008f781c */ /* 0x000fda0000703f70 */
[----:B------:R-:W-:Y:S05]  /*1140*/  @P0 BRA `(.L_x_10) ;  /* 0x0000001800a80947 */ /* 0x000fea0003800000 */
[----:B------:R-:W-:-:S09]  /*1150*/  UISETP.GE.AND UP0, UPT, UR14, 0x1, UPT ;  /* 0x000000010e00788c */ /* 0x000fd2000bf06270 */
[----:B------:R-:W-:Y:S05]  /*1160*/  BRA.U !UP0, `(.L_x_10) ;  /* 0x0000001908a07547 */ /* 0x000fea000b800000 */
[----:B------:R-:W0:Y:S01]  /*1170*/  F2I.F16.FLOOR.NTZ R16, R23.H1 ;  /* 0x1000001700107305 */ /* 0x000e220000107100 */
[----:B------:R-:W-:-:S04]  /*1180*/  UIADD3 UR4, UPT, UPT, UR14, -0x1, URZ ;  /* 0xffffffff0e047890 */ /* 0x000fc8000fffe0ff */
[----:B------:R-:W-:-:S03]  /*1190*/  UISETP.GE.U32.AND UP0, UPT, UR4, 0x3, UPT ;  /* 0x000000030400788c */ /* 0x000fc6000bf06070 */
[----:B------:R-:W1:Y:S08]  /*11a0*/  F2I.F16.FLOOR.NTZ R31, R23 ;  /* 0x00000017001f7305 */ /* 0x000e700000107100 */
[----:B0-----:R0:W-:Y:S08]  /*11b0*/  I2F.F16.RM R6, R16 ;  /* 0x0000001000067306 */ /* 0x0011f00000204c00 */
[----:B-1----:R-:W1:Y:S01]  /*11c0*/  I2F.F16.RM R21, R31 ;  /* 0x0000001f00157306 */ /* 0x002e620000204c00 */
[----:B0-----:R-:W-:-:S07]  /*11d0*/  IMAD R16, R25, R16, RZ ;  /* 0x0000001019107224 */ /* 0x001fce00078e02ff */
[----:B------:R-:W0:Y:S01]  /*11e0*/  I2F.F16.RZ R33, 0x1 ;  /* 0x0000000100217906 */ /* 0x000e22000020cc00 */
[----:B-1----:R-:W-:-:S05]  /*11f0*/  PRMT R21, R6, 0x5410, R21 ;  /* 0x0000541006157816 */ /* 0x002fca0000000015 */
[----:B------:R-:W-:-:S04]  /*1200*/  HFMA2 R6, R22, 1, 1, -R21 ;  /* 0x3c003c0016067831 */ /* 0x000fc80000100015 */
[----:B0-----:R-:W-:Y:S02]  /*1210*/  HADD2 R20, R33.H0_H0, -R6 ;  /* 0x8000000621147230 */ /* 0x001fe40000000800 */
[----:B------:R-:W-:-:S03]  /*1220*/  IMAD.MOV.U32 R33, RZ, RZ, RZ ;  /* 0x000000ffff217224 */ /* 0x000fc600078e00ff */
[----:B------:R-:W-:-:S05]  /*1230*/  PRMT R6, R20, 0x7632, R6 ;  /* 0x0000763214067816 */ /* 0x000fca0000000006 */
[----:B------:R-:W-:-:S05]  /*1240*/  HMUL2 R20, R20.H0_H0, R6 ;  /* 0x0000000614147232 */ /* 0x000fca0000000800 */
[----:B------:R-:W-:-:S05]  /*1250*/  PRMT R21, R20, 0x5410, R20 ;  /* 0x0000541014157816 */ /* 0x000fca0000000014 */
[----:B-----5:R-:W-:Y:S01]  /*1260*/  HMUL2 R6, R21, R8.H0_H0 ;  /* 0x2000000815067232 */ /* 0x020fe20000000000 */
[----:B------:R-:W-:Y:S06]  /*1270*/  BRA.U !UP0, `(.L_x_11) ;  /* 0x0000000108c47547 */ /* 0x000fec000b800000 */
[----:B------:R-:W0:Y:S01]  /*1280*/  S2R R22, SR_CgaCtaId ;  /* 0x0000000000167919 */ /* 0x000e220000008800 */
[----:B------:R-:W-:Y:S01]  /*1290*/  MOV R21, 0x400 ;  /* 0x0000040000157802 */ /* 0x000fe20000000f00 */
[----:B------:R-:W-:Y:S01]  /*12a0*/  IMAD.MOV.U32 R39, RZ, RZ, RZ ;  /* 0x000000ffff277224 */ /* 0x000fe200078e00ff */
[----:B------:R-:W-:Y:S01]  /*12b0*/  ULOP3.LUT UR7, UR14, 0x7ffffffc, URZ, 0xc0, !UPT ;  /* 0x7ffffffc0e077892 */ /* 0x000fe2000f8ec0ff */
[----:B------:R-:W1:Y:S01]  /*12c0*/  S2R R20, SR_SWINHI ;  /* 0x0000000000147919 */ /* 0x000e620000002f00 */
[----:B------:R-:W-:Y:S01]  /*12d0*/  UMOV UR4, URZ ;  /* 0x000000ff00047c82 */ /* 0x000fe20008000000 */
[----:B0-----:R-:W-:-:S04]  /*12e0*/  LEA R21, R22, R21, 0x18 ;  /* 0x0000001516157211 */ /* 0x001fc800078ec0ff */
[----:B------:R-:W-:Y:S02]  /*12f0*/  MOV R32, R21 ;  /* 0x0000001500207202 */ /* 0x000fe40000000f00 */
[----:B-1----:R-:W-:-:S07]  /*1300*/  MOV R33, R20 ;  /* 0x0000001400217202 */ /* 0x002fce0000000f00 */
.L_x_12:
[C---:B0-----:R-:W-:Y:S01]  /*1310*/  VIADD R23, R39.reuse, 0x2 ;  /* 0x0000000227177836 */ /* 0x041fe20000000000 */
[C-C-:B------:R-:W-:Y:S02]  /*1320*/  PRMT R36, R39.reuse, 0x654, R32.reuse ;  /* 0x0000065427247816 */ /* 0x140fe40000000020 */
[-C--:B------:R-:W-:Y:S01]  /*1330*/  MOV R37, R33.reuse ;  /* 0x0000002100257202 */ /* 0x080fe20000000f00 */
[C---:B------:R-:W-:Y:S02]  /*1340*/  VIADD R35, R39.reuse, 0x1 ;  /* 0x0000000127237836 */ /* 0x040fe40000000000 */
[----:B------:R-:W-:Y:S01]  /*1350*/  VIADD R21, R39, 0x3 ;  /* 0x0000000327157836 */ /* 0x000fe20000000000 */
[----:B------:R-:W-:Y:S02]  /*1360*/  PRMT R22, R23, 0x654, R32 ;  /* 0x0000065417167816 */ /* 0x000fe40000000020 */
[----:B------:R-:W-:Y:S01]  /*1370*/  MOV R23, R33 ;  /* 0x0000002100177202 */ /* 0x000fe20000000f00 */
[----:B------:R-:W-:Y:S01]  /*1380*/  IMAD R43, R31, 0x2, R16 ;  /* 0x000000021f2b7824 */ /* 0x000fe200078e0210 */
[----:B------:R-:W-:-:S02]  /*1390*/  PRMT R34, R35, 0x654, R32 ;  /* 0x0000065423227816 */ /* 0x000fc40000000020 */
[-C--:B------:R-:W-:Y:S02]  /*13a0*/  MOV R35, R33.reuse ;  /* 0x0000002100237202 */ /* 0x080fe40000000f00 */
[----:B------:R-:W-:Y:S02]  /*13b0*/  PRMT R20, R21, 0x654, R32 ;  /* 0x0000065415147816 */ /* 0x000fe40000000020 */
[----:B------:R-:W-:Y:S01]  /*13c0*/  MOV R21, R33 ;  /* 0x0000002100157202 */ /* 0x000fe20000000f00 */
[----:B------:R-:W-:Y:S01]  /*13d0*/  IMAD.WIDE R40, R43, 0x2, R22 ;  /* 0x000000022b287825 */ /* 0x000fe200078e0216 */
[----:B------:R-:W-:-:S03]  /*13e0*/  ULEA UR6, UR4, UR15, 0x1 ;  /* 0x0000000f04067291 */ /* 0x000fc6000f8e08ff */
[C---:B------:R-:W-:Y:S01]  /*13f0*/  IMAD.WIDE R36, R43.reuse, 0x2, R36 ;  /* 0x000000022b247825 */ /* 0x040fe200078e0224 */
[----:B------:R-:W2:Y:S03]  /*1400*/  LD.E.U16 R44, desc[UR12][R40.64] ;  /* 0x0000000c282c7980 */ /* 0x000ea6000c101500 */
[C---:B------:R-:W-:Y:S01]  /*1410*/  IMAD.WIDE R34, R43.reuse, 0x2, R34 ;  /* 0x000000022b227825 */ /* 0x040fe200078e0222 */
[----:B------:R-:W3:Y:S03]  /*1420*/  LD.E.U16 R30, desc[UR12][R36.64] ;  /* 0x0000000c241e7980 */ /* 0x000ee6000c101500 */
[----:B------:R-:W-:Y:S01]  /*1430*/  IMAD.WIDE R42, R43, 0x2, R20 ;  /* 0x000000022b2a7825 */ /* 0x000fe200078e0214 */
[----:B------:R-:W3:Y:S04]  /*1440*/  LD.E.U16 R45, desc[UR12][R36.64+0x2] ;  /* 0x0000020c242d7980 */ /* 0x000ee8000c101500 */
[----:B------:R-:W4:Y:S04]  /*1450*/  LD.E.U16 R38, desc[UR12][R34.64] ;  /* 0x0000000c22267980 */ /* 0x000f28000c101500 */
[----:B------:R-:W2:Y:S04]  /*1460*/  LD.E.U16 R41, desc[UR12][R40.64+0x2] ;  /* 0x0000020c28297980 */ /* 0x000ea8000c101500 */
[----:B------:R-:W5:Y:S04]  /*1470*/  LDL.128 R20, [UR6] ;  /* 0x00000006ff147983 */ /* 0x000f680008100c00 */
[----:B------:R-:W4:Y:S04]  /*1480*/  LD.E.U16 R35, desc[UR12][R34.64+0x2] ;  /* 0x0000020c22237980 */ /* 0x000f28000c101500 */
[----:B------:R-:W4:Y:S04]  /*1490*/  LD.E.U16 R34, desc[UR12][R42.64] ;  /* 0x0000000c2a227980 */ /* 0x000f28000c101500 */
[----:B------:R-:W4:Y:S01]  /*14a0*/  LD.E.U16 R43, desc[UR12][R42.64+0x2] ;  /* 0x0000020c2a2b7980 */ /* 0x000f22000c101500 */
[----:B------:R-:W-:-:S05]  /*14b0*/  VIADD R39, R39, 0x4 ;  /* 0x0000000427277836 */ /* 0x000fca0000000000 */
[----:B------:R-:W-:Y:S01]  /*14c0*/  ISETP.NE.AND P0, PT, R39, UR7, PT ;  /* 0x0000000727007c0c */ /* 0x000fe2000bf05270 */
[----:B------:R-:W-:Y:S01]  /*14d0*/  UIADD3 UR4, UPT, UPT, UR4, 0x8, URZ ;  /* 0x0000000804047890 */ /* 0x000fe2000fffe0ff */
[----:B---3--:R-:W-:Y:S02]  /*14e0*/  PRMT R45, R30, 0x5410, R45 ;  /* 0x000054101e2d7816 */ /* 0x008fe4000000002d */
[----:B--2---:R-:W-:-:S03]  /*14f0*/  PRMT R41, R44, 0x5410, R41 ;  /* 0x000054102c297816 */ /* 0x004fc60000000029 */
[C---:B-----5:R-:W-:Y:S01]  /*1500*/  HFMA2 R20, R6.reuse, R45, R20 ;  /* 0x0000002d06147231 */ /* 0x060fe20000000014 */
[----:B----4-:R-:W-:Y:S01]  /*1510*/  PRMT R35, R38, 0x5410, R35 ;  /* 0x0000541026237816 */ /* 0x010fe20000000023 */
[----:B------:R-:W-:-:S04]  /*1520*/  HFMA2 R22, R6, R41, R22 ;  /* 0x0000002906167231 */ /* 0x000fc80000000016 */
[----:B------:R-:W-:Y:S01]  /*1530*/  HFMA2 R21, R6, R35, R21 ;  /* 0x0000002306157231 */ /* 0x000fe20000000015 */
[----:B------:R-:W-:-:S05]  /*1540*/  PRMT R34, R34, 0x5410, R43 ;  /* 0x0000541022227816 */ /* 0x000fca000000002b */
[----:B------:R-:W-:-:S05]  /*1550*/  HFMA2 R23, R6, R34, R23 ;  /* 0x0000002206177231 */ /* 0x000fca0000000017 */
[----:B------:R0:W-:Y:S01]  /*1560*/  STL.128 [UR6], R20 ;  /* 0x00000014ff007987 */ /* 0x0001e20008100c06 */
[----:B------:R-:W-:Y:S05]  /*1570*/  @P0 BRA `(.L_x_12) ;  /* 0xfffffffc00640947 */ /* 0x000fea000383ffff */
[----:B------:R-:W-:-:S07]  /*1580*/  IMAD.U32 R33, RZ, RZ, UR7 ;  /* 0x00000007ff217e24 */ /* 0x000fce000f8e00ff */
.L_x_11:
[----:B------:R-:W-:-:S09]  /*1590*/  ULOP3.LUT UP1, UR4, UR14, 0x3, URZ, 0xc0, !UPT ;  /* 0x000000030e047892 */ /* 0x000fd2000f82c0ff */
[----:B------:R-:W-:Y:S05]  /*15a0*/  BRA.U !UP1, `(.L_x_13) ;  /* 0x0000000109a87547 */ /* 0x000fea000b800000 */
[----:B0-----:R-:W0:Y:S01]  /*15b0*/  S2R R21, SR_CgaCtaId ;  /* 0x0000000000157919 */ /* 0x001e220000008800 */
[----:B------:R-:W-:Y:S01]  /*15c0*/  MOV R20, 0x400 ;  /* 0x0000040000147802 */ /* 0x000fe20000000f00 */
[----:B------:R-:W-:Y:S01]  /*15d0*/  IMAD R35, R31, 0x2, R16 ;  /* 0x000000021f237824 */ /* 0x000fe200078e0210 */
[----:B------:R-:W1:Y:S01]  /*15e0*/  S2R R23, SR_SWINHI ;  /* 0x0000000000177919 */ /* 0x000e620000002f00 */
[----:B------:R-:W-:-:S05]  /*15f0*/  IMAD.SHL.U32 R30, R33, 0x2, RZ ;  /* 0x00000002211e7824 */ /* 0x000fca00078e00ff */
[----:B------:R-:W-:-:S05]  /*1600*/  LEA R30, R30, UR15, 0x1 ;  /* 0x0000000f1e1e7c11 */ /* 0x000fca000f8e08ff */
[----:B------:R-:W2:Y:S01]  /*1610*/  LDL R39, [R30] ;  /* 0x000000001e277983 */ /* 0x000ea20000100800 */
[----:B0-----:R-:W-:-:S04]  /*1620*/  LEA R20, R21, R20, 0x18 ;  /* 0x0000001415147211 */ /* 0x001fc800078ec0ff */
[----:B------:R-:W-:Y:S02]  /*1630*/  MOV R20, R20 ;  /* 0x0000001400147202 */ /* 0x000fe40000000f00 */
[----:B-1----:R-:W-:Y:S02]  /*1640*/  MOV R21, R23 ;  /* 0x0000001700157202 */ /* 0x002fe40000000f00 */
[----:B------:R-:W-:Y:S02]  /*1650*/  PRMT R22, R33, 0x654, R20 ;  /* 0x0000065421167816 */ /* 0x000fe40000000014 */
[----:B------:R-:W-:-:S03]  /*1660*/  MOV R23, R21 ;  /* 0x0000001500177202 */ /* 0x000fc60000000f00 */
[----:B------:R-:W-:-:S05]  /*1670*/  IMAD.WIDE R22, R35, 0x2, R22 ;  /* 0x0000000223167825 */ /* 0x000fca00078e0216 */
[----:B------:R-:W3:Y:S04]  /*1680*/  LD.E.U16 R32, desc[UR12][R22.64] ;  /* 0x0000000c16207980 */ /* 0x000ee8000c101500 */
[----:B------:R-:W3:Y:S01]  /*1690*/  LD.E.U16 R37, desc[UR12][R22.64+0x2] ;  /* 0x0000020c16257980 */ /* 0x000ee2000c101500 */
[----:B------:R-:W-:Y:S01]  /*16a0*/  UISETP.NE.AND UP2, UPT, UR4, 0x1, UPT ;  /* 0x000000010400788c */ /* 0x000fe2000bf45270 */
[----:B---3--:R-:W-:-:S05]  /*16b0*/  PRMT R32, R32, 0x5410, R37 ;  /* 0x0000541020207816 */ /* 0x008fca0000000025 */
[----:B--2---:R-:W-:-:S05]  /*16c0*/  HFMA2 R39, R6, R32, R39 ;  /* 0x0000002006277231 */ /* 0x004fca0000000027 */
[----:B------:R1:W-:Y:S01]  /*16d0*/  STL [R30], R39 ;  /* 0x000000271e007387 */ /* 0x0003e20000100800 */
[----:B------:R-:W-:Y:S05]  /*16e0*/  BRA.U !UP2, `(.L_x_13) ;  /* 0x000000010a587547 */ /* 0x000fea000b800000 */
[----:B------:R-:W-:Y:S01]  /*16f0*/  VIADD R23, R33, 0x1 ;  /* 0x0000000121177836 */ /* 0x000fe20000000000 */
[----:B-1----:R-:W2:Y:S04]  /*1700*/  LDL R39, [R30+0x4] ;  /* 0x000004001e277983 */ /* 0x002ea80000100800 */
        /* <DEDUP_REMOVED lines=8> */
[----:B------:R2:W-:Y:S01]  /*1790*/  STL [R30+0x4], R37 ;  /* 0x000004251e007387 */ /* 0x0005e20000100800 */
[----:B------:R-:W-:Y:S05]  /*17a0*/  BRA.U !UP2, `(.L_x_13) ;  /* 0x000000010a287547 */ /* 0x000fea000b800000 */
[----:B------:R-:W-:-:S05]  /*17b0*/  VIADD R33, R33, 0x2 ;  /* 0x0000000221217836 */ /* 0x000fca0000000000 */
[----:B------:R-:W-:Y:S02]  /*17c0*/  PRMT R20, R33, 0x654, R20 ;  /* 0x0000065421147816 */ /* 0x000fe40000000014 */
[----:B------:R-:W-:Y:S01]  /*17d0*/  MOV R21, R21 ;  /* 0x0000001500157202 */ /* 0x000fe20000000f00 */
[----:B------:R-:W3:Y:S02]  /*17e0*/  LDL R33, [R30+0x8] ;  /* 0x000008001e217983 */ /* 0x000ee40000100800 */
[----:B------:R-:W-:-:S05]  /*17f0*/  IMAD.WIDE R20, R35, 0x2, R20 ;  /* 0x0000000223147825 */ /* 0x000fca00078e0214 */
[----:B------:R-:W4:Y:S04]  /*1800*/  LD.E.U16 R22, desc[UR12][R20.64] ;  /* 0x0000000c14167980 */ /* 0x000f28000c101500 */
[----:B------:R-:W4:Y:S02]  /*1810*/  LD.E.U16 R23, desc[UR12][R20.64+0x2] ;  /* 0x0000020c14177980 */ /* 0x000f24000c101500 */
[----:B----4-:R-:W-:-:S05]  /*1820*/  PRMT R23, R22, 0x5410, R23 ;  /* 0x0000541016177816 */ /* 0x010fca0000000017 */
[----:B---3--:R-:W-:-:S05]  /*1830*/  HFMA2 R23, R6, R23, R33 ;  /* 0x0000001706177231 */ /* 0x008fca0000000021 */
[----:B------:R3:W-:Y:S02]  /*1840*/  STL [R30+0x8], R23 ;  /* 0x000008171e007387 */ /* 0x0007e40000100800 */
.L_x_13:
[----:B------:R-:W-:Y:S01]  /*1850*/  UMOV UR4, URZ ;  /* 0x000000ff00047c82 */ /* 0x000fe20008000000 */
[----:B------:R-:W-:Y:S05]  /*1860*/  BRA.U !UP0, `(.L_x_14) ;  /* 0x0000000108e47547 */ /* 0x000fea000b800000 */
[----:B------:R-:W4:Y:S01]  /*1870*/  S2UR UR6, SR_CgaCtaId ;  /* 0x00000000000679c3 */ /* 0x000f220000008800 */
[----:B------:R-:W-:-:S07]  /*1880*/  UMOV UR4, 0x400 ;  /* 0x0000040000047882 */ /* 0x000fce0000000000 */
[----:B------:R-:W5:Y:S01]  /*1890*/  S2UR UR7, SR_SWINHI ;  /* 0x00000000000779c3 */ /* 0x000f620000002f00 */
[----:B----4-:R-:W-:-:S03]  /*18a0*/  ULEA UR6, UR6, UR4, 0x18 ;  /* 0x0000000406067291 */ /* 0x010fc6000f8ec0ff */
[----:B------:R-:W-:-:S04]  /*18b0*/  UMOV UR4, URZ ;  /* 0x000000ff00047c82 */ /* 0x000fc80008000000 */
[----:B------:R-:W-:Y:S01]  /*18c0*/  UMOV UR18, UR6 ;  /* 0x0000000600127c82 */ /* 0x000fe20008000000 */
[----:B-----5:R-:W-:-:S05]  /*18d0*/  UMOV UR19, UR7 ;  /* 0x0000000700137c82 */ /* 0x020fca0008000000 */
.L_x_15:
[----:B0-----:R-:W-:Y:S01]  /*18e0*/  IMAD.SHL.U32 R21, R31, 0x2, RZ ;  /* 0x000000021f157824 */ /* 0x001fe200078e00ff */
[----:B------:R-:W-:Y:S01]  /*18f0*/  UPRMT UR20, UR4, 0x654, UR18 ;  /* 0x0000065404147896 */ /* 0x000fe20008000012 */
[----:B------:R-:W-:Y:S01]  /*1900*/  UMOV UR21, UR19 ;  /* 0x0000001300157c82 */ /* 0x000fe20008000000 */
[----:B------:R-:W-:Y:S02]  /*1910*/  UIADD3 UR6, UPT, UPT, UR4, 0x1, URZ ;  /* 0x0000000104067890 */ /* 0x000fe4000fffe0ff */
[----:B---3--:R-:W-:Y:S01]  /*1920*/  SHF.R.S32.HI R23, RZ, 0x1f, R21 ;  /* 0x0000001fff177819 */ /* 0x008fe20000011415 */
[----:B------:R-:W-:Y:S01]  /*1930*/  UIADD3 UR8, UPT, UPT, UR4, 0x2, URZ ;  /* 0x0000000204087890 */ /* 0x000fe2000fffe0ff */
[C---:B------:R-:W-:Y:S01]  /*1940*/  IADD3 R21, P0, PT, R16.reuse, R21, RZ ;  /* 0x0000001510157210 */ /* 0x040fe20007f1e0ff */
[----:B------:R-:W-:Y:S02]  /*1950*/  UIADD3 UR10, UPT, UPT, UR4, 0x3, URZ ;  /* 0x00000003040a7890 */ /* 0x000fe4000fffe0ff */
[----:B------:R-:W-:Y:S01]  /*1960*/  UPRMT UR6, UR6, 0x654, UR18 ;  /* 0x0000065406067896 */ /* 0x000fe20008000012 */
[----:B------:R-:W-:Y:S01]  /*1970*/  UMOV UR7, UR19 ;  /* 0x0000001300077c82 */ /* 0x000fe20008000000 */
[----:B------:R-:W-:Y:S01]  /*1980*/  LEA.HI.X.SX32 R20, R16, R23, 0x1, P0 ;  /* 0x0000001710147211 */ /* 0x000fe200000f0eff */
[C---:B------:R-:W-:Y:S01]  /*1990*/  IMAD.SHL.U32 R34, R21.reuse, 0x2, RZ ;  /* 0x0000000215227824 */ /* 0x040fe200078e00ff */
[----:B------:R-:W-:Y:S01]  /*19a0*/  UPRMT UR8, UR8, 0x654, UR18 ;  /* 0x0000065408087896 */ /* 0x000fe20008000012 */
[----:B------:R-:W-:Y:S01]  /*19b0*/  UMOV UR9, UR19 ;  /* 0x0000001300097c82 */ /* 0x000fe20008000000 */
[----:B------:R-:W-:Y:S01]  /*19c0*/  SHF.L.U64.HI R20, R21, 0x1, R20 ;  /* 0x0000000115147819 */ /* 0x000fe20000010214 */
[----:B------:R-:W-:Y:S01]  /*19d0*/  UPRMT UR10, UR10, 0x654, UR18 ;  /* 0x000006540a0a7896 */ /* 0x000fe20008000012 */
[----:B------:R-:W-:Y:S01]  /*19e0*/  UMOV UR11, UR19 ;  /* 0x00000013000b7c82 */ /* 0x000fe20008000000 */
[----:B------:R-:W-:-:S02]  /*19f0*/  IADD3 R38, P0, PT, R34, UR20, RZ ;  /* 0x0000001422267c10 */ /* 0x000fc4000ff1e0ff */
[----:B------:R-:W-:Y:S01]  /*1a00*/  IADD3 R36, P1, PT, R34, UR6, RZ ;  /* 0x0000000622247c10 */ /* 0x000fe2000ff3e0ff */
[----:B------:R-:W-:Y:S01]  /*1a10*/  USHF.L.U32 UR6, UR4, 0x1, URZ ;  /* 0x0000000104067899 */ /* 0x000fe200080006ff */
[----:B-1----:R-:W-:Y:S02]  /*1a20*/  IADD3.X R39, PT, PT, R20, UR21, RZ, P0, !PT ;  /* 0x0000001514277c10 */ /* 0x002fe400087fe4ff */
[C---:B------:R-:W-:Y:S02]  /*1a30*/  IADD3 R32, P0, PT, R34.reuse, UR8, RZ ;  /* 0x0000000822207c10 */ /* 0x040fe4000ff1e0ff */
[----:B------:R-:W-:Y:S02]  /*1a40*/  IADD3 R34, P2, PT, R34, UR10, RZ ;  /* 0x0000000a22227c10 */ /* 0x000fe4000ff5e0ff */
[C---:B--2---:R-:W-:Y:S01]  /*1a50*/  IADD3.X R37, PT, PT, R20.reuse, UR7, RZ, P1, !PT ;  /* 0x0000000714257c10 */ /* 0x044fe20008ffe4ff */
[----:B------:R-:W-:Y:S01]  /*1a60*/  ULEA UR6, UR6, UR15, 0x1 ;  /* 0x0000000f06067291 */ /* 0x000fe2000f8e08ff */
[C---:B------:R-:W-:Y:S01]  /*1a70*/  IADD3.X R35, PT, PT, R20.reuse, UR11, RZ, P2, !PT ;  /* 0x0000000b14237c10 */ /* 0x040fe200097fe4ff */
[----:B------:R-:W2:Y:S01]  /*1a80*/  LD.E.U16 R30, desc[UR12][R38.64+0x4] ;  /* 0x0000040c261e7980 */ /* 0x000ea2000c101500 */
[----:B------:R-:W-:-:S03]  /*1a90*/  IADD3.X R33, PT, PT, R20, UR9, RZ, P0, !PT ;  /* 0x0000000914217c10 */ /* 0x000fc600087fe4ff */
[----:B------:R-:W3:Y:S04]  /*1aa0*/  LD.E.U16 R44, desc[UR12][R34.64+0x4] ;  /* 0x0000040c222c7980 */ /* 0x000ee8000c101500 */
[----:B------:R-:W4:Y:S04]  /*1ab0*/  LD.E.U16 R40, desc[UR12][R36.64+0x4] ;  /* 0x0000040c24287980 */ /* 0x000f28000c101500 */
[----:B------:R-:W4:Y:S04]  /*1ac0*/  LD.E.U16 R43, desc[UR12][R36.64+0x6] ;  /* 0x0000060c242b7980 */ /* 0x000f28000c101500 */
[----:B------:R-:W3:Y:S04]  /*1ad0*/  LD.E.U16 R35, desc[UR12][R34.64+0x6] ;  /* 0x0000060c22237980 */ /* 0x000ee8000c101500 */
[----:B------:R-:W2:Y:S04]  /*1ae0*/  LD.E.U16 R41, desc[UR12][R38.64+0x6] ;  /* 0x0000060c26297980 */ /* 0x000ea8000c101500 */
[----:B------:R-:W5:Y:S04]  /*1af0*/  LD.E.U16 R42, desc[UR12][R32.64+0x4] ;  /* 0x0000040c202a7980 */ /* 0x000f68000c101500 */
[----:B------:R-:W5:Y:S04]  /*1b00*/  LD.E.U16 R45, desc[UR12][R32.64+0x6] ;  /* 0x0000060c202d7980 */ /* 0x000f68000c101500 */
[----:B------:R-:W5:Y:S01]  /*1b10*/  LDL.128 R20, [UR6] ;  /* 0x00000006ff147983 */ /* 0x000f620008100c00 */
[----:B------:R-:W-:Y:S01]  /*1b20*/  UIADD3 UR4, UPT, UPT, UR4, 0x4, URZ ;  /* 0x0000000404047890 */ /* 0x000fe2000fffe0ff */
[----:B----4-:R-:W-:-:S02]  /*1b30*/  PRMT R40, R40, 0x5410, R43 ;  /* 0x0000541028287816 */ /* 0x010fc4000000002b */
[----:B---3--:R-:W-:Y:S02]  /*1b40*/  PRMT R44, R44, 0x5410, R35 ;  /* 0x000054102c2c7816 */ /* 0x008fe40000000023 */
[----:B--2---:R-:W-:Y:S02]  /*1b50*/  PRMT R41, R30, 0x5410, R41 ;  /* 0x000054101e297816 */ /* 0x004fe40000000029 */
[----:B-----5:R-:W-:Y:S01]  /*1b60*/  PRMT R45, R42, 0x5410, R45 ;  /* 0x000054102a2d7816 */ /* 0x020fe2000000002d */
[C---:B------:R-:W-:Y:S02]  /*1b70*/  HFMA2 R21, R6.reuse, R40, R21 ;  /* 0x0000002806157231 */ /* 0x040fe40000000015 */
[C---:B------:R-:W-:Y:S02]  /*1b80*/  HFMA2 R23, R6.reuse, R44, R23 ;  /* 0x0000002c06177231 */ /* 0x040fe40000000017 */
[C---:B------:R-:W-:Y:S02]  /*1b90*/  HFMA2 R20, R6.reuse, R41, R20 ;  /* 0x0000002906147231 */ /* 0x040fe40000000014 */
[----:B------:R-:W-:-:S05]  /*1ba0*/  HFMA2 R22, R6, R45, R22 ;  /* 0x0000002d06167231 */ /* 0x000fca0000000016 */
[----:B------:R4:W-:Y:S01]  /*1bb0*/  STL.128 [UR6], R20 ;  /* 0x00000014ff007987 */ /* 0x0009e20008100c06 */
[----:B------:R-:W-:-:S04]  /*1bc0*/  ULOP3.LUT UR6, UR14, 0x7ffffffc, URZ, 0xc0, !UPT ;  /* 0x7ffffffc0e067892 */ /* 0x000fc8000f8ec0ff */
[----:B------:R-:W-:-:S09]  /*1bd0*/  UISETP.NE.AND UP2, UPT, UR4, UR6, UPT ;  /* 0x000000060400728c */ /* 0x000fd2000bf45270 */
[----:B----4-:R-:W-:Y:S05]  /*1be0*/  BRA.U UP2, `(.L_x_15) ;  /* 0xfffffffd023c7547 */ /* 0x010fea000b83ffff */
[----:B------:R-:W-:-:S05]  /*1bf0*/  UMOV UR4, UR6 ;  /* 0x0000000600047c82 */ /* 0x000fca0008000000 */
.L_x_14:
[----:B------:R-:W-:Y:S05]  /*1c00*/  BRA.U !UP1, `(.L_x_16) ;  /* 0x0000000109c47547 */ /* 0x000fea000b800000 */
[----:B------:R-:W4:Y:S01]  /*1c10*/  S2UR UR7, SR_CgaCtaId ;  /* 0x00000000000779c3 */ /* 0x000f220000008800 */
[----:B------:R-:W-:Y:S01]  /*1c20*/  UMOV UR6, 0x400 ;  /* 0x0000040000067882 */ /* 0x000fe20000000000 */
[----:B0-----:R-:W-:-:S05]  /*1c30*/  IMAD.SHL.U32 R21, R31, 0x2, RZ ;  /* 0x000000021f157824 */ /* 0x001fca00078e00ff */
[----:B---3--:R-:W-:Y:S01]  /*1c40*/  SHF.R.S32.HI R23, RZ, 0x1f, R21 ;  /* 0x0000001fff177819 */ /* 0x008fe20000011415 */
[----:B------:R-:W0:Y:S01]  /*1c50*/  S2UR UR10, SR_SWINHI ;  /* 0x00000000000a79c3 */ /* 0x000e220000002f00 */
[----:B------:R-:W-:-:S04]  /*1c60*/  IADD3 R22, P0, PT, R16, R21, RZ ;  /* 0x0000001510167210 */ /* 0x000fc80007f1e0ff */
[----:B------:R-:W-:Y:S01]  /*1c70*/  LEA.HI.X.SX32 R23, R16, R23, 0x1, P0 ;  /* 0x0000001710177211 */ /* 0x000fe200000f0eff */
[----:B----4-:R-:W-:-:S07]  /*1c80*/  ULEA UR6, UR7, UR6, 0x18 ;  /* 0x0000000607067291 */ /* 0x010fce000f8ec0ff */
[----:B------:R-:W-:Y:S01]  /*1c90*/  UMOV UR8, UR6 ;  /* 0x0000000600087c82 */ /* 0x000fe20008000000 */
[----:B0-----:R-:W-:Y:S01]  /*1ca0*/  UMOV UR9, UR10 ;  /* 0x0000000a00097c82 */ /* 0x001fe20008000000 */
[----:B------:R-:W-:Y:S02]  /*1cb0*/  USHF.L.U32 UR6, UR4, 0x1, URZ ;  /* 0x0000000104067899 */ /* 0x000fe400080006ff */
[----:B------:R-:W-:Y:S01]  /*1cc0*/  UPRMT UR10, UR4, 0x654, UR8 ;  /* 0x00000654040a7896 */ /* 0x000fe20008000008 */
[----:B------:R-:W-:-:S05]  /*1cd0*/  UMOV UR11, UR9 ;  /* 0x00000009000b7c82 */ /* 0x000fca0008000000 */
[----:B------:R-:W-:Y:S01]  /*1ce0*/  LEA R20, P0, R22, UR10, 0x1 ;  /* 0x0000000a16147c11 */ /* 0x000fe2000f8008ff */
[----:B------:R-:W-:-:S03]  /*1cf0*/  ULEA UR10, UR6, UR15, 0x1 ;  /* 0x0000000f060a7291 */ /* 0x000fc6000f8e08ff */
[----:B------:R-:W-:-:S05]  /*1d00*/  LEA.HI.X R21, R22, UR11, R23, 0x1, P0 ;  /* 0x0000000b16157c11 */ /* 0x000fca00080f0c17 */
[----:B-12---:R-:W2:Y:S04]  /*1d10*/  LD.E.U16 R30, desc[UR12][R20.64+0x4] ;  /* 0x0000040c141e7980 */ /* 0x006ea8000c101500 */
[----:B------:R-:W2:Y:S04]  /*1d20*/  LD.E.U16 R33, desc[UR12][R20.64+0x6] ;  /* 0x0000060c14217980 */ /* 0x000ea8000c101500 */
[----:B------:R-:W3:Y:S01]  /*1d30*/  LDL R32, [UR10] ;  /* 0x0000000aff207983 */ /* 0x000ee20008100800 */
[----:B------:R-:W-:-:S04]  /*1d40*/  ULOP3.LUT UR11, UR14, 0x3, URZ, 0xc0, !UPT ;  /* 0x000000030e0b7892 */ /* 0x000fc8000f8ec0ff */
[----:B------:R-:W-:Y:S01]  /*1d50*/  UISETP.NE.AND UP2, UPT, UR11, 0x1, UPT ;  /* 0x000000010b00788c */ /* 0x000fe2000bf45270 */
[----:B--2---:R-:W-:-:S05]  /*1d60*/  PRMT R33, R30, 0x5410, R33 ;  /* 0x000054101e217816 */ /* 0x004fca0000000021 */
[----:B---3--:R-:W-:-:S05]  /*1d70*/  HFMA2 R32, R6, R33, R32 ;  /* 0x0000002106207231 */ /* 0x008fca0000000020 */
[----:B------:R4:W-:Y:S01]  /*1d80*/  STL [UR10], R32 ;  /* 0x00000020ff007987 */ /* 0x0009e2000810080a */
[----:B------:R-:W-:Y:S05]  /*1d90*/  BRA.U !UP2, `(.L_x_16) ;  /* 0x000000010a607547 */ /* 0x000fea000b800000 */
[----:B------:R-:W-:Y:S01]  /*1da0*/  UIADD3 UR6, UPT, UPT, UR4, 0x1, URZ ;  /* 0x0000000104067890 */ /* 0x000fe2000fffe0ff */
[----:B----4-:R-:W2:Y:S03]  /*1db0*/  LDL R32, [UR10+0x4] ;  /* 0x0000040aff207983 */ /* 0x010ea60008100800 */
[----:B------:R-:W-:Y:S01]  /*1dc0*/  UPRMT UR6, UR6, 0x654, UR8 ;  /* 0x0000065406067896 */ /* 0x000fe20008000008 */
[----:B------:R-:W-:-:S05]  /*1dd0*/  UMOV UR7, UR9 ;  /* 0x0000000900077c82 */ /* 0x000fca0008000000 */
[----:B------:R-:W-:-:S04]  /*1de0*/  LEA R20, P0, R22, UR6, 0x1 ;  /* 0x0000000616147c11 */ /* 0x000fc8000f8008ff */
[----:B------:R-:W-:-:S05]  /*1df0*/  LEA.HI.X R21, R22, UR7, R23, 0x1, P0 ;  /* 0x0000000716157c11 */ /* 0x000fca00080f0c17 */
[----:B------:R-:W3:Y:S04]  /*1e00*/  LD.E.U16 R30, desc[UR12][R20.64+0x4] ;  /* 0x0000040c141e7980 */ /* 0x000ee8000c101500 */
[----:B------:R-:W3:Y:S01]  /*1e10*/  LD.E.U16 R33, desc[UR12][R20.64+0x6] ;  /* 0x0000060c14217980 */ /* 0x000ee2000c101500 */
[----:B------:R-:W-:Y:S01]  /*1e20*/  UISETP.NE.AND UP2, UPT, UR11, 0x2, UPT ;  /* 0x000000020b00788c */ /* 0x000fe2000bf45270 */
[----:B---3--:R-:W-:-:S05]  /*1e30*/  PRMT R33, R30, 0x5410, R33 ;  /* 0x000054101e217816 */ /* 0x008fca0000000021 */
[----:B--2---:R-:W-:-:S05]  /*1e40*/  HFMA2 R30, R6, R33, R32 ;  /* 0x00000021061e7231 */ /* 0x004fca0000000020 */
[----:B------:R0:W-:Y:S01]  /*1e50*/  STL [UR10+0x4], R30 ;  /* 0x0000041eff007987 */ /* 0x0001e2000810080a */
[----:B------:R-:W-:Y:S05]  /*1e60*/  BRA.U !UP2, `(.L_x_16) ;  /* 0x000000010a2c7547 */ /* 0x000fea000b800000 */
[----:B------:R-:W-:Y:S01]  /*1e70*/  UIADD3 UR6, UPT, UPT, UR4, 0x2, URZ ;  /* 0x0000000204067890 */ /* 0x000fe2000fffe0ff */
[----:B0-----:R-:W2:Y:S03]  /*1e80*/  LDL R30, [UR10+0x8] ;  /* 0x0000080aff1e7983 */ /* 0x001ea60008100800 */
[----:B------:R-:W-:Y:S01]  /*1e90*/  UPRMT UR6, UR6, 0x654, UR8 ;  /* 0x0000065406067896 */ /* 0x000fe20008000008 */
[----:B------:R-:W-:-:S05]  /*1ea0*/  UMOV UR7, UR9 ;  /* 0x0000000900077c82 */ /* 0x000fca0008000000 */
[----:B------:R-:W-:-:S04]  /*1eb0*/  LEA R20, P0, R22, UR6, 0x1 ;  /* 0x0000000616147c11 */ /* 0x000fc8000f8008ff */
[----:B------:R-:W-:-:S05]  /*1ec0*/  LEA.HI.X R21, R22, UR7, R23, 0x1, P0 ;  /* 0x0000000716157c11 */ /* 0x000fca00080f0c17 */
[----:B------:R-:W3:Y:S04]  /*1ed0*/  LD.E.U16 R22, desc[UR12][R20.64+0x4] ;  /* 0x0000040c14167980 */ /* 0x000ee8000c101500 */
[----:B------:R-:W3:Y:S02]  /*1ee0*/  LD.E.U16 R23, desc[UR12][R20.64+0x6] ;  /* 0x0000060c14177980 */ /* 0x000ee4000c101500 */
[----:B---3--:R-:W-:-:S05]  /*1ef0*/  PRMT R23, R22, 0x5410, R23 ;  /* 0x0000541016177816 */ /* 0x008fca0000000017 */
[----:B--2---:R-:W-:-:S05]  /*1f00*/  HFMA2 R22, R6, R23, R30 ;  /* 0x0000001706167231 */ /* 0x004fca000000001e */
[----:B------:R0:W-:Y:S02]  /*1f10*/  STL [UR10+0x8], R22 ;  /* 0x00000816ff007987 */ /* 0x0001e4000810080a */
.L_x_16:
[----:B------:R-:W-:Y:S01]  /*1f20*/  IMAD.MOV.U32 R35, RZ, RZ, RZ ;  /* 0x000000ffff237224 */ /* 0x000fe200078e00ff */
[----:B------:R-:W-:Y:S06]  /*1f30*/  BRA.U !UP0, `(.L_x_17) ;  /* 0x0000000108c47547 */ /* 0x000fec000b800000 */
[----:B0-----:R-:W0:Y:S01]  /*1f40*/  S2R R22, SR_CgaCtaId ;  /* 0x0000000000167919 */ /* 0x001e220000008800 */
[----:B------:R-:W-:Y:S01]  /*1f50*/  MOV R21, 0x400 ;  /* 0x0000040000157802 */ /* 0x000fe20000000f00 */
[----:B------:R-:W-:Y:S01]  /*1f60*/  IMAD R20, R31, 0x2, R16 ;  /* 0x000000021f147824 */ /* 0x000fe200078e0210 */
[----:B-123--:R-:W1:Y:S01]  /*1f70*/  S2R R30, SR_SWINHI ;  /* 0x00000000001e7919 */ /* 0x00ee620000002f00 */
[----:B------:R-:W-:Y:S02]  /*1f80*/  IMAD.MOV.U32 R41, RZ, RZ, RZ ;  /* 0x000000ffff297224 */ /* 0x000fe400078e00ff */
[----:B------:R-:W-:Y:S01]  /*1f90*/  IMAD.IADD R39, R25, 0x1, R20 ;  /* 0x0000000119277824 */ /* 0x000fe200078e0214 */
[----:B0-----:R-:W-:-:S04]  /*1fa0*/  LEA R21, R22, R21, 0x18 ;  /* 0x0000001516157211 */ /* 0x001fc800078ec0ff */
[----:B----4-:R-:W-:Y:S02]  /*1fb0*/  MOV R32, R21 ;  /* 0x0000001500207202 */ /* 0x010fe40000000f00 */
[----:B-1----:R-:W-:-:S07]  /*1fc0*/  MOV R33, R30 ;  /* 0x0000001e00217202 */ /* 0x002fce0000000f00 */
.L_x_18:
[C---:B------:R-:W-:Y:S01]  /*1fd0*/  VIADD R37, R41.reuse, 0x1 ;  /* 0x0000000129257836 */ /* 0x040fe20000000000 */
[C-C-:B0-----:R-:W-:Y:S02]  /*1fe0*/  PRMT R22, R41.reuse, 0x654, R32.reuse ;  /* 0x0000065429167816 */ /* 0x141fe40000000020 */
[-C--:B------:R-:W-:Y:S01]  /*1ff0*/  MOV R23, R33.reuse ;  /* 0x0000002100177202 */ /* 0x080fe20000000f00 */
[C---:B------:R-:W-:Y:S02]  /*2000*/  VIADD R35, R41.reuse, 0x2 ;  /* 0x0000000229237836 */ /* 0x040fe40000000000 */
[----:B------:R-:W-:Y:S01]  /*2010*/  VIADD R21, R41, 0x3 ;  /* 0x0000000329157836 */ /* 0x000fe20000000000 */
[----:B------:R-:W-:Y:S02]  /*2020*/  PRMT R36, R37, 0x654, R32 ;  /* 0x0000065425247816 */ /* 0x000fe40000000020 */
[----:B------:R-:W-:Y:S01]  /*2030*/  MOV R37, R33 ;  /* 0x0000002100257202 */ /* 0x000fe20000000f00 */
[----:B------:R-:W-:Y:S01]  /*2040*/  IMAD.WIDE R22, R39, 0x2, R22 ;  /* 0x0000000227167825 */ /* 0x000fe200078e0216 */
[----:B------:R-:W-:-:S02]  /*2050*/  PRMT R34, R35, 0x654, R32 ;  /* 0x0000065423227816 */ /* 0x000fc40000000020 */
[-C--:B------:R-:W-:Y:S02]  /*2060*/  MOV R35, R33.reuse ;  /* 0x0000002100237202 */ /* 0x080fe40000000f00 */
[----:B------:R-:W-:Y:S02]  /*2070*/  PRMT R20, R21, 0x654, R32 ;  /* 0x0000065415147816 */ /* 0x000fe40000000020 */
[----:B------:R-:W-:Y:S01]  /*2080*/  MOV R21, R33 ;  /* 0x0000002100157202 */ /* 0x000fe20000000f00 */
[C---:B------:R-:W-:Y:S01]  /*2090*/  IMAD.WIDE R36, R39.reuse, 0x2, R36 ;  /* 0x0000000227247825 */ /* 0x040fe200078e0224 */
[----:B------:R-:W2:Y:S03]  /*20a0*/  LD.E.U16 R30, desc[UR12][R22.64] ;  /* 0x0000000c161e7980 */ /* 0x000ea6000c101500 */
[----:B------:R-:W-:Y:S01]  /*20b0*/  IMAD.WIDE R34, R39, 0x2, R34 ;  /* 0x0000000227227825 */ /* 0x000fe200078e0222 */
[----:B------:R-:W3:Y:S03]  /*20c0*/  LD.E.U16 R38, desc[UR12][R36.64] ;  /* 0x0000000c24267980 */ /* 0x000ee6000c101500 */
[----:B------:R-:W-:Y:S01]  /*20d0*/  IMAD.SHL.U32 R44, R41, 0x2, RZ ;  /* 0x00000002292c7824 */ /* 0x000fe200078e00ff */
[----:B------:R-:W3:Y:S01]  /*20e0*/  LD.E.U16 R40, desc[UR12][R36.64+0x2] ;  /* 0x0000020c24287980 */ /* 0x000ee2000c101500 */
[----:B------:R-:W-:-:S03]  /*20f0*/  IMAD.WIDE R42, R39, 0x2, R20 ;  /* 0x00000002272a7825 */ /* 0x000fc600078e0214 */
[----:B------:R-:W2:Y:S01]  /*2100*/  LD.E.U16 R45, desc[UR12][R22.64+0x2] ;  /* 0x0000020c162d7980 */ /* 0x000ea2000c101500 */
[----:B------:R-:W-:-:S03]  /*2110*/  LEA R44, R44, UR15, 0x1 ;  /* 0x0000000f2c2c7c11 */ /* 0x000fc6000f8e08ff */
[----:B------:R-:W4:Y:S04]  /*2120*/  LD.E.U16 R36, desc[UR12][R34.64] ;  /* 0x0000000c22247980 */ /* 0x000f28000c101500 */
[----:B------:R-:W5:Y:S04]  /*2130*/  LDL.128 R20, [R44] ;  /* 0x000000002c147983 */ /* 0x000f680000100c00 */
[----:B------:R-:W4:Y:S04]  /*2140*/  LD.E.U16 R35, desc[UR12][R34.64+0x2] ;  /* 0x0000020c22237980 */ /* 0x000f28000c101500 */
[----:B------:R-:W4:Y:S04]  /*2150*/  LD.E.U16 R34, desc[UR12][R42.64] ;  /* 0x0000000c2a227980 */ /* 0x000f28000c101500 */
[----:B------:R-:W4:Y:S01]  /*2160*/  LD.E.U16 R43, desc[UR12][R42.64+0x2] ;  /* 0x0000020c2a2b7980 */ /* 0x000f22000c101500 */
[----:B------:R-:W-:Y:S01]  /*2170*/  ULOP3.LUT UR4, UR14, 0x7ffffffc, URZ, 0xc0, !UPT ;  /* 0x7ffffffc0e047892 */ /* 0x000fe2000f8ec0ff */
[----:B------:R-:W-:-:S05]  /*2180*/  VIADD R41, R41, 0x4 ;  /* 0x0000000429297836 */ /* 0x000fca0000000000 */
[----:B------:R-:W-:Y:S02]  /*2190*/  ISETP.NE.AND P0, PT, R41, UR4, PT ;  /* 0x0000000429007c0c */ /* 0x000fe4000bf05270 */
[----:B---3--:R-:W-:Y:S02]  /*21a0*/  PRMT R38, R38, 0x5410, R40 ;  /* 0x0000541026267816 */ /* 0x008fe40000000028 */
[----:B--2---:R-:W-:-:S05]  /*21b0*/  PRMT R45, R30, 0x5410, R45 ;  /* 0x000054101e2d7816 */ /* 0x004fca000000002d */
[C---:B-----5:R-:W-:Y:S01]  /*21c0*/  HFMA2 R20, R6.reuse, R45, R20 ;  /* 0x0000002d06147231 */ /* 0x060fe20000000014 */
[----:B----4-:R-:W-:Y:S01]  /*21d0*/  PRMT R35, R36, 0x5410, R35 ;  /* 0x0000541024237816 */ /* 0x010fe20000000023 */
[----:B------:R-:W-:-:S04]  /*21e0*/  HFMA2 R21, R6, R38, R21 ;  /* 0x0000002606157231 */ /* 0x000fc80000000015 */
[----:B------:R-:W-:Y:S01]  /*21f0*/  HFMA2 R22, R6, R35, R22 ;  /* 0x0000002306167231 */ /* 0x000fe20000000016 */
[----:B------:R-:W-:-:S05]  /*2200*/  PRMT R34, R34, 0x5410, R43 ;  /* 0x0000541022227816 */ /* 0x000fca000000002b */
[----:B------:R-:W-:-:S05]  /*2210*/  HFMA2 R23, R6, R34, R23 ;  /* 0x0000002206177231 */ /* 0x000fca0000000017 */
[----:B------:R0:W-:Y:S01]  /*2220*/  STL.128 [R44], R20 ;  /* 0x000000142c007387 */ /* 0x0001e20000100c00 */
[----:B------:R-:W-:Y:S05]  /*2230*/  @P0 BRA `(.L_x_18) ;  /* 0xfffffffc00640947 */ /* 0x000fea000383ffff */
[----:B------:R-:W-:-:S07]  /*2240*/  IMAD.U32 R35, RZ, RZ, UR4 ;  /* 0x00000004ff237e24 */ /* 0x000fce000f8e00ff */
.L_x_17:
[----:B------:R-:W-:Y:S05]  /*2250*/  BRA.U !UP1, `(.L_x_19) ;  /* 0x0000000109b07547 */ /* 0x000fea000b800000 */
[----:B0-----:R-:W0:Y:S01]  /*2260*/  S2R R21, SR_CgaCtaId ;  /* 0x0000000000157919 */ /* 0x001e220000008800 */
[----:B------:R-:W-:Y:S01]  /*2270*/  MOV R20, 0x400 ;  /* 0x0000040000147802 */ /* 0x000fe20000000f00 */
[----:B------:R-:W-:Y:S01]  /*2280*/  IMAD R22, R31, 0x2, R16 ;  /* 0x000000021f167824 */ /* 0x000fe200078e0210 */
[----:B---3--:R-:W3:Y:S01]  /*2290*/  S2R R23, SR_SWINHI ;  /* 0x0000000000177919 */ /* 0x008ee20000002f00 */
[----:B-12---:R-:W-:Y:S02]  /*22a0*/  IMAD.SHL.U32 R30, R35, 0x2, RZ ;  /* 0x00000002231e7824 */ /* 0x006fe400078e00ff */
[----:B------:R-:W-:-:S03]  /*22b0*/  IMAD.IADD R33, R25, 0x1, R22 ;  /* 0x0000000119217824 */ /* 0x000fc600078e0216 */
[----:B------:R-:W-:-:S05]  /*22c0*/  LEA R30, R30, UR15, 0x1 ;  /* 0x0000000f1e1e7c11 */ /* 0x000fca000f8e08ff */
[----:B------:R-:W2:Y:S01]  /*22d0*/  LDL R39, [R30] ;  /* 0x000000001e277983 */ /* 0x000ea20000100800 */
[----:B0-----:R-:W-:-:S04]  /*22e0*/  LEA R20, R21, R20, 0x18 ;  /* 0x0000001415147211 */ /* 0x001fc800078ec0ff */
[----:B------:R-:W-:Y:S02]  /*22f0*/  MOV R20, R20 ;  /* 0x0000001400147202 */ /* 0x000fe40000000f00 */
[----:B---3--:R-:W-:Y:S02]  /*2300*/  MOV R21, R23 ;  /* 0x0000001700157202 */ /* 0x008fe40000000f00 */
[----:B------:R-:W-:Y:S02]  /*2310*/  PRMT R22, R35, 0x654, R20 ;  /* 0x0000065423167816 */ /* 0x000fe40000000014 */
[----:B------:R-:W-:-:S03]  /*2320*/  MOV R23, R21 ;  /* 0x0000001500177202 */ /* 0x000fc60000000f00 */
[----:B------:R-:W-:-:S05]  /*2330*/  IMAD.WIDE R22, R33, 0x2, R22 ;  /* 0x0000000221167825 */ /* 0x000fca00078e0216 */
[----:B----4-:R-:W3:Y:S04]  /*2340*/  LD.E.U16 R32, desc[UR12][R22.64] ;  /* 0x0000000c16207980 */ /* 0x010ee8000c101500 */
[----:B------:R-:W3:Y:S01]  /*2350*/  LD.E.U16 R37, desc[UR12][R22.64+0x2] ;  /* 0x0000020c16257980 */ /* 0x000ee2000c101500 */
[----:B------:R-:W-:-:S04]  /*2360*/  ULOP3.LUT UR4, UR14, 0x3, URZ, 0xc0, !UPT ;  /* 0x000000030e047892 */ /* 0x000fc8000f8ec0ff */
[----:B------:R-:W-:Y:S01]  /*2370*/  UISETP.NE.AND UP2, UPT, UR4, 0x1, UPT ;  /* 0x000000010400788c */ /* 0x000fe2000bf45270 */
[----:B---3--:R-:W-:-:S05]  /*2380*/  PRMT R32, R32, 0x5410, R37 ;  /* 0x0000541020207816 */ /* 0x008fca0000000025 */
[----:B--2---:R-:W-:-:S05]  /*2390*/  HFMA2 R39, R6, R32, R39 ;  /* 0x0000002006277231 */ /* 0x004fca0000000027 */
[----:B------:R0:W-:Y:S01]  /*23a0*/  STL [R30], R39 ;  /* 0x000000271e007387 */ /* 0x0001e20000100800 */
[----:B------:R-:W-:Y:S05]  /*23b0*/  BRA.U !UP2, `(.L_x_19) ;  /* 0x000000010a587547 */ /* 0x000fea000b800000 */
[----:B------:R-:W-:Y:S01]  /*23c0*/  VIADD R23, R35, 0x1 ;  /* 0x0000000123177836 */ /* 0x000fe20000000000 */
[----:B0-----:R-:W2:Y:S04]  /*23d0*/  LDL R39, [R30+0x4] ;  /* 0x000004001e277983 */ /* 0x001ea80000100800 */
        /* <DEDUP_REMOVED lines=12> */
[----:B------:R-:W-:-:S03]  /*24a0*/  MOV R21, R21 ;  /* 0x0000001500157202 */ /* 0x000fc60000000f00 */
[----:B------:R-:W-:Y:S02]  /*24b0*/  IMAD.WIDE R20, R33, 0x2, R20 ;  /* 0x0000000221147825 */ /* 0x000fe400078e0214 */
[----:B------:R-:W2:Y:S04]  /*24c0*/  LDL R33, [R30+0x8] ;  /* 0x000008001e217983 */ /* 0x000ea80000100800 */
[----:B------:R-:W3:Y:S04]  /*24d0*/  LD.E.U16 R22, desc[UR12][R20.64] ;  /* 0x0000000c14167980 */ /* 0x000ee8000c101500 */
[----:B------:R-:W3:Y:S02]  /*24e0*/  LD.E.U16 R23, desc[UR12][R20.64+0x2] ;  /* 0x0000020c14177980 */ /* 0x000ee4000c101500 */
[----:B---3--:R-:W-:-:S05]  /*24f0*/  PRMT R23, R22, 0x5410, R23 ;  /* 0x0000541016177816 */ /* 0x008fca0000000017 */
[----:B--2---:R-:W-:-:S05]  /*2500*/  HFMA2 R23, R6, R23, R33 ;  /* 0x0000001706177231 */ /* 0x004fca0000000021 */
[----:B------:R1:W-:Y:S02]  /*2510*/  STL [R30+0x8], R23 ;  /* 0x000008171e007387 */ /* 0x0003e40000100800 */
.L_x_19:
[----:B0-----:R-:W-:Y:S01]  /*2520*/  IMAD.IADD R20, R25, 0x1, R16 ;  /* 0x0000000119147824 */ /* 0x001fe200078e0210 */
[----:B------:R-:W-:Y:S01]  /*2530*/  UMOV UR4, URZ ;  /* 0x000000ff00047c82 */ /* 0x000fe20008000000 */
[----:B------:R-:W-:-:S03]  /*2540*/  IMAD.SHL.U32 R31, R31, 0x2, RZ ;  /* 0x000000021f1f7824 */ /* 0x000fc600078e00ff */
[----:B-1----:R-:W-:Y:S02]  /*2550*/  SHF.R.S32.HI R39, RZ, 0x1f, R20 ;  /* 0x0000001fff277819 */ /* 0x002fe40000011414 */
[----:B------:R-:W-:-:S04]  /*2560*/  IADD3 R16, P0, PT, R31, R20, RZ ;  /* 0x000000141f107210 */ /* 0x000fc80007f1e0ff */
[----:B------:R-:W-:Y:S01]  /*2570*/  LEA.HI.X.SX32 R39, R31, R39, 0x1, P0 ;  /* 0x000000271f277211 */ /* 0x000fe200000f0eff */
[----:B------:R-:W-:Y:S08]  /*2580*/  BRA.U !UP0, `(.L_x_20) ;  /* 0x0000000108d47547 */ /* 0x000ff0000b800000 */
[----:B------:R-:W0:Y:S01]  /*2590*/  S2UR UR6, SR_CgaCtaId ;  /* 0x00000000000679c3 */ /* 0x000e220000008800 */
[----:B------:R-:W-:Y:S01]  /*25a0*/  UMOV UR4, 0x400 ;  /* 0x0000040000047882 */ /* 0x000fe20000000000 */
[----:B------:R-:W-:-:S06]  /*25b0*/  IMAD.SHL.U32 R41, R16, 0x2, RZ ;  /* 0x0000000210297824 */ /* 0x000fcc00078e00ff */
[----:B------:R-:W1:Y:S01]  /*25c0*/  S2UR UR7, SR_SWINHI ;  /* 0x00000000000779c3 */ /* 0x000e620000002f00 */
[----:B0-----:R-:W-:-:S03]  /*25d0*/  ULEA UR6, UR6, UR4, 0x18 ;  /* 0x0000000406067291 */ /* 0x001fc6000f8ec0ff */
[----:B------:R-:W-:-:S04]  /*25e0*/  UMOV UR4, URZ ;  /* 0x000000ff00047c82 */ /* 0x000fc80008000000 */
[----:B------:R-:W-:Y:S01]  /*25f0*/  UMOV UR18, UR6 ;  /* 0x0000000600127c82 */ /* 0x000fe20008000000 */
[----:B-1----:R-:W-:-:S05]  /*2600*/  UMOV UR19, UR7 ;  /* 0x0000000700137c82 */ /* 0x002fca0008000000 */
.L_x_21:
[----:B------:R-:W-:Y:S01]  /*2610*/  UPRMT UR20, UR4, 0x654, UR18 ;  /* 0x0000065404147896 */ /* 0x000fe20008000012 */
[----:B------:R-:W-:Y:S01]  /*2620*/  UMOV UR21, UR19 ;  /* 0x0000001300157c82 */ /* 0x000fe20008000000 */
[----:B0-----:R-:W-:Y:S01]  /*2630*/  SHF.L.U64.HI R20, R16, 0x1, R39 ;  /* 0x0000000110147819 */ /* 0x001fe20000010227 */
[----:B------:R-:W-:Y:S02]  /*2640*/  UIADD3 UR10, UPT, UPT, UR4, 0x3, URZ ;  /* 0x00000003040a7890 */ /* 0x000fe4000fffe0ff */
[----:B------:R-:W-:Y:S02]  /*2650*/  UIADD3 UR6, UPT, UPT, UR4, 0x1, URZ ;  /* 0x0000000104067890 */ /* 0x000fe4000fffe0ff */
[----:B------:R-:W-:Y:S01]  /*2660*/  UIADD3 UR8, UPT, UPT, UR4, 0x2, URZ ;  /* 0x0000000204087890 */ /* 0x000fe2000fffe0ff */
[C---:B--23--:R-:W-:Y:S01]  /*2670*/  IADD3 R30, P0, PT, R41.reuse, UR20, RZ ;  /* 0x00000014291e7c10 */ /* 0x04cfe2000ff1e0ff */
[----:B------:R-:W-:Y:S01]  /*2680*/  UPRMT UR10, UR10, 0x654, UR18 ;  /* 0x000006540a0a7896 */ /* 0x000fe20008000012 */
[----:B------:R-:W-:Y:S01]  /*2690*/  UMOV UR11, UR19 ;  /* 0x00000013000b7c82 */ /* 0x000fe20008000000 */
[----:B------:R-:W-:Y:S01]  /*26a0*/  UPRMT UR6, UR6, 0x654, UR18 ;  /* 0x0000065406067896 */ /* 0x000fe20008000012 */
[----:B------:R-:W-:Y:S01]  /*26b0*/  UMOV UR7, UR19 ;  /* 0x0000001300077c82 */ /* 0x000fe20008000000 */
[----:B------:R-:W-:Y:S01]  /*26c0*/  IADD3.X R31, PT, PT, R20, UR21, RZ, P0, !PT ;  /* 0x00000015141f7c10 */ /* 0x000fe200087fe4ff */
[----:B------:R-:W-:Y:S01]  /*26d0*/  UPRMT UR8, UR8, 0x654, UR18 ;  /* 0x0000065408087896 */ /* 0x000fe20008000012 */
[----:B------:R-:W-:Y:S01]  /*26e0*/  UMOV UR9, UR19 ;  /* 0x0000001300097c82 */ /* 0x000fe20008000000 */
[C---:B------:R-:W-:Y:S01]  /*26f0*/  IADD3 R36, P2, PT, R41.reuse, UR10, RZ ;  /* 0x0000000a29247c10 */ /* 0x040fe2000ff5e0ff */
[----:B------:R-:W-:Y:S01]  /*2700*/  USHF.L.U32 UR17, UR4, 0x1, URZ ;  /* 0x0000000104117899 */ /* 0x000fe200080006ff */
[C---:B----4-:R-:W-:Y:S01]  /*2710*/  IADD3 R32, P0, PT, R41.reuse, UR6, RZ ;  /* 0x0000000629207c10 */ /* 0x050fe2000ff1e0ff */
[----:B------:R-:W2:Y:S01]  /*2720*/  LD.E.U16 R38, desc[UR12][R30.64+0x4] ;  /* 0x0000040c1e267980 */ /* 0x000ea2000c101500 */
[----:B------:R-:W-:-:S02]  /*2730*/  IADD3 R34, P1, PT, R41, UR8, RZ ;  /* 0x0000000829227c10 */ /* 0x000fc4000ff3e0ff */
[C---:B------:R-:W-:Y:S01]  /*2740*/  IADD3.X R37, PT, PT, R20.reuse, UR11, RZ, P2, !PT ;  /* 0x0000000b14257c10 */ /* 0x040fe200097fe4ff */
[----:B------:R-:W2:Y:S01]  /*2750*/  LD.E.U16 R43, desc[UR12][R30.64+0x6] ;  /* 0x0000060c1e2b7980 */ /* 0x000ea2000c101500 */
[C---:B------:R-:W-:Y:S01]  /*2760*/  IADD3.X R33, PT, PT, R20.reuse, UR7, RZ, P0, !PT ;  /* 0x0000000714217c10 */ /* 0x040fe200087fe4ff */
[----:B------:R-:W-:Y:S01]  /*2770*/  ULEA UR17, UR17, UR15, 0x1 ;  /* 0x0000000f11117291 */ /* 0x000fe2000f8e08ff */
[----:B------:R-:W-:-:S03]  /*2780*/  IADD3.X R35, PT, PT, R20, UR9, RZ, P1, !PT ;  /* 0x0000000914237c10 */ /* 0x000fc60008ffe4ff */
[----:B------:R-:W3:Y:S04]  /*2790*/  LD.E.U16 R40, desc[UR12][R32.64+0x4] ;  /* 0x0000040c20287980 */ /* 0x000ee8000c101500 */
[----:B------:R-:W4:Y:S04]  /*27a0*/  LD.E.U16 R30, desc[UR12][R36.64+0x4] ;  /* 0x0000040c241e7980 */ /* 0x000f28000c101500 */
[----:B------:R-:W3:Y:S04]  /*27b0*/  LD.E.U16 R45, desc[UR12][R32.64+0x6] ;  /* 0x0000060c202d7980 */ /* 0x000ee8000c101500 */
[----:B------:R-:W5:Y:S04]  /*27c0*/  LD.E.U16 R42, desc[UR12][R34.64+0x4] ;  /* 0x0000040c222a7980 */ /* 0x000f68000c101500 */
[----:B------:R-:W4:Y:S04]  /*27d0*/  LD.E.U16 R37, desc[UR12][R36.64+0x6] ;  /* 0x0000060c24257980 */ /* 0x000f28000c101500 */
[----:B------:R-:W5:Y:S04]  /*27e0*/  LD.E.U16 R44, desc[UR12][R34.64+0x6] ;  /* 0x0000060c222c7980 */ /* 0x000f68000c101500 */
[----:B------:R-:W5:Y:S01]  /*27f0*/  LDL.128 R20, [UR17] ;  /* 0x00000011ff147983 */ /* 0x000f620008100c00 */
[----:B------:R-:W-:-:S02]  /*2800*/  ULOP3.LUT UR6, UR14, 0x7ffffffc, URZ, 0xc0, !UPT ;  /* 0x7ffffffc0e067892 */ /* 0x000fc4000f8ec0ff */
[----:B------:R-:W-:-:S04]  /*2810*/  UIADD3 UR4, UPT, UPT, UR4, 0x4, URZ ;  /* 0x0000000404047890 */ /* 0x000fc8000fffe0ff */
[----:B------:R-:W-:Y:S01]  /*2820*/  UISETP.NE.AND UP0, UPT, UR4, UR6, UPT ;  /* 0x000000060400728c */ /* 0x000fe2000bf05270 */
[----:B--2---:R-:W-:Y:S02]  /*2830*/  PRMT R43, R38, 0x5410, R43 ;  /* 0x00005410262b7816 */ /* 0x004fe4000000002b */
[----:B---3--:R-:W-:Y:S02]  /*2840*/  PRMT R40, R40, 0x5410, R45 ;  /* 0x0000541028287816 */ /* 0x008fe4000000002d */
[----:B----4-:R-:W-:Y:S02]  /*2850*/  PRMT R30, R30, 0x5410, R37 ;  /* 0x000054101e1e7816 */ /* 0x010fe40000000025 */
[----:B-----5:R-:W-:Y:S01]  /*2860*/  PRMT R31, R42, 0x5410, R44 ;  /* 0x000054102a1f7816 */ /* 0x020fe2000000002c */
[C---:B------:R-:W-:Y:S02]  /*2870*/  HFMA2 R21, R6.reuse, R40, R21 ;  /* 0x0000002806157231 */ /* 0x040fe40000000015 */
[----:B------:R-:W-:-:S02]  /*2880*/  HFMA2 R23, R6, R30, R23 ;  /* 0x0000001e06177231 */ /* 0x000fc40000000017 */
[C---:B------:R-:W-:Y:S02]  /*2890*/  HFMA2 R20, R6.reuse, R43, R20 ;  /* 0x0000002b06147231 */ /* 0x040fe40000000014 */
[----:B------:R-:W-:-:S05]  /*28a0*/  HFMA2 R22, R6, R31, R22 ;  /* 0x0000001f06167231 */ /* 0x000fca0000000016 */
[----:B------:R0:W-:Y:S01]  /*28b0*/  STL.128 [UR17], R20 ;  /* 0x00000014ff007987 */ /* 0x0001e20008100c11 */
[----:B------:R-:W-:Y:S05]  /*28c0*/  BRA.U UP0, `(.L_x_21) ;  /* 0xfffffffd00507547 */ /* 0x000fea000b83ffff */
[----:B------:R-:W-:-:S05]  /*28d0*/  UMOV UR4, UR6 ;  /* 0x0000000600047c82 */ /* 0x000fca0008000000 */
.L_x_20:
[----:B------:R-:W-:Y:S05]  /*28e0*/  BRA.U !UP1, `(.L_x_10) ;  /* 0x0000000109c07547 */ /* 0x000fea000b800000 */
[----:B------:R-:W1:Y:S01]  /*28f0*/  S2UR UR7, SR_CgaCtaId ;  /* 0x00000000000779c3 */ /* 0x000e620000008800 */
[----:B------:R-:W-:Y:S01]  /*2900*/  UMOV UR6, 0x400 ;  /* 0x0000040000067882 */ /* 0x000fe20000000000 */
[C---:B--23--:R-:W-:Y:S01]  /*2910*/  IMAD.SHL.U32 R30, R16.reuse, 0x2, RZ ;  /* 0x00000002101e7824 */ /* 0x04cfe200078e00ff */
[----:B------:R-:W-:-:S05]  /*2920*/  SHF.L.U64.HI R39, R16, 0x1, R39 ;  /* 0x0000000110277819 */ /* 0x000fca0000010227 */
[----:B------:R-:W2:Y:S01]  /*2930*/  S2UR UR10, SR_SWINHI ;  /* 0x00000000000a79c3 */ /* 0x000ea20000002f00 */
[----:B-1----:R-:W-:-:S07]  /*2940*/  ULEA UR6, UR7, UR6, 0x18 ;  /* 0x0000000607067291 */ /* 0x002fce000f8ec0ff */
[----:B------:R-:W-:Y:S01]  /*2950*/  UMOV UR8, UR6 ;  /* 0x0000000600087c82 */ /* 0x000fe20008000000 */
[----:B--2---:R-:W-:Y:S01]  /*2960*/  UMOV UR9, UR10 ;  /* 0x0000000a00097c82 */ /* 0x004fe20008000000 */
[----:B------:R-:W-:Y:S02]  /*2970*/  USHF.L.U32 UR6, UR4, 0x1, URZ ;  /* 0x0000000104067899 */ /* 0x000fe400080006ff */
[----:B------:R-:W-:Y:S01]  /*2980*/  UPRMT UR10, UR4, 0x654, UR8 ;  /* 0x00000654040a7896 */ /* 0x000fe20008000008 */
[----:B------:R-:W-:-:S05]  /*2990*/  UMOV UR11, UR9 ;  /* 0x00000009000b7c82 */ /* 0x000fca0008000000 */
[----:B0-----:R-:W-:Y:S01]  /*29a0*/  IADD3 R20, P0, PT, R30, UR10, RZ ;  /* 0x0000000a1e147c10 */ /* 0x001fe2000ff1e0ff */
[----:B------:R-:W-:-:S03]  /*29b0*/  ULEA UR10, UR6, UR15, 0x1 ;  /* 0x0000000f060a7291 */ /* 0x000fc6000f8e08ff */
[----:B------:R-:W-:-:S05]  /*29c0*/  IADD3.X R21, PT, PT, R39, UR11, RZ, P0, !PT ;  /* 0x0000000b27157c10 */ /* 0x000fca00087fe4ff */
[----:B------:R-:W2:Y:S04]  /*29d0*/  LD.E.U16 R16, desc[UR12][R20.64+0x4] ;  /* 0x0000040c14107980 */ /* 0x000ea8000c101500 */
[----:B------:R-:W2:Y:S04]  /*29e0*/  LD.E.U16 R23, desc[UR12][R20.64+0x6] ;  /* 0x0000060c14177980 */ /* 0x000ea8000c101500 */
[----:B------:R-:W3:Y:S01]  /*29f0*/  LDL R22, [UR10] ;  /* 0x0000000aff167983 */ /* 0x000ee20008100800 */
[----:B------:R-:W-:Y:S01]  /*2a00*/  IMAD.MOV.U32 R31, RZ, RZ, R6 ;  /* 0x000000ffff1f7224 */ /* 0x000fe200078e0006 */
[----:B------:R-:W-:-:S04]  /*2a10*/  ULOP3.LUT UR11, UR14, 0x3, URZ, 0xc0, !UPT ;  /* 0x000000030e0b7892 */ /* 0x000fc8000f8ec0ff */
[----:B------:R-:W-:Y:S01]  /*2a20*/  UISETP.NE.AND UP0, UPT, UR11, 0x1, UPT ;  /* 0x000000010b00788c */ /* 0x000fe2000bf05270 */
[----:B--2---:R-:W-:-:S05]  /*2a30*/  PRMT R23, R16, 0x5410, R23 ;  /* 0x0000541010177816 */ /* 0x004fca0000000017 */
[----:B---3--:R-:W-:-:S05]  /*2a40*/  HFMA2 R22, R31, R23, R22 ;  /* 0x000000171f167231 */ /* 0x008fca0000000016 */
[----:B------:R1:W-:Y:S01]  /*2a50*/  STL [UR10], R22 ;  /* 0x00000016ff007987 */ /* 0x0003e2000810080a */
[----:B------:R-:W-:Y:S05]  /*2a60*/  BRA.U !UP0, `(.L_x_10) ;  /* 0x0000000108607547 */ /* 0x000fea000b800000 */
[----:B------:R-:W-:Y:S01]  /*2a70*/  UIADD3 UR6, UPT, UPT, UR4, 0x1, URZ ;  /* 0x0000000104067890 */ /* 0x000fe2000fffe0ff */
[----:B------:R-:W2:Y:S03]  /*2a80*/  LDL R16, [UR10+0x4] ;  /* 0x0000040aff107983 */ /* 0x000ea60008100800 */
[----:B------:R-:W-:Y:S01]  /*2a90*/  UPRMT UR6, UR6, 0x654, UR8 ;  /* 0x0000065406067896 */ /* 0x000fe20008000008 */
[----:B------:R-:W-:-:S05]  /*2aa0*/  UMOV UR7, UR9 ;  /* 0x0000000900077c82 */ /* 0x000fca0008000000 */
[----:B------:R-:W-:-:S04]  /*2ab0*/  IADD3 R20, P0, PT, R30, UR6, RZ ;  /* 0x000000061e147c10 */ /* 0x000fc8000ff1e0ff */
[----:B------:R-:W-:-:S05]  /*2ac0*/  IADD3.X R21, PT, PT, R39, UR7, RZ, P0, !PT ;  /* 0x0000000727157c10 */ /* 0x000fca00087fe4ff */
        /* <DEDUP_REMOVED lines=8> */
[----:B------:R-:W2:Y:S03]  /*2b50*/  LDL R16, [UR10+0x8] ;  /* 0x0000080aff107983 */ /* 0x000ea60008100800 */
[----:B------:R-:W-:Y:S01]  /*2b60*/  UPRMT UR6, UR6, 0x654, UR8 ;  /* 0x0000065406067896 */ /* 0x000fe20008000008 */
[----:B------:R-:W-:-:S05]  /*2b70*/  UMOV UR7, UR9 ;  /* 0x0000000900077c82 */ /* 0x000fca0008000000 */
[----:B------:R-:W-:-:S04]  /*2b80*/  IADD3 R20, P0, PT, R30, UR6, RZ ;  /* 0x000000061e147c10 */ /* 0x000fc8000ff1e0ff */
[----:B------:R-:W-:-:S05]  /*2b90*/  IADD3.X R21, PT, PT, R39, UR7, RZ, P0, !PT ;  /* 0x0000000727157c10 */ /* 0x000fca00087fe4ff */
[----:B0-----:R-:W3:Y:S04]  /*2ba0*/  LD.E.U16 R6, desc[UR12][R20.64+0x4] ;  /* 0x0000040c14067980 */ /* 0x001ee8000c101500 */
[----:B------:R-:W3:Y:S02]  /*2bb0*/  LD.E.U16 R23, desc[UR12][R20.64+0x6] ;  /* 0x0000060c14177980 */ /* 0x000ee4000c101500 */
[----:B---3--:R-:W-:-:S05]  /*2bc0*/  PRMT R23, R6, 0x5410, R23 ;  /* 0x0000541006177816 */ /* 0x008fca0000000017 */
[----:B--2---:R-:W-:-:S05]  /*2bd0*/  HFMA2 R6, R31, R23, R16 ;  /* 0x000000171f067231 */ /* 0x004fca0000000010 */
[----:B------:R0:W-:Y:S02]  /*2be0*/  STL [UR10+0x8], R6 ;  /* 0x00000806ff007987 */ /* 0x0001e4000810080a */
.L_x_10:
[----:B------:R-:W-:Y:S05]  /*2bf0*/  BSYNC.RECONVERGENT B0 ;  /* 0x0000000000007941 */ /* 0x000fea0003800200 */
.L_x_9:
[----:B------:R-:W-:Y:S01]  /*2c00*/  PRMT R16, R5, 0x5410, R4 ;  /* 0x0000541005107816 */ /* 0x000fe20000000004 */
[----:B------:R-:W-:Y:S04]  /*2c10*/  BSSY.RECONVERGENT B0, `(.L_x_22) ;  /* 0x00001b8000007945 */ /* 0x000fe80003800200 */
[----:B------:R-:W-:-:S05]  /*2c20*/  HFMA2 R16, R17, R16, 0.5, 0.5 ;  /* 0x3800380011107431 */ /* 0x000fca0000000010 */
[----:B0-----:R-:W-:-:S05]  /*2c30*/  PRMT R21, R16, 0x5432, R16 ;  /* 0x0000543210157816 */ /* 0x001fca0000000010 */
        /* <DEDUP_REMOVED lines=12> */
[----:B------:R-:W-:Y:S01]  /*2d00*/  UIADD3 UR4, UPT, UPT, UR14, -0x1, URZ ;  /* 0xffffffff0e047890 */ /* 0x000fe2000fffe0ff */
[----:B------:R-:W-:-:S03]  /*2d10*/  IMAD.MOV.U32 R31, RZ, RZ, RZ ;  /* 0x000000ffff1f7224 */ /* 0x000fc600078e00ff */
[----:B------:R-:W-:-:S03]  /*2d20*/  UISETP.GE.U32.AND UP1, UPT, UR4, 0x3, UPT ;  /* 0x000000030400788c */ /* 0x000fc6000bf26070 */
[----:B------:R-:W1:Y:S08]  /*2d30*/  F2I.F16.FLOOR.NTZ R16, R16 ;  /* 0x0000001000107305 */ /* 0x000e700000107100 */
[----:B0-----:R-:W-:Y:S08]  /*2d40*/  I2F.F16.RM R6, R20 ;  /* 0x0000001400067306 */ /* 0x001ff00000204c00 */
[----:B-1----:R-:W0:Y:S08]  /*2d50*/  I2F.F16.RM R17, R16 ;  /* 0x0000001000117306 */ /* 0x002e300000204c00 */
[----:B---3--:R-:W1:Y:S01]  /*2d60*/  I2F.F16.RZ R23, 0x1 ;  /* 0x0000000100177906 */ /* 0x008e62000020cc00 */
[----:B0-----:R-:W-:-:S05]  /*2d70*/  PRMT R6, R6, 0x5410, R17 ;  /* 0x0000541006067816 */ /* 0x001fca0000000011 */
[----:B------:R-:W-:-:S04]  /*2d80*/  HADD2 R6, R21, -R6 ;  /* 0x8000000615067230 */ /* 0x000fc80000000000 */
[----:B-1----:R-:W-:-:S05]  /*2d90*/  HADD2 R17, R23.H0_H0, -R6 ;  /* 0x8000000617117230 */ /* 0x002fca0000000800 */
[----:B------:R-:W-:-:S05]  /*2da0*/  PRMT R6, R17, 0x7632, R6 ;  /* 0x0000763211067816 */ /* 0x000fca0000000006 */
[----:B------:R-:W-:-:S05]  /*2db0*/  HMUL2 R17, R17.H0_H0, R6 ;  /* 0x0000000611117232 */ /* 0x000fca0000000800 */
[----:B------:R-:W-:-:S05]  /*2dc0*/  PRMT R17, R17, 0x5410, R17 ;  /* 0x0000541011117816 */ /* 0x000fca0000000011 */
[----:B-----5:R-:W-:Y:S02]  /*2dd0*/  HMUL2 R6, R17, R8.H1_H1 ;  /* 0x3000000811067232 */ /* 0x020fe40000000000 */
[----:B------:R-:W-:Y:S01]  /*2de0*/  IMAD R17, R25, R20, RZ ;  /* 0x0000001419117224 */ /* 0x000fe200078e02ff */
[----:B------:R-:W-:Y:S06]  /*2df0*/  BRA.U !UP1, `(.L_x_24) ;  /* 0x0000000109c07547 */ /* 0x000fec000b800000 */
[----:B------:R-:W0:Y:S01]  /*2e00*/  S2R R21, SR_CgaCtaId ;  /* 0x0000000000157919 */ /* 0x000e220000008800 */
[----:B------:R-:W-:Y:S01]  /*2e10*/  MOV R8, 0x400 ;  /* 0x0000040000087802 */ /* 0x000fe20000000f00 */
[----:B------:R-:W-:Y:S01]  /*2e20*/  IMAD.MOV.U32 R39, RZ, RZ, RZ ;  /* 0x000000ffff277224 */ /* 0x000fe200078e00ff */
[----:B------:R-:W-:Y:S01]  /*2e30*/  ULOP3.LUT UR4, UR14, 0x7ffffffc, URZ, 0xc0, !UPT ;  /* 0x7ffffffc0e047892 */ /* 0x000fe2000f8ec0ff */
[----:B------:R-:W1:Y:S01]  /*2e40*/  S2R R23, SR_SWINHI ;  /* 0x0000000000177919 */ /* 0x000e620000002f00 */
[----:B--2---:R-:W-:Y:S01]  /*2e50*/  IMAD R37, R16, 0x2, R17 ;  /* 0x0000000210257824 */ /* 0x004fe200078e0211 */
[----:B0-----:R-:W-:-:S04]  /*2e60*/  LEA R8, R21, R8, 0x18 ;  /* 0x0000000815087211 */ /* 0x001fc800078ec0ff */
[----:B------:R-:W-:Y:S02]  /*2e70*/  MOV R30, R8 ;  /* 0x00000008001e7202 */ /* 0x000fe40000000f00 */
[----:B-1----:R-:W-:-:S07]  /*2e80*/  MOV R31, R23 ;  /* 0x00000017001f7202 */ /* 0x002fce0000000f00 */
.L_x_25:
[C---:B------:R-:W-:Y:S01]  /*2e90*/  VIADD R33, R39.reuse, 0x1 ;  /* 0x0000000127217836 */ /* 0x040fe20000000000 */
[C-C-:B------:R-:W-:Y:S02]  /*2ea0*/  PRMT R34, R39.reuse, 0x654, R30.reuse ;  /* 0x0000065427227816 */ /* 0x140fe4000000001e */
[-C--:B------:R-:W-:Y:S01]  /*2eb0*/  MOV R35, R31.reuse ;  /* 0x0000001f00237202 */ /* 0x080fe20000000f00 */
[C---:B0-----:R-:W-:Y:S02]  /*2ec0*/  VIADD R21, R39.reuse, 0x3 ;  /* 0x0000000327157836 */ /* 0x041fe40000000000 */
[----:B------:R-:W-:Y:S01]  /*2ed0*/  VIADD R23, R39, 0x2 ;  /* 0x0000000227177836 */ /* 0x000fe20000000000 */
[--C-:B----4-:R-:W-:Y:S02]  /*2ee0*/  PRMT R32, R33, 0x654, R30.reuse ;  /* 0x0000065421207816 */ /* 0x110fe4000000001e */
[----:B------:R-:W-:Y:S01]  /*2ef0*/  MOV R33, R31 ;  /* 0x0000001f00217202 */ /* 0x000fe20000000f00 */
[----:B------:R-:W-:Y:S01]  /*2f00*/  IMAD.SHL.U32 R36, R39, 0x2, RZ ;  /* 0x0000000227247824 */ /* 0x000fe200078e00ff */
[----:B------:R-:W-:-:S02]  /*2f10*/  PRMT R20, R21, 0x654, R30 ;  /* 0x0000065415147816 */ /* 0x000fc4000000001e */
[-C--:B------:R-:W-:Y:S01]  /*2f20*/  MOV R21, R31.reuse ;  /* 0x0000001f00157202 */ /* 0x080fe20000000f00 */
[----:B------:R-:W-:Y:S01]  /*2f30*/  IMAD.WIDE R34, R37, 0x2, R34 ;  /* 0x0000000225227825 */ /* 0x000fe200078e0222 */
[----:B------:R-:W-:Y:S02]  /*2f40*/  PRMT R22, R23, 0x654, R30 ;  /* 0x0000065417167816 */ /* 0x000fe4000000001e */
[----:B------:R-:W-:Y:S01]  /*2f50*/  MOV R23, R31 ;  /* 0x0000001f00177202 */ /* 0x000fe20000000f00 */
[C---:B------:R-:W-:Y:S01]  /*2f60*/  IMAD.WIDE R32, R37.reuse, 0x2, R32 ;  /* 0x0000000225207825 */ /* 0x040fe200078e0220 */
[----:B------:R-:W-:Y:S01]  /*2f70*/  LEA R36, R36, UR15, 0x1 ;  /* 0x0000000f24247c11 */ /* 0x000fe2000f8e08ff */
[----:B------:R-:W2:Y:S02]  /*2f80*/  LD.E.U16 R8, desc[UR12][R34.64] ;  /* 0x0000000c22087980 */ /* 0x000ea4000c101500 */
[C---:B------:R-:W-:Y:S02]  /*2f90*/  IMAD.WIDE R42, R37.reuse, 0x2, R20 ;  /* 0x00000002252a7825 */ /* 0x040fe400078e0214 */
[----:B------:R-:W3:Y:S02]  /*2fa0*/  LD.E.U16 R38, desc[UR12][R32.64] ;  /* 0x0000000c20267980 */ /* 0x000ee4000c101500 */
[----:B------:R-:W-:-:S02]  /*2fb0*/  IMAD.WIDE R40, R37, 0x2, R22 ;  /* 0x0000000225287825 */ /* 0x000fc400078e0216 */
[----:B------:R-:W3:Y:S04]  /*2fc0*/  LD.E.U16 R44, desc[UR12][R32.64+0x2] ;  /* 0x0000020c202c7980 */ /* 0x000ee8000c101500 */
[----:B------:R-:W2:Y:S04]  /*2fd0*/  LD.E.U16 R45, desc[UR12][R34.64+0x2] ;  /* 0x0000020c222d7980 */ /* 0x000ea8000c101500 */
[----:B------:R-:W4:Y:S04]  /*2fe0*/  LDL.128 R20, [R36] ;  /* 0x0000000024147983 */ /* 0x000f280000100c00 */
[----:B------:R-:W5:Y:S04]  /*2ff0*/  LD.E.U16 R33, desc[UR12][R42.64] ;  /* 0x0000000c2a217980 */ /* 0x000f68000c101500 */
[----:B------:R-:W5:Y:S04]  /*3000*/  LD.E.U16 R32, desc[UR12][R40.64] ;  /* 0x0000000c28207980 */ /* 0x000f68000c101500 */
[----:B------:R-:W5:Y:S04]  /*3010*/  LD.E.U16 R42, desc[UR12][R42.64+0x2] ;  /* 0x0000020c2a2a7980 */ /* 0x000f68000c101500 */
[----:B------:R-:W5:Y:S01]  /*3020*/  LD.E.U16 R41, desc[UR12][R40.64+0x2] ;  /* 0x0000020c28297980 */ /* 0x000f62000c101500 */
[----:B------:R-:W-:-:S05]  /*3030*/  VIADD R39, R39, 0x4 ;  /* 0x0000000427277836 */ /* 0x000fca0000000000 */
[----:B------:R-:W-:Y:S02]  /*3040*/  ISETP.NE.AND P0, PT, R39, UR4, PT ;  /* 0x0000000427007c0c */ /* 0x000fe4000bf05270 */
[----:B---3--:R-:W-:Y:S02]  /*3050*/  PRMT R38, R38, 0x5410, R44 ;  /* 0x0000541026267816 */ /* 0x008fe4000000002c */
[----:B--2---:R-:W-:-:S03]  /*3060*/  PRMT R45, R8, 0x5410, R45 ;  /* 0x00005410082d7816 */ /* 0x004fc6000000002d */
[C---:B----4-:R-:W-:Y:S02]  /*3070*/  HFMA2 R21, R6.reuse, R38, R21 ;  /* 0x0000002606157231 */ /* 0x050fe40000000015 */
[----:B------:R-:W-:Y:S01]  /*3080*/  HFMA2 R20, R6, R45, R20 ;  /* 0x0000002d06147231 */ /* 0x000fe20000000014 */
[----:B-----5:R-:W-:Y:S02]  /*3090*/  PRMT R33, R33, 0x5410, R42 ;  /* 0x0000541021217816 */ /* 0x020fe4000000002a */
[----:B------:R-:W-:-:S03]  /*30a0*/  PRMT R41, R32, 0x5410, R41 ;  /* 0x0000541020297816 */ /* 0x000fc60000000029 */
[C---:B------:R-:W-:Y:S02]  /*30b0*/  HFMA2 R23, R6.reuse, R33, R23 ;  /* 0x0000002106177231 */ /* 0x040fe40000000017 */
[----:B------:R-:W-:-:S05]  /*30c0*/  HFMA2 R22, R6, R41, R22 ;  /* 0x0000002906167231 */ /* 0x000fca0000000016 */
[----:B------:R0:W-:Y:S01]  /*30d0*/  STL.128 [R36], R20 ;  /* 0x0000001424007387 */ /* 0x0001e20000100c00 */
[----:B------:R-:W-:Y:S05]  /*30e0*/  @P0 BRA `(.L_x_25) ;  /* 0xfffffffc00680947 */ /* 0x000fea000383ffff */
[----:B------:R-:W-:-:S07]  /*30f0*/  IMAD.U32 R31, RZ, RZ, UR4 ;  /* 0x00000004ff1f7e24 */ /* 0x000fce000f8e00ff */
.L_x_24:
[----:B------:R-:W-:-:S09]  /*3100*/  ULOP3.LUT UP0, UR4, UR14, 0x3, URZ, 0xc0, !UPT ;  /* 0x000000030e047892 */ /* 0x000fd2000f80c0ff */
[----:B------:R-:W-:Y:S05]  /*3110*/  BRA.U !UP0, `(.L_x_26) ;  /* 0x0000000108a87547 */ /* 0x000fea000b800000 */
[----:B0-----:R-:W0:Y:S01]  /*3120*/  S2R R21, SR_CgaCtaId ;  /* 0x0000000000157919 */ /* 0x001e220000008800 */
[----:B------:R-:W-:Y:S01]  /*3130*/  MOV R8, 0x400 ;  /* 0x0000040000087802 */ /* 0x000fe20000000f00 */
[----:B------:R-:W-:Y:S01]  /*3140*/  IMAD R33, R16, 0x2, R17 ;  /* 0x0000000210217824 */ /* 0x000fe200078e0211 */
[----:B------:R-:W1:Y:S02]  /*3150*/  S2R R22, SR_SWINHI ;  /* 0x0000000000167919 */ /* 0x000e640000002f00 */
[----:B0-----:R-:W-:Y:S01]  /*3160*/  LEA R21, R21, R8, 0x18 ;  /* 0x0000000815157211 */ /* 0x001fe200078ec0ff */
[----:B------:R-:W-:-:S03]  /*3170*/  IMAD.SHL.U32 R8, R31, 0x2, RZ ;  /* 0x000000021f087824 */ /* 0x000fc600078e00ff */
[----:B------:R-:W-:Y:S02]  /*3180*/  MOV R20, R21 ;  /* 0x0000001500147202 */ /* 0x000fe40000000f00 */
[----:B-1----:R-:W-:Y:S02]  /*3190*/  MOV R21, R22 ;  /* 0x0000001600157202 */ /* 0x002fe40000000f00 */
[----:B------:R-:W-:Y:S02]  /*31a0*/  LEA R8, R8, UR15, 0x1 ;  /* 0x0000000f08087c11 */ /* 0x000fe4000f8e08ff */
[----:B------:R-:W-:Y:S02]  /*31b0*/  PRMT R22, R31, 0x654, R20 ;  /* 0x000006541f167816 */ /* 0x000fe40000000014 */
[----:B------:R-:W-:Y:S01]  /*31c0*/  MOV R23, R21 ;  /* 0x0000001500177202 */ /* 0x000fe20000000f00 */
[----:B--2---:R-:W2:Y:S02]  /*31d0*/  LDL R37, [R8] ;  /* 0x0000000008257983 */ /* 0x004ea40000100800 */
        /* <DEDUP_REMOVED lines=23> */
[----:B------:R-:W2:Y:S02]  /*3350*/  LDL R31, [R8+0x8] ;  /* 0x00000800081f7983 */ /* 0x000ea40000100800 */
[----:B------:R-:W-:-:S05]  /*3360*/  IMAD.WIDE R20, R33, 0x2, R20 ;  /* 0x0000000221147825 */ /* 0x000fca00078e0214 */
[----:B------:R-:W5:Y:S04]  /*3370*/  LD.E.U16 R22, desc[UR12][R20.64] ;  /* 0x0000000c14167980 */ /* 0x000f68000c101500 */
[----:B------:R-:W5:Y:S02]  /*3380*/  LD.E.U16 R23, desc[UR12][R20.64+0x2] ;  /* 0x0000020c14177980 */ /* 0x000f64000c101500 */
[----:B-----5:R-:W-:-:S05]  /*3390*/  PRMT R23, R22, 0x5410, R23 ;  /* 0x0000541016177816 */ /* 0x020fca0000000017 */
[----:B--2---:R-:W-:-:S05]  /*33a0*/  HFMA2 R23, R6, R23, R31 ;  /* 0x0000001706177231 */ /* 0x004fca000000001f */
[----:B------:R0:W-:Y:S02]  /*33b0*/  STL [R8+0x8], R23 ;  /* 0x0000081708007387 */ /* 0x0001e40000100800 */
.L_x_26:
[----:B------:R-:W-:Y:S01]  /*33c0*/  UMOV UR4, URZ ;  /* 0x000000ff00047c82 */ /* 0x000fe20008000000 */
[----:B------:R-:W-:Y:S05]  /*33d0*/  BRA.U !UP1, `(.L_x_27) ;  /* 0x0000000109e47547 */ /* 0x000fea000b800000 */
[----:B------:R-:W5:Y:S01]  /*33e0*/  S2UR UR6, SR_CgaCtaId ;  /* 0x00000000000679c3 */ /* 0x000f620000008800 */
[----:B01-3--:R-:W-:Y:S01]  /*33f0*/  IMAD.SHL.U32 R8, R16, 0x2, RZ ;  /* 0x0000000210087824 */ /* 0x00bfe200078e00ff */
[----:B------:R-:W-:-:S04]  /*3400*/  UMOV UR4, 0x400 ;  /* 0x0000040000047882 */ /* 0x000fc80000000000 */
[----:B------:R-:W-:Y:S02]  /*3410*/  SHF.R.S32.HI R20, RZ, 0x1f, R8 ;  /* 0x0000001fff147819 */ /* 0x000fe40000011408 */
[----:B------:R-:W0:Y:S01]  /*3420*/  S2UR UR7, SR_SWINHI ;  /* 0x00000000000779c3 */ /* 0x000e220000002f00 */
[----:B------:R-:W-:-:S04]  /*3430*/  IADD3 R38, P0, PT, R17, R8, RZ ;  /* 0x0000000811267210 */ /* 0x000fc80007f1e0ff */
[----:B------:R-:W-:-:S04]  /*3440*/  LEA.HI.X.SX32 R21, R17, R20, 0x1, P0 ;  /* 0x0000001411157211 */ /* 0x000fc800000f0eff */
[C---:B------:R-:W-:Y:S01]  /*3450*/  SHF.L.U64.HI R8, R38.reuse, 0x1, R21 ;  /* 0x0000000126087819 */ /* 0x040fe20000010215 */
[----:B------:R-:W-:Y:S01]  /*3460*/  IMAD.SHL.U32 R38, R38, 0x2, RZ ;  /* 0x0000000226267824 */ /* 0x000fe200078e00ff */
[----:B-----5:R-:W-:-:S03]  /*3470*/  ULEA UR6, UR6, UR4, 0x18 ;  /* 0x0000000406067291 */ /* 0x020fc6000f8ec0ff */
[----:B------:R-:W-:-:S04]  /*3480*/  UMOV UR4, URZ ;  /* 0x000000ff00047c82 */ /* 0x000fc80008000000 */
[----:B------:R-:W-:Y:S01]  /*3490*/  UMOV UR18, UR6 ;  /* 0x0000000600127c82 */ /* 0x000fe20008000000 */
[----:B0-----:R-:W-:-:S05]  /*34a0*/  UMOV UR19, UR7 ;  /* 0x0000000700137c82 */ /* 0x001fca0008000000 */
.L_x_28:
[----:B------:R-:W-:Y:S02]  /*34b0*/  UIADD3 UR8, UPT, UPT, UR4, 0x2, URZ ;  /* 0x0000000204087890 */ /* 0x000fe4000fffe0ff */
[----:B------:R-:W-:Y:S01]  /*34c0*/  UPRMT UR20, UR4, 0x654, UR18 ;  /* 0x0000065404147896 */ /* 0x000fe20008000012 */
[----:B------:R-:W-:Y:S01]  /*34d0*/  UMOV UR21, UR19 ;  /* 0x0000001300157c82 */ /* 0x000fe20008000000 */
[----:B------:R-:W-:Y:S02]  /*34e0*/  UIADD3 UR10, UPT, UPT, UR4, 0x3, URZ ;  /* 0x00000003040a7890 */ /* 0x000fe4000fffe0ff */
[----:B------:R-:W-:Y:S02]  /*34f0*/  UIADD3 UR6, UPT, UPT, UR4, 0x1, URZ ;  /* 0x0000000104067890 */ /* 0x000fe4000fffe0ff */
[----:B------:R-:W-:Y:S01]  /*3500*/  UPRMT UR8, UR8, 0x654, UR18 ;  /* 0x0000065408087896 */ /* 0x000fe20008000012 */
[----:B------:R-:W-:Y:S01]  /*3510*/  UMOV UR9, UR19 ;  /* 0x0000001300097c82 */ /* 0x000fe20008000000 */
[----:B------:R-:W-:Y:S01]  /*3520*/  IADD3 R36, P0, PT, R38, UR20, RZ ;  /* 0x0000001426247c10 */ /* 0x000fe2000ff1e0ff */
[----:B------:R-:W-:Y:S01]  /*3530*/  UPRMT UR10, UR10, 0x654, UR18 ;  /* 0x000006540a0a7896 */ /* 0x000fe20008000012 */
[----:B------:R-:W-:Y:S01]  /*3540*/  UMOV UR11, UR19 ;  /* 0x00000013000b7c82 */ /* 0x000fe20008000000 */
[----:B------:R-:W-:Y:S01]  /*3550*/  UPRMT UR6, UR6, 0x654, UR18 ;  /* 0x0000065406067896 */ /* 0x000fe20008000012 */
[----:B------:R-:W-:Y:S01]  /*3560*/  UMOV UR7, UR19 ;  /* 0x0000001300077c82 */ /* 0x000fe20008000000 */
[----:B--2---:R-:W-:Y:S01]  /*3570*/  IADD3.X R37, PT, PT, R8, UR21, RZ, P0, !PT ;  /* 0x0000001508257c10 */ /* 0x004fe200087fe4ff */
[----:B------:R-:W-:Y:S01]  /*3580*/  USHF.L.U32 UR17, UR4, 0x1, URZ ;  /* 0x0000000104117899 */ /* 0x000fe200080006ff */
[----:B----4-:R-:W-:-:S02]  /*3590*/  IADD3 R32, P1, PT, R38, UR8, RZ ;  /* 0x0000000826207c10 */ /* 0x010fc4000ff3e0ff */
[C---:B------:R-:W-:Y:S01]  /*35a0*/  IADD3 R34, P2, PT, R38.reuse, UR10, RZ ;  /* 0x0000000a26227c10 */ /* 0x040fe2000ff5e0ff */
[----:B------:R-:W2:Y:S01]  /*35b0*/  LD.E.U16 R39, desc[UR12][R36.64+0x4] ;  /* 0x0000040c24277980 */ /* 0x000ea2000c101500 */
[----:B------:R-:W-:Y:S02]  /*35c0*/  IADD3 R30, P0, PT, R38, UR6, RZ ;  /* 0x00000006261e7c10 */ /* 0x000fe4000ff1e0ff */
[C---:B------:R-:W-:Y:S01]  /*35d0*/  IADD3.X R33, PT, PT, R8.reuse, UR9, RZ, P1, !PT ;  /* 0x0000000908217c10 */ /* 0x040fe20008ffe4ff */
[----:B------:R-:W-:Y:S01]  /*35e0*/  ULEA UR17, UR17, UR15, 0x1 ;  /* 0x0000000f11117291 */ /* 0x000fe2000f8e08ff */
[C---:B------:R-:W-:Y:S01]  /*35f0*/  IADD3.X R35, PT, PT, R8.reuse, UR11, RZ, P2, !PT ;  /* 0x0000000b08237c10 */ /* 0x040fe200097fe4ff */
[----:B------:R-:W2:Y:S01]  /*3600*/  LD.E.U16 R40, desc[UR12][R36.64+0x6] ;  /* 0x0000060c24287980 */ /* 0x000ea2000c101500 */
[----:B------:R-:W-:-:S03]  /*3610*/  IADD3.X R31, PT, PT, R8, UR7, RZ, P0, !PT ;  /* 0x00000007081f7c10 */ /* 0x000fc600087fe4ff */
[----:B------:R-:W3:Y:S04]  /*3620*/  LD.E.U16 R43, desc[UR12][R32.64+0x4] ;  /* 0x0000040c202b7980 */ /* 0x000ee8000c101500 */
[----:B------:R-:W3:Y:S04]  /*3630*/  LD.E.U16 R44, desc[UR12][R32.64+0x6] ;  /* 0x0000060c202c7980 */ /* 0x000ee8000c101500 */
[----:B------:R-:W4:Y:S04]  /*3640*/  LD.E.U16 R45, desc[UR12][R34.64+0x4] ;  /* 0x0000040c222d7980 */ /* 0x000f28000c101500 */
[----:B------:R-:W5:Y:S04]  /*3650*/  LD.E.U16 R41, desc[UR12][R30.64+0x4] ;  /* 0x0000040c1e297980 */ /* 0x000f68000c101500 */
[----:B------:R-:W5:Y:S04]  /*3660*/  LD.E.U16 R42, desc[UR12][R30.64+0x6] ;  /* 0x0000060c1e2a7980 */ /* 0x000f68000c101500 */
[----:B------:R-:W4:Y:S04]  /*3670*/  LD.E.U16 R34, desc[UR12][R34.64+0x6] ;  /* 0x0000060c22227980 */ /* 0x000f28000c101500 */
[----:B0-----:R-:W4:Y:S01]  /*3680*/  LDL.128 R20, [UR17] ;  /* 0x00000011ff147983 */ /* 0x001f220008100c00 */
[----:B------:R-:W-:-:S02]  /*3690*/  ULOP3.LUT UR6, UR14, 0x7ffffffc, URZ, 0xc0, !UPT ;  /* 0x7ffffffc0e067892 */ /* 0x000fc4000f8ec0ff */
[----:B------:R-:W-:-:S04]  /*36a0*/  UIADD3 UR4, UPT, UPT, UR4, 0x4, URZ ;  /* 0x0000000404047890 */ /* 0x000fc8000fffe0ff */
[----:B------:R-:W-:Y:S01]  /*36b0*/  UISETP.NE.AND UP2, UPT, UR4, UR6, UPT ;  /* 0x000000060400728c */ /* 0x000fe2000bf45270 */
[----:B--2---:R-:W-:Y:S02]  /*36c0*/  PRMT R39, R39, 0x5410, R40 ;  /* 0x0000541027277816 */ /* 0x004fe40000000028 */
[----:B---3--:R-:W-:Y:S02]  /*36d0*/  PRMT R43, R43, 0x5410, R44 ;  /* 0x000054102b2b7816 */ /* 0x008fe4000000002c */
[----:B-----5:R-:W-:Y:S02]  /*36e0*/  PRMT R42, R41, 0x5410, R42 ;  /* 0x00005410292a7816 */ /* 0x020fe4000000002a */
[----:B----4-:R-:W-:Y:S01]  /*36f0*/  PRMT R34, R45, 0x5410, R34 ;  /* 0x000054102d227816 */ /* 0x010fe20000000022 */
[C---:B------:R-:W-:Y:S02]  /*3700*/  HFMA2 R20, R6.reuse, R39, R20 ;  /* 0x0000002706147231 */ /* 0x040fe40000000014 */
[----:B------:R-:W-:-:S02]  /*3710*/  HFMA2 R22, R6, R43, R22 ;  /* 0x0000002b06167231 */ /* 0x000fc40000000016 */
[C---:B------:R-:W-:Y:S02]  /*3720*/  HFMA2 R21, R6.reuse, R42, R21 ;  /* 0x0000002a06157231 */ /* 0x040fe40000000015 */
[----:B------:R-:W-:-:S05]  /*3730*/  HFMA2 R23, R6, R34, R23 ;  /* 0x0000002206177231 */ /* 0x000fca0000000017 */
[----:B------:R0:W-:Y:S01]  /*3740*/  STL.128 [UR17], R20 ;  /* 0x00000014ff007987 */ /* 0x0001e20008100c11 */
[----:B------:R-:W-:Y:S05]  /*3750*/  BRA.U UP2, `(.L_x_28) ;  /* 0xfffffffd02547547 */ /* 0x000fea000b83ffff */
[----:B------:R-:W-:-:S05]  /*3760*/  UMOV UR4, UR6 ;  /* 0x0000000600047c82 */ /* 0x000fca0008000000 */
.L_x_27:
[----:B------:R-:W-:Y:S05]  /*3770*/  BRA.U !UP0, `(.L_x_29) ;  /* 0x0000000108d07547 */ /* 0x000fea000b800000 */
[----:B------:R-:W5:Y:S01]  /*3780*/  S2UR UR7, SR_CgaCtaId ;  /* 0x00000000000779c3 */ /* 0x000f620000008800 */
[----:B------:R-:W-:Y:S01]  /*3790*/  UMOV UR6, 0x400 ;  /* 0x0000040000067882 */ /* 0x000fe20000000000 */
[----:B0-----:R-:W-:Y:S01]  /*37a0*/  IMAD.SHL.U32 R22, R16, 0x2, RZ ;  /* 0x0000000210167824 */ /* 0x001fe200078e00ff */
[----:B------:R-:W-:-:S04]  /*37b0*/  SHF.R.S32.HI R33, RZ, 0x1f, R17 ;  /* 0x0000001fff217819 */ /* 0x000fc80000011411 */
[----:B-1-3--:R-:W-:Y:S01]  /*37c0*/  IADD3 R8, P0, PT, R17, R22, RZ ;  /* 0x0000001611087210 */ /* 0x00afe20007f1e0ff */
[----:B------:R-:W0:Y:S03]  /*37d0*/  S2UR UR10, SR_SWINHI ;  /* 0x00000000000a79c3 */ /* 0x000e260000002f00 */
[----:B------:R-:W-:Y:S01]  /*37e0*/  LEA.HI.X.SX32 R21, R22, R33, 0x1, P0 ;  /* 0x0000002116157211 */ /* 0x000fe200000f0eff */
[----:B-----5:R-:W-:-:S07]  /*37f0*/  ULEA UR6, UR7, UR6, 0x18 ;  /* 0x0000000607067291 */ /* 0x020fce000f8ec0ff */
        /* <DEDUP_REMOVED lines=8> */
[----:B------:R-:W3:Y:S04]  /*3880*/  LD.E.U16 R8, desc[UR12][R20.64+0x4] ;  /* 0x0000040c14087980 */ /* 0x000ee8000c101500 */
[----:B------:R-:W3:Y:S04]  /*3890*/  LD.E.U16 R23, desc[UR12][R20.64+0x6] ;  /* 0x0000060c14177980 */ /* 0x000ee8000c101500 */
[----:B------:R-:W5:Y:S01]  /*38a0*/  LDL R31, [UR10] ;  /* 0x0000000aff1f7983 */ /* 0x000f620008100800 */
[----:B------:R-:W-:-:S04]  /*38b0*/  ULOP3.LUT UR11, UR14, 0x3, URZ, 0xc0, !UPT ;  /* 0x000000030e0b7892 */ /* 0x000fc8000f8ec0ff */
[----:B------:R-:W-:Y:S01]  /*38c0*/  UISETP.NE.AND UP2, UPT, UR11, 0x1, UPT ;  /* 0x000000010b00788c */ /* 0x000fe2000bf45270 */
[----:B---3--:R-:W-:-:S05]  /*38d0*/  PRMT R8, R8, 0x5410, R23 ;  /* 0x0000541008087816 */ /* 0x008fca0000000017 */
[----:B-----5:R-:W-:-:S05]  /*38e0*/  HFMA2 R31, R6, R8, R31 ;  /* 0x00000008061f7231 */ /* 0x020fca000000001f */
[----:B------:R0:W-:Y:S01]  /*38f0*/  STL [UR10], R31 ;  /* 0x0000001fff007987 */ /* 0x0001e2000810080a */
[----:B------:R-:W-:Y:S05]  /*3900*/  BRA.U !UP2, `(.L_x_29) ;  /* 0x000000010a6c7547 */ /* 0x000fea000b800000 */
[----:B------:R-:W-:Y:S01]  /*3910*/  UIADD3 UR6, UPT, UPT, UR4, 0x1, URZ ;  /* 0x0000000104067890 */ /* 0x000fe2000fffe0ff */
[----:B------:R-:W-:Y:S01]  /*3920*/  SHF.R.S32.HI R8, RZ, 0x1f, R22 ;  /* 0x0000001fff087819 */ /* 0x000fe20000011416 */
[----:B0-----:R-:W3:Y:S01]  /*3930*/  LDL R31, [UR10+0x4] ;  /* 0x0000040aff1f7983 */ /* 0x001ee20008100800 */
[----:B------:R-:W-:Y:S01]  /*3940*/  IADD3 R22, P0, PT, R17, R22, RZ ;  /* 0x0000001611167210 */ /* 0x000fe20007f1e0ff */
[----:B------:R-:W-:Y:S01]  /*3950*/  UPRMT UR6, UR6, 0x654, UR8 ;  /* 0x0000065406067896 */ /* 0x000fe20008000008 */
[----:B------:R-:W-:-:S03]  /*3960*/  UMOV UR7, UR9 ;  /* 0x0000000900077c82 */ /* 0x000fc60008000000 */
[----:B------:R-:W-:Y:S02]  /*3970*/  IMAD.X R33, R8, 0x1, R33, P0 ;  /* 0x0000000108217824 */ /* 0x000fe400000e0621 */
[----:B------:R-:W-:-:S04]  /*3980*/  LEA R20, P0, R22, UR6, 0x1 ;  /* 0x0000000616147c11 */ /* 0x000fc8000f8008ff */
[----:B------:R-:W-:-:S05]  /*3990*/  LEA.HI.X R21, R22, UR7, R33, 0x1, P0 ;  /* 0x0000000716157c11 */ /* 0x000fca00080f0c21 */
[----:B------:R-:W5:Y:S04]  /*39a0*/  LD.E.U16 R8, desc[UR12][R20.64+0x4] ;  /* 0x0000040c14087980 */ /* 0x000f68000c101500 */
[----:B------:R-:W5:Y:S01]  /*39b0*/  LD.E.U16 R23, desc[UR12][R20.64+0x6] ;  /* 0x0000060c14177980 */ /* 0x000f62000c101500 */
[----:B------:R-:W-:Y:S01]  /*39c0*/  UISETP.NE.AND UP2, UPT, UR11, 0x2, UPT ;  /* 0x000000020b00788c */ /* 0x000fe2000bf45270 */
[----:B-----5:R-:W-:-:S05]  /*39d0*/  PRMT R8, R8, 0x5410, R23 ;  /* 0x0000541008087816 */ /* 0x020fca0000000017 */
[----:B---3--:R-:W-:-:S05]  /*39e0*/  HFMA2 R8, R6, R8, R31 ;  /* 0x0000000806087231 */ /* 0x008fca000000001f */
[----:B------:R0:W-:Y:S01]  /*39f0*/  STL [UR10+0x4], R8 ;  /* 0x00000408ff007987 */ /* 0x0001e2000810080a */
[----:B------:R-:W-:Y:S05]  /*3a00*/  BRA.U !UP2, `(.L_x_29) ;  /* 0x000000010a2c7547 */ /* 0x000fea000b800000 */
[----:B------:R-:W-:Y:S01]  /*3a10*/  UIADD3 UR6, UPT, UPT, UR4, 0x2, URZ ;  /* 0x0000000204067890 */ /* 0x000fe2000fffe0ff */
[----:B------:R-:W3:Y:S03]  /*3a20*/  LDL R31, [UR10+0x8] ;  /* 0x0000080aff1f7983 */ /* 0x000ee60008100800 */
[----:B------:R-:W-:Y:S01]  /*3a30*/  UPRMT UR6, UR6, 0x654, UR8 ;  /* 0x0000065406067896 */ /* 0x000fe20008000008 */
[----:B------:R-:W-:-:S05]  /*3a40*/  UMOV UR7, UR9 ;  /* 0x0000000900077c82 */ /* 0x000fca0008000000 */
[----:B------:R-:W-:-:S04]  /*3a50*/  LEA R20, P0, R22, UR6, 0x1 ;  /* 0x0000000616147c11 */ /* 0x000fc8000f8008ff */
[----:B------:R-:W-:-:S05]  /*3a60*/  LEA.HI.X R21, R22, UR7, R33, 0x1, P0 ;  /* 0x0000000716157c11 */ /* 0x000fca00080f0c21 */
[----:B0-----:R-:W5:Y:S04]  /*3a70*/  LD.E.U16 R8, desc[UR12][R20.64+0x4] ;  /* 0x0000040c14087980 */ /* 0x001f68000c101500 */
[----:B------:R-:W5:Y:S02]  /*3a80*/  LD.E.U16 R23, desc[UR12][R20.64+0x6] ;  /* 0x0000060c14177980 */ /* 0x000f64000c101500 */
[----:B-----5:R-:W-:-:S05]  /*3a90*/  PRMT R8, R8, 0x5410, R23 ;  /* 0x0000541008087816 */ /* 0x020fca0000000017 */
[----:B---3--:R-:W-:-:S05]  /*3aa0*/  HFMA2 R8, R6, R8, R31 ;  /* 0x0000000806087231 */ /* 0x008fca000000001f */
[----:B------:R0:W-:Y:S02]  /*3ab0*/  STL [UR10+0x8], R8 ;  /* 0x00000808ff007987 */ /* 0x0001e4000810080a */
.L_x_29:
[----:B------:R-:W-:Y:S01]  /*3ac0*/  IMAD.MOV.U32 R33, RZ, RZ, RZ ;  /* 0x000000ffff217224 */ /* 0x000fe200078e00ff */
[----:B------:R-:W-:Y:S06]  /*3ad0*/  BRA.U !UP1, `(.L_x_30) ;  /* 0x0000000109c47547 */ /* 0x000fec000b800000 */
[----:B0-----:R-:W0:Y:S01]  /*3ae0*/  S2R R21, SR_CgaCtaId ;  /* 0x0000000000157919 */ /* 0x001e220000008800 */
[----:B------:R-:W-:Y:S01]  /*3af0*/  MOV R20, 0x400 ;  /* 0x0000040000147802 */ /* 0x000fe20000000f00 */
[----:B-1-3--:R-:W-:Y:S01]  /*3b00*/  IMAD R8, R16, 0x2, R17 ;  /* 0x0000000210087824 */ /* 0x00afe200078e0211 */
[----:B------:R-:W-:Y:S01]  /*3b10*/  ULOP3.LUT UR4, UR14, 0x7ffffffc, URZ, 0xc0, !UPT ;  /* 0x7ffffffc0e047892 */ /* 0x000fe2000f8ec0ff */
[----:B------:R-:W1:Y:S01]  /*3b20*/  S2R R23, SR_SWINHI ;  /* 0x0000000000177919 */ /* 0x000e620000002f00 */
[----:B------:R-:W-:Y:S02]  /*3b30*/  IMAD.MOV.U32 R39, RZ, RZ, RZ ;  /* 0x000000ffff277224 */ /* 0x000fe400078e00ff */
[----:B--2---:R-:W-:Y:S01]  /*3b40*/  IMAD.IADD R37, R25, 0x1, R8 ;  /* 0x0000000119257824 */ /* 0x004fe200078e0208 */
[----:B0-----:R-:W-:-:S04]  /*3b50*/  LEA R20, R21, R20, 0x18 ;  /* 0x0000001415147211 */ /* 0x001fc800078ec0ff */
[----:B------:R-:W-:Y:S02]  /*3b60*/  MOV R30, R20 ;  /* 0x00000014001e7202 */ /* 0x000fe40000000f00 */
[----:B-1----:R-:W-:-:S07]  /*3b70*/  MOV R31, R23 ;  /* 0x00000017001f7202 */ /* 0x002fce0000000f00 */
.L_x_31:
        /* <DEDUP_REMOVED lines=39> */
.L_x_30:
[----:B------:R-:W-:Y:S05]  /*3df0*/  BRA.U !UP0, `(.L_x_32) ;  /* 0x0000000108b07547 */ /* 0x000fea000b800000 */
[----:B0-----:R-:W0:Y:S01]  /*3e00*/  S2R R21, SR_CgaCtaId ;  /* 0x0000000000157919 */ /* 0x001e220000008800 */
[----:B-1-3--:R-:W-:Y:S01]  /*3e10*/  MOV R8, 0x400 ;  /* 0x0000040000087802 */ /* 0x00afe20000000f00 */
[----:B------:R-:W1:Y:S03]  /*3e20*/  S2R R22, SR_SWINHI ;  /* 0x0000000000167919 */ /* 0x000e660000002f00 */
[----:B0-----:R-:W-:Y:S01]  /*3e30*/  LEA R21, R21, R8, 0x18 ;  /* 0x0000000815157211 */ /* 0x001fe200078ec0ff */
[----:B------:R-:W-:-:S03]  /*3e40*/  IMAD R8, R16, 0x2, R17 ;  /* 0x0000000210087824 */ /* 0x000fc600078e0211 */
[----:B------:R-:W-:Y:S02]  /*3e50*/  MOV R20, R21 ;  /* 0x0000001500147202 */ /* 0x000fe40000000f00 */
[----:B-1----:R-:W-:Y:S01]  /*3e60*/  MOV R21, R22 ;  /* 0x0000001600157202 */ /* 0x002fe20000000f00 */
[----:B------:R-:W-:Y:S02]  /*3e70*/  IMAD.IADD R31, R25, 0x1, R8 ;  /* 0x00000001191f7824 */ /* 0x000fe400078e0208 */
[C---:B------:R-:W-:Y:S01]  /*3e80*/  IMAD.SHL.U32 R8, R33.reuse, 0x2, RZ ;  /* 0x0000000221087824 */ /* 0x040fe200078e00ff */
[----:B------:R-:W-:Y:S02]  /*3e90*/  PRMT R22, R33, 0x654, R20 ;  /* 0x0000065421167816 */ /* 0x000fe40000000014 */
[----:B------:R-:W-:Y:S02]  /*3ea0*/  MOV R23, R21 ;  /* 0x0000001500177202 */ /* 0x000fe40000000f00 */
[----:B------:R-:W-:Y:S01]  /*3eb0*/  LEA R8, R8, UR15, 0x1 ;  /* 0x0000000f08087c11 */ /* 0x000fe2000f8e08ff */
[----:B------:R-:W-:-:S04]  /*3ec0*/  IMAD.WIDE R22, R31, 0x2, R22 ;  /* 0x000000021f167825 */ /* 0x000fc800078e0216 */
[----:B--2---:R-:W2:Y:S04]  /*3ed0*/  LDL R37, [R8] ;  /* 0x0000000008257983 */ /* 0x004ea80000100800 */
[----:B------:R-:W3:Y:S04]  /*3ee0*/  LD.E.U16 R30, desc[UR12][R22.64] ;  /* 0x0000000c161e7980 */ /* 0x000ee8000c101500 */
        /* <DEDUP_REMOVED lines=29> */
.L_x_32:
[----:B------:R-:W-:Y:S01]  /*40c0*/  IMAD.IADD R17, R25, 0x1, R17 ;  /* 0x0000000119117824 */ /* 0x000fe200078e0211 */
[----:B------:R-:W-:Y:S01]  /*40d0*/  UMOV UR4, URZ ;  /* 0x000000ff00047c82 */ /* 0x000fe20008000000 */
[----:B------:R-:W-:-:S03]  /*40e0*/  IMAD.SHL.U32 R16, R16, 0x2, RZ ;  /* 0x0000000210107824 */ /* 0x000fc600078e00ff */
[----:B012---:R-:W-:Y:S02]  /*40f0*/  SHF.R.S32.HI R37, RZ, 0x1f, R17 ;  /* 0x0000001fff257819 */ /* 0x007fe40000011411 */
[----:B---3--:R-:W-:-:S04]  /*4100*/  IADD3 R8, P0, PT, R16, R17, RZ ;  /* 0x0000001110087210 */ /* 0x008fc80007f1e0ff */
[----:B------:R-:W-:Y:S01]  /*4110*/  LEA.HI.X.SX32 R37, R16, R37, 0x1, P0 ;  /* 0x0000002510257211 */ /* 0x000fe200000f0eff */
[----:B------:R-:W-:Y:S08]  /*4120*/  BRA.U !UP1, `(.L_x_33) ;  /* 0x0000000109d47547 */ /* 0x000ff0000b800000 */
[----:B------:R-:W0:Y:S01]  /*4130*/  S2UR UR6, SR_CgaCtaId ;  /* 0x00000000000679c3 */ /* 0x000e220000008800 */
[----:B------:R-:W-:Y:S01]  /*4140*/  UMOV UR4, 0x400 ;  /* 0x0000040000047882 */ /* 0x000fe20000000000 */
[C---:B------:R-:W-:Y:S01]  /*4150*/  SHF.L.U64.HI R40, R8.reuse, 0x1, R37 ;  /* 0x0000000108287819 */ /* 0x040fe20000010225 */
[----:B------:R-:W-:Y:S01]  /*4160*/  IMAD.SHL.U32 R41, R8, 0x2, RZ ;  /* 0x0000000208297824 */ /* 0x000fe200078e00ff */
[----:B------:R-:W-:-:S04]  /*4170*/  ULOP3.LUT UR20, UR14, 0x7ffffffc, URZ, 0xc0, !UPT ;  /* 0x7ffffffc0e147892 */ /* 0x000fc8000f8ec0ff */
[----:B------:R-:W1:Y:S01]  /*4180*/  S2UR UR7, SR_SWINHI ;  /* 0x00000000000779c3 */ /* 0x000e620000002f00 */
[----:B0-----:R-:W-:-:S03]  /*4190*/  ULEA UR6, UR6, UR4, 0x18 ;  /* 0x0000000406067291 */ /* 0x001fc6000f8ec0ff */
[----:B------:R-:W-:-:S04]  /*41a0*/  UMOV UR4, URZ ;  /* 0x000000ff00047c82 */ /* 0x000fc80008000000 */
[----:B------:R-:W-:Y:S01]  /*41b0*/  UMOV UR18, UR6 ;  /* 0x0000000600127c82 */ /* 0x000fe20008000000 */
[----:B-1----:R-:W-:-:S05]  /*41c0*/  UMOV UR19, UR7 ;  /* 0x0000000700137c82 */ /* 0x002fca0008000000 */
.L_x_34:
[----:B------:R-:W-:Y:S02]  /*41d0*/  UIADD3 UR8, UPT, UPT, UR4, 0x2, URZ ;  /* 0x0000000204087890 */ /* 0x000fe4000fffe0ff */
[----:B------:R-:W-:Y:S01]  /*41e0*/  UPRMT UR22, UR4, 0x654, UR18 ;  /* 0x0000065404167896 */ /* 0x000fe20008000012 */
[----:B------:R-:W-:Y:S01]  /*41f0*/  UMOV UR23, UR19 ;  /* 0x0000001300177c82 */ /* 0x000fe20008000000 */
[----:B------:R-:W-:Y:S02]  /*4200*/  UIADD3 UR10, UPT, UPT, UR4, 0x3, URZ ;  /* 0x00000003040a7890 */ /* 0x000fe4000fffe0ff */
[----:B------:R-:W-:Y:S02]  /*4210*/  UIADD3 UR6, UPT, UPT, UR4, 0x1, URZ ;  /* 0x0000000104067890 */ /* 0x000fe4000fffe0ff */
[----:B------:R-:W-:Y:S01]  /*4220*/  UPRMT UR8, UR8, 0x654, UR18 ;  /* 0x0000065408087896 */ /* 0x000fe20008000012 */
[----:B------:R-:W-:Y:S01]  /*4230*/  UMOV UR9, UR19 ;  /* 0x0000001300097c82 */ /* 0x000fe20008000000 */
[C---:B------:R-:W-:Y:S01]  /*4240*/  IADD3 R16, P0, PT, R41.reuse, UR22, RZ ;  /* 0x0000001629107c10 */ /* 0x040fe2000ff1e0ff */
[----:B------:R-:W-:Y:S01]  /*4250*/  UPRMT UR10, UR10, 0x654, UR18 ;  /* 0x000006540a0a7896 */ /* 0x000fe20008000012 */
[----:B------:R-:W-:Y:S01]  /*4260*/  UMOV UR11, UR19 ;  /* 0x00000013000b7c82 */ /* 0x000fe20008000000 */
[----:B------:R-:W-:Y:S01]  /*4270*/  UPRMT UR6, UR6, 0x654, UR18 ;  /* 0x0000065406067896 */ /* 0x000fe20008000012 */
[----:B------:R-:W-:Y:S01]  /*4280*/  UMOV UR7, UR19 ;  /* 0x0000001300077c82 */ /* 0x000fe20008000000 */
[----:B------:R-:W-:Y:S01]  /*4290*/  IADD3.X R17, PT, PT, R40, UR23, RZ, P0, !PT ;  /* 0x0000001728117c10 */ /* 0x000fe200087fe4ff */
        /* <DEDUP_REMOVED lines=30> */
.L_x_33:
[----:B------:R-:W-:Y:S05]  /*4480*/  BRA.U !UP0, `(.L_x_23) ;  /* 0x0000000108c07547 */ /* 0x000fea000b800000 */
[----:B------:R-:W1:Y:S01]  /*4490*/  S2UR UR7, SR_CgaCtaId ;  /* 0x00000000000779c3 */ /* 0x000e620000008800 */
[----:B------:R-:W-:Y:S01]  /*44a0*/  UMOV UR6, 0x400 ;  /* 0x0000040000067882 */ /* 0x000fe20000000000 */
[C---:B0-----:R-:W-:Y:S01]  /*44b0*/  IMAD.SHL.U32 R22, R8.reuse, 0x2, RZ ;  /* 0x0000000208167824 */ /* 0x041fe200078e00ff */
[----:B------:R-:W-:-:S05]  /*44c0*/  SHF.L.U64.HI R37, R8, 0x1, R37 ;  /* 0x0000000108257819 */ /* 0x000fca0000010225 */
[----:B------:R-:W0:Y:S01]  /*44d0*/  S2UR UR10, SR_SWINHI ;  /* 0x00000000000a79c3 */ /* 0x000e220000002f00 */
[----:B-1----:R-:W-:-:S07]  /*44e0*/  ULEA UR6, UR7, UR6, 0x18 ;  /* 0x0000000607067291 */ /* 0x002fce000f8ec0ff */
[----:B------:R-:W-:Y:S01]  /*44f0*/  UMOV UR8, UR6 ;  /* 0x0000000600087c82 */ /* 0x000fe20008000000 */
[----:B0-----:R-:W-:Y:S01]  /*4500*/  UMOV UR9, UR10 ;  /* 0x0000000a00097c82 */ /* 0x001fe20008000000 */
[----:B------:R-:W-:Y:S02]  /*4510*/  USHF.L.U32 UR6, UR4, 0x1, URZ ;  /* 0x0000000104067899 */ /* 0x000fe400080006ff */
[----:B------:R-:W-:Y:S01]  /*4520*/  UPRMT UR10, UR4, 0x654, UR8 ;  /* 0x00000654040a7896 */ /* 0x000fe20008000008 */
[----:B------:R-:W-:-:S05]  /*4530*/  UMOV UR11, UR9 ;  /* 0x00000009000b7c82 */ /* 0x000fca0008000000 */
[----:B------:R-:W-:Y:S01]  /*4540*/  IADD3 R16, P0, PT, R22, UR10, RZ ;  /* 0x0000000a16107c10 */ /* 0x000fe2000ff1e0ff */
        /* <DEDUP_REMOVED lines=31> */
[----:B-1----:R-:W3:Y:S04]  /*4740*/  LD.E.U16 R6, desc[UR12][R16.64+0x4] ;  /* 0x0000040c10067980 */ /* 0x002ee8000c101500 */
[----:B------:R-:W3:Y:S02]  /*4750*/  LD.E.U16 R21, desc[UR12][R16.64+0x6] ;  /* 0x0000060c10157980 */ /* 0x000ee4000c101500 */
[----:B---3--:R-:W-:-:S05]  /*4760*/  PRMT R21, R6, 0x5410, R21 ;  /* 0x0000541006157816 */ /* 0x008fca0000000015 */
[----:B--2---:R-:W-:-:S05]  /*4770*/  HFMA2 R6, R23, R21, R8 ;  /* 0x0000001517067231 */ /* 0x004fca0000000008 */
[----:B------:R1:W-:Y:S02]  /*4780*/  STL [UR10+0x8], R6 ;  /* 0x00000806ff007987 */ /* 0x0003e4000810080a */
.L_x_23:
[----:B------:R-:W-:Y:S05]  /*4790*/  BSYNC.RECONVERGENT B0 ;  /* 0x0000000000007941 */ /* 0x000fea0003800200 */
.L_x_22:
[----:B------:R-:W-:Y:S01]  /*47a0*/  PRMT R17, R5, 0x5410, R4 ;  /* 0x0000541005117816 */ /* 0x000fe20000000004 */
[----:B------:R-:W-:Y:S04]  /*47b0*/  BSSY.RECONVERGENT B0, `(.L_x_35) ;  /* 0x00001b5000007945 */ /* 0x000fe80003800200 */
[----:B------:R-:W-:-:S05]  /*47c0*/  HFMA2 R18, R18, R17, 0.5, 0.5 ;  /* 0x3800380012127431 */ /* 0x000fca0000000011 */
[----:B------:R-:W-:-:S05]  /*47d0*/  PRMT R16, R18, 0x5432, R18 ;  /* 0x0000543212107816 */ /* 0x000fca0000000012 */
[----:B------:R-:W-:-:S05]  /*47e0*/  HSETP2.GT.AND P0, P1, R16, RZ.H0_H0, PT ;  /* 0x200000ff10007234 */ /* 0x000fca0003904000 */
[----:B------:R-:W-:-:S13]  /*47f0*/  PLOP3.LUT P0, PT, P0, P1, PT, 0x2f, 0xf2 ;  /* 0x0000000000f2781c */ /* 0x000fda0000702577 */
[----:B------:R-:W-:Y:S05]  /*4800*/  @P0 BRA `(.L_x_36) ;  /* 0x0000001800bc0947 */ /* 0x000fea0003800000 */
[----:B-1----:R-:W-:Y:S08]  /*4810*/  I2F.F16 R6, R27 ;  /* 0x0000001b00067306 */ /* 0x002ff00000200c00 */
[----:B------:R-:W1:Y:S02]  /*4820*/  I2F.F16 R17, R26 ;  /* 0x0000001a00117306 */ /* 0x000e640000200c00 */
[----:B-1----:R-:W-:-:S05]  /*4830*/  PRMT R17, R6, 0x5410, R17 ;  /* 0x0000541006117816 */ /* 0x002fca0000000011 */
[----:B------:R-:W-:-:S05]  /*4840*/  HSETP2.GEU.AND P0, P1, R16, R17, PT ;  /* 0x0000001110007234 */ /* 0x000fca000390e000 */
[----:B------:R-:W-:-:S13]  /*4850*/  PLOP3.LUT P0, PT, P0, P1, PT, 0xf8, 0x8f ;  /* 0x00000000008f781c */ /* 0x000fda0000703f70 */
[----:B------:R-:W-:Y:S05]  /*4860*/  @P0 BRA `(.L_x_36) ;  /* 0x0000001800a40947 */ /* 0x000fea0003800000 */
[----:B------:R-:W-:-:S09]  /*4870*/  UISETP.GE.AND UP0, UPT, UR14, 0x1, UPT ;  /* 0x000000010e00788c */ /* 0x000fd2000bf06270 */
[----:B------:R-:W-:Y:S05]  /*4880*/  BRA.U !UP0, `(.L_x_36) ;  /* 0x00000019089c7547 */ /* 0x000fea000b800000 */
[----:B-----5:R-:W1:Y:S01]  /*4890*/  F2I.F16.FLOOR.NTZ R8, R18.H1 ;  /* 0x1000001200087305 */ /* 0x020e620000107100 */
[----:B------:R-:W-:Y:S01]  /*48a0*/  UIADD3 UR4, UPT, UPT, UR14, -0x1, URZ ;  /* 0xffffffff0e047890 */ /* 0x000fe2000fffe0ff */
[----:B------:R-:W-:-:S03]  /*48b0*/  IMAD.MOV.U32 R31, RZ, RZ, RZ ;  /* 0x000000ffff1f7224 */ /* 0x000fc600078e00ff */
[----:B------:R-:W-:-:S03]  /*48c0*/  UISETP.GE.U32.AND UP1, UPT, UR4, 0x3, UPT ;  /* 0x000000030400788c */ /* 0x000fc6000bf26070 */
[----:B------:R-:W0:Y:S08]  /*48d0*/  F2I.F16.FLOOR.NTZ R17, R18 ;  /* 0x0000001200117305 */ /* 0x000e300000107100 */
[----:B-1----:R1:W-:Y:S08]  /*48e0*/  I2F.F16.RM R6, R8 ;  /* 0x0000000800067306 */ /* 0x0023f00000204c00 */
[----:B0-----:R-:W0:Y:S01]  /*48f0*/  I2F.F16.RM R21, R17 ;  /* 0x0000001100157306 */ /* 0x001e220000204c00 */
[----:B-1----:R-:W-:-:S07]  /*4900*/  IMAD R8, R25, R8, RZ ;  /* 0x0000000819087224 */ /* 0x002fce00078e02ff */
[----:B---3--:R-:W1:Y:S01]  /*4910*/  I2F.F16.RZ R23, 0x1 ;  /* 0x0000000100177906 */ /* 0x008e62000020cc00 */
[----:B0-----:R-:W-:-:S05]  /*4920*/  PRMT R21, R6, 0x5410, R21 ;  /* 0x0000541006157816 */ /* 0x001fca0000000015 */
[----:B------:R-:W-:-:S04]  /*4930*/  HADD2 R6, R16, -R21 ;  /* 0x8000001510067230 */ /* 0x000fc80000000000 */
[----:B-1----:R-:W-:-:S05]  /*4940*/  HADD2 R16, R23.H0_H0, -R6 ;  /* 0x8000000617107230 */ /* 0x002fca0000000800 */
[----:B------:R-:W-:-:S05]  /*4950*/  PRMT R6, R16, 0x7632, R6 ;  /* 0x0000763210067816 */ /* 0x000fca0000000006 */
[----:B------:R-:W-:-:S05]  /*4960*/  HMUL2 R16, R16.H0_H0, R6 ;  /* 0x0000000610107232 */ /* 0x000fca0000000800 */
[----:B------:R-:W-:-:S05]  /*4970*/  PRMT R6, R16, 0x5410, R16 ;  /* 0x0000541010067816 */ /* 0x000fca0000000010 */
[----:B------:R-:W-:Y:S01]  /*4980*/  HMUL2 R6, R6, R9.H0_H0 ;  /* 0x2000000906067232 */ /* 0x000fe20000000000 */
        /* <DEDUP_REMOVED lines=10> */
.L_x_38:
[C---:B0-----:R-:W-:Y:S01]  /*4a30*/  VIADD R23, R39.reuse, 0x2 ;  /* 0x0000000227177836 */ /* 0x041fe20000000000 */
[C-C-:B------:R-:W-:Y:S02]  /*4a40*/  PRMT R34, R39.reuse, 0x654, R30.reuse ;  /* 0x0000065427227816 */ /* 0x140fe4000000001e */
[-C--:B------:R-:W-:Y:S01]  /*4a50*/  MOV R35, R31.reuse ;  /* 0x0000001f00237202 */ /* 0x080fe20000000f00 */
[C---:B------:R-:W-:Y:S02]  /*4a60*/  VIADD R33, R39.reuse, 0x1 ;  /* 0x0000000127217836 */ /* 0x040fe40000000000 */
[----:B------:R-:W-:Y:S01]  /*4a70*/  VIADD R21, R39, 0x3 ;  /* 0x0000000327157836 */ /* 0x000fe20000000000 */
[----:B------:R-:W-:Y:S02]  /*4a80*/  PRMT R22, R23, 0x654, R30 ;  /* 0x0000065417167816 */ /* 0x000fe4000000001e */
[----:B------:R-:W-:Y:S01]  /*4a90*/  MOV R23, R31 ;  /* 0x0000001f00177202 */ /* 0x000fe20000000f00 */
[----:B------:R-:W-:Y:S01]  /*4aa0*/  IMAD.WIDE R34, R37, 0x2, R34 ;  /* 0x0000000225227825 */ /* 0x000fe200078e0222 */
[----:B----4-:R-:W-:-:S02]  /*4ab0*/  PRMT R32, R33, 0x654, R30 ;  /* 0x0000065421207816 */ /* 0x010fc4000000001e */
        /* <DEDUP_REMOVED lines=8> */
[----:B------:R-:W2:Y:S01]  /*4b40*/  LD.E.U16 R45, desc[UR12][R34.64+0x2] ;  /* 0x0000020c222d7980 */ /* 0x000ea2000c101500 */
[----:B------:R-:W-:-:S03]  /*4b50*/  IMAD.WIDE R42, R37, 0x2, R20 ;  /* 0x00000002252a7825 */ /* 0x000fc600078e0214 */
[----:B------:R-:W4:Y:S01]  /*4b60*/  LD.E.U16 R36, desc[UR12][R32.64] ;  /* 0x0000000c20247980 */ /* 0x000f22000c101500 */
[----:B------:R-:W-:-:S03]  /*4b70*/  LEA R18, R18, UR15, 0x1 ;  /* 0x0000000f12127c11 */ /* 0x000fc6000f8e08ff */
[----:B------:R-:W3:Y:S04]  /*4b80*/  LD.E.U16 R41, desc[UR12][R40.64+0x2] ;  /* 0x0000020c28297980 */ /* 0x000ee8000c101500 */
[----:B------:R-:W4:Y:S04]  /*4b90*/  LD.E.U16 R38, desc[UR12][R32.64+0x2] ;  /* 0x0000020c20267980 */ /* 0x000f28000c101500 */
[----:B------:R-:W5:Y:S04]  /*4ba0*/  LDL.128 R20, [R18] ;  /* 0x0000000012147983 */ /* 0x000f680000100c00 */
[----:B------:R-:W5:Y:S04]  /*4bb0*/  LD.E.U16 R32, desc[UR12][R42.64] ;  /* 0x0000000c2a207980 */ /* 0x000f68000c101500 */
[----:B------:R-:W5:Y:S01]  /*4bc0*/  LD.E.U16 R43, desc[UR12][R42.64+0x2] ;  /* 0x0000020c2a2b7980 */ /* 0x000f62000c101500 */
[----:B------:R-:W-:-:S05]  /*4bd0*/  VIADD R39, R39, 0x4 ;  /* 0x0000000427277836 */ /* 0x000fca0000000000 */
[----:B------:R-:W-:Y:S02]  /*4be0*/  ISETP.NE.AND P0, PT, R39, UR4, PT ;  /* 0x0000000427007c0c */ /* 0x000fe4000bf05270 */
[----:B--2---:R-:W-:Y:S02]  /*4bf0*/  PRMT R45, R16, 0x5410, R45 ;  /* 0x00005410102d7816 */ /* 0x004fe4000000002d */
[----:B---3--:R-:W-:Y:S02]  /*4c00*/  PRMT R41, R44, 0x5410, R41 ;  /* 0x000054102c297816 */ /* 0x008fe40000000029 */
[----:B----4-:R-:W-:Y:S01]  /*4c10*/  PRMT R36, R36, 0x5410, R38 ;  /* 0x0000541024247816 */ /* 0x010fe20000000026 */
[C---:B-----5:R-:W-:Y:S02]  /*4c20*/  HFMA2 R20, R6.reuse, R45, R20 ;  /* 0x0000002d06147231 */ /* 0x060fe40000000014 */
[C---:B------:R-:W-:Y:S02]  /*4c30*/  HFMA2 R22, R6.reuse, R41, R22 ;  /* 0x0000002906167231 */ /* 0x040fe40000000016 */
[----:B------:R-:W-:Y:S01]  /*4c40*/  HFMA2 R21, R6, R36, R21 ;  /* 0x0000002406157231 */ /* 0x000fe20000000015 */
[----:B------:R-:W-:-:S05]  /*4c50*/  PRMT R32, R32, 0x5410, R43 ;  /* 0x0000541020207816 */ /* 0x000fca000000002b */
[----:B------:R-:W-:-:S05]  /*4c60*/  HFMA2 R23, R6, R32, R23 ;  /* 0x0000002006177231 */ /* 0x000fca0000000017 */
[----:B------:R0:W-:Y:S01]  /*4c70*/  STL.128 [R18], R20 ;  /* 0x0000001412007387 */ /* 0x0001e20000100c00 */
[----:B------:R-:W-:Y:S05]  /*4c80*/  @P0 BRA `(.L_x_38) ;  /* 0xfffffffc00680947 */ /* 0x000fea000383ffff */
[----:B------:R-:W-:-:S07]  /*4c90*/  IMAD.U32 R31, RZ, RZ, UR4 ;  /* 0x00000004ff1f7e24 */ /* 0x000fce000f8e00ff */
.L_x_37:
        /* <DEDUP_REMOVED lines=44> */
.L_x_39:
[----:B------:R-:W-:Y:S01]  /*4f60*/  UMOV UR4, URZ ;  /* 0x000000ff00047c82 */ /* 0x000fe20008000000 */
[----:B------:R-:W-:Y:S05]  /*4f70*/  BRA.U !UP1, `(.L_x_40) ;  /* 0x0000000109e47547 */ /* 0x000fea000b800000 */
[----:B------:R-:W5:Y:S01]  /*4f80*/  S2UR UR6, SR_CgaCtaId ;  /* 0x00000000000679c3 */ /* 0x000f620000008800 */
[----:B0-----:R-:W-:Y:S01]  /*4f90*/  IMAD.SHL.U32 R21, R17, 0x2, RZ ;  /* 0x0000000211157824 */ /* 0x001fe200078e00ff */
[----:B------:R-:W-:Y:S01]  /*4fa0*/  UMOV UR4, 0x400 ;  /* 0x0000040000047882 */ /* 0x000fe20000000000 */
[----:B------:R-:W-:-:S03]  /*4fb0*/  ULOP3.LUT UR20, UR14, 0x7ffffffc, URZ, 0xc0, !UPT ;  /* 0x7ffffffc0e147892 */ /* 0x000fc6000f8ec0ff */
[----:B------:R-:W-:Y:S02]  /*4fc0*/  SHF.R.S32.HI R23, RZ, 0x1f, R21 ;  /* 0x0000001fff177819 */ /* 0x000fe40000011415 */
[----:B------:R-:W0:Y:S01]  /*4fd0*/  S2UR UR7, SR_SWINHI ;  /* 0x00000000000779c3 */ /* 0x000e220000002f00 */
[----:B------:R-:W-:-:S04]  /*4fe0*/  IADD3 R18, P0, PT, R8, R21, RZ ;  /* 0x0000001508127210 */ /* 0x000fc80007f1e0ff */
[----:B------:R-:W-:-:S04]  /*4ff0*/  LEA.HI.X.SX32 R23, R8, R23, 0x1, P0 ;  /* 0x0000001708177211 */ /* 0x000fc800000f0eff */
[C---:B-1-3--:R-:W-:Y:S01]  /*5000*/  SHF.L.U64.HI R16, R18.reuse, 0x1, R23 ;  /* 0x0000000112107819 */ /* 0x04afe20000010217 */
[----:B------:R-:W-:Y:S01]  /*5010*/  IMAD.SHL.U32 R18, R18, 0x2, RZ ;  /* 0x0000000212127824 */ /* 0x000fe200078e00ff */
[----:B-----5:R-:W-:-:S03]  /*5020*/  ULEA UR6, UR6, UR4, 0x18 ;  /* 0x0000000406067291 */ /* 0x020fc6000f8ec0ff */
[----:B------:R-:W-:-:S04]  /*5030*/  UMOV UR4, URZ ;  /* 0x000000ff00047c82 */ /* 0x000fc80008000000 */
[----:B------:R-:W-:Y:S01]  /*5040*/  UMOV UR18, UR6 ;  /* 0x0000000600127c82 */ /* 0x000fe20008000000 */
[----:B0-----:R-:W-:-:S05]  /*5050*/  UMOV UR19, UR7 ;  /* 0x0000000700137c82 */ /* 0x001fca0008000000 */
.L_x_41:
[----:B------:R-:W-:Y:S01]  /*5060*/  UPRMT UR22, UR4, 0x654, UR18 ;  /* 0x0000065404167896 */ /* 0x000fe20008000012 */
[----:B------:R-:W-:Y:S01]  /*5070*/  UMOV UR23, UR19 ;  /* 0x0000001300177c82 */ /* 0x000fe20008000000 */
[----:B------:R-:W-:Y:S02]  /*5080*/  UIADD3 UR6, UPT, UPT, UR4, 0x1, URZ ;  /* 0x0000000104067890 */ /* 0x000fe4000fffe0ff */
[----:B------:R-:W-:Y:S02]  /*5090*/  UIADD3 UR10, UPT, UPT, UR4, 0x3, URZ ;  /* 0x00000003040a7890 */ /* 0x000fe4000fffe0ff */
[----:B------:R-:W-:Y:S01]  /*50a0*/  UIADD3 UR8, UPT, UPT, UR4, 0x2, URZ ;  /* 0x0000000204087890 */ /* 0x000fe2000fffe0ff */
[----:B------:R-:W-:Y:S01]  /*50b0*/  IADD3 R36, P0, PT, R18, UR22, RZ ;  /* 0x0000001612247c10 */ /* 0x000fe2000ff1e0ff */
[----:B------:R-:W-:Y:S01]  /*50c0*/  UPRMT UR6, UR6, 0x654, UR18 ;  /* 0x0000065406067896 */ /* 0x000fe20008000012 */
[----:B------:R-:W-:Y:S01]  /*50d0*/  UMOV UR7, UR19 ;  /* 0x0000001300077c82 */ /* 0x000fe20008000000 */
[----:B------:R-:W-:Y:S01]  /*50e0*/  UPRMT UR10, UR10, 0x654, UR18 ;  /* 0x000006540a0a7896 */ /* 0x000fe20008000012 */
[----:B------:R-:W-:Y:S01]  /*50f0*/  UMOV UR11, UR19 ;  /* 0x00000013000b7c82 */ /* 0x000fe20008000000 */
[----:B--2---:R-:W-:Y:S01]  /*5100*/  IADD3.X R37, PT, PT, R16, UR23, RZ, P0, !PT ;  /* 0x0000001710257c10 */ /* 0x004fe200087fe4ff */
[----:B------:R-:W-:Y:S01]  /*5110*/  UPRMT UR8, UR8, 0x654, UR18 ;  /* 0x0000065408087896 */ /* 0x000fe20008000012 */
[----:B------:R-:W-:Y:S01]  /*5120*/  UMOV UR9, UR19 ;  /* 0x0000001300097c82 */ /* 0x000fe20008000000 */
[C---:B------:R-:W-:Y:S01]  /*5130*/  IADD3 R30, P0, PT, R18.reuse, UR6, RZ ;  /* 0x00000006121e7c10 */ /* 0x040fe2000ff1e0ff */
[----:B------:R-:W-:Y:S01]  /*5140*/  USHF.L.U32 UR17, UR4, 0x1, URZ ;  /* 0x0000000104117899 */ /* 0x000fe200080006ff */
[C---:B------:R-:W-:Y:S01]  /*5150*/  IADD3 R34, P2, PT, R18.reuse, UR10, RZ ;  /* 0x0000000a12227c10 */ /* 0x040fe2000ff5e0ff */
[----:B------:R-:W2:Y:S01]  /*5160*/  LD.E.U16 R38, desc[UR12][R36.64+0x4] ;  /* 0x0000040c24267980 */ /* 0x000ea2000c101500 */
[----:B----4-:R-:W-:-:S02]  /*5170*/  IADD3 R32, P1, PT, R18, UR8, RZ ;  /* 0x0000000812207c10 */ /* 0x010fc4000ff3e0ff */
[C---:B------:R-:W-:Y:S01]  /*5180*/  IADD3.X R31, PT, PT, R16.reuse, UR7, RZ, P0, !PT ;  /* 0x00000007101f7c10 */ /* 0x040fe200087fe4ff */
[----:B------:R-:W2:Y:S01]  /*5190*/  LD.E.U16 R39, desc[UR12][R36.64+0x6] ;  /* 0x0000060c24277980 */ /* 0x000ea2000c101500 */
[C---:B------:R-:W-:Y:S01]  /*51a0*/  IADD3.X R35, PT, PT, R16.reuse, UR11, RZ, P2, !PT ;  /* 0x0000000b10237c10 */ /* 0x040fe200097fe4ff */
[----:B------:R-:W-:Y:S01]  /*51b0*/  ULEA UR17, UR17, UR15, 0x1 ;  /* 0x0000000f11117291 */ /* 0x000fe2000f8e08ff */
[----:B------:R-:W-:Y:S01]  /*51c0*/  IADD3.X R33, PT, PT, R16, UR9, RZ, P1, !PT ;  /* 0x0000000910217c10 */ /* 0x000fe20008ffe4ff */
[----:B------:R-:W3:Y:S04]  /*51d0*/  LD.E.U16 R40, desc[UR12][R30.64+0x4] ;  /* 0x0000040c1e287980 */ /* 0x000ee8000c101500 */
[----:B------:R-:W3:Y:S04]  /*51e0*/  LD.E.U16 R41, desc[UR12][R30.64+0x6] ;  /* 0x0000060c1e297980 */ /* 0x000ee8000c101500 */
[----:B------:R-:W4:Y:S04]  /*51f0*/  LD.E.U16 R44, desc[UR12][R34.64+0x4] ;  /* 0x0000040c222c7980 */ /* 0x000f28000c101500 */
[----:B------:R-:W4:Y:S04]  /*5200*/  LD.E.U16 R45, desc[UR12][R34.64+0x6] ;  /* 0x0000060c222d7980 */ /* 0x000f28000c101500 */
[----:B------:R-:W5:Y:S04]  /*5210*/  LD.E.U16 R42, desc[UR12][R32.64+0x4] ;  /* 0x0000040c202a7980 */ /* 0x000f68000c101500 */
[----:B------:R-:W5:Y:S04]  /*5220*/  LD.E.U16 R43, desc[UR12][R32.64+0x6] ;  /* 0x0000060c202b7980 */ /* 0x000f68000c101500 */
[----:B0-----:R-:W5:Y:S01]  /*5230*/  LDL.128 R20, [UR17] ;  /* 0x00000011ff147983 */ /* 0x001f620008100c00 */
        /* <DEDUP_REMOVED lines=13> */
.L_x_40:
[----:B------:R-:W-:Y:S01]  /*5310*/  ULOP3.LUT UR21, UR14, 0x3, URZ, 0xc0, !UPT ;  /* 0x000000030e157892 */ /* 0x000fe2000f8ec0ff */
[----:B------:R-:W-:Y:S11]  /*5320*/  BRA.U !UP0, `(.L_x_42) ;  /* 0x0000000108c87547 */ /* 0x000ff6000b800000 */
[----:B------:R-:W5:Y:S01]  /*5330*/  S2UR UR7, SR_CgaCtaId ;  /* 0x00000000000779c3 */ /* 0x000f620000008800 */
[----:B------:R-:W-:Y:S01]  /*5340*/  UMOV UR6, 0x400 ;  /* 0x0000040000067882 */ /* 0x000fe20000000000 */
[----:B0-----:R-:W-:-:S05]  /*5350*/  IMAD.SHL.U32 R23, R17, 0x2, RZ ;  /* 0x0000000211177824 */ /* 0x001fca00078e00ff */
[----:B------:R-:W-:Y:S01]  /*5360*/  SHF.R.S32.HI R21, RZ, 0x1f, R23 ;  /* 0x0000001fff157819 */ /* 0x000fe20000011417 */
[----:B------:R-:W0:Y:S01]  /*5370*/  S2UR UR10, SR_SWINHI ;  /* 0x00000000000a79c3 */ /* 0x000e220000002f00 */
[----:B------:R-:W-:-:S04]  /*5380*/  IADD3 R18, P0, PT, R8, R23, RZ ;  /* 0x0000001708127210 */ /* 0x000fc80007f1e0ff */
        /* <DEDUP_REMOVED lines=10> */
[----:B-1-3--:R-:W3:Y:S04]  /*5430*/  LD.E.U16 R16, desc[UR12][R20.64+0x4] ;  /* 0x0000040c14107980 */ /* 0x00aee8000c101500 */
[----:B------:R-:W3:Y:S04]  /*5440*/  LD.E.U16 R23, desc[UR12][R20.64+0x6] ;  /* 0x0000060c14177980 */ /* 0x000ee8000c101500 */
[----:B------:R-:W5:Y:S01]  /*5450*/  LDL R31, [UR10] ;  /* 0x0000000aff1f7983 */ /* 0x000f620008100800 */
[----:B------:R-:W-:Y:S01]  /*5460*/  UISETP.NE.AND UP2, UPT, UR21, 0x1, UPT ;  /* 0x000000011500788c */ /* 0x000fe2000bf45270 */
[----:B---3--:R-:W-:-:S05]  /*5470*/  PRMT R16, R16, 0x5410, R23 ;  /* 0x0000541010107816 */ /* 0x008fca0000000017 */
[----:B-----5:R-:W-:-:S05]  /*5480*/  HFMA2 R31, R6, R16, R31 ;  /* 0x00000010061f7231 */ /* 0x020fca000000001f */
[----:B------:R0:W-:Y:S01]  /*5490*/  STL [UR10], R31 ;  /* 0x0000001fff007987 */ /* 0x0001e2000810080a */
[----:B------:R-:W-:Y:S05]  /*54a0*/  BRA.U !UP2, `(.L_x_42) ;  /* 0x000000010a687547 */ /* 0x000fea000b800000 */
[----:B------:R-:W-:Y:S01]  /*54b0*/  UIADD3 UR6, UPT, UPT, UR4, 0x1, URZ ;  /* 0x0000000104067890 */ /* 0x000fe2000fffe0ff */
[C---:B------:R-:W-:Y:S01]  /*54c0*/  IMAD.SHL.U32 R22, R18.reuse, 0x2, RZ ;  /* 0x0000000212167824 */ /* 0x040fe200078e00ff */
[----:B------:R-:W-:Y:S01]  /*54d0*/  SHF.L.U64.HI R18, R18, 0x1, R33 ;  /* 0x0000000112127819 */ /* 0x000fe20000010221 */
[----:B0-----:R-:W3:Y:S01]  /*54e0*/  LDL R31, [UR10+0x4] ;  /* 0x0000040aff1f7983 */ /* 0x001ee20008100800 */
[----:B------:R-:W-:Y:S01]  /*54f0*/  UPRMT UR6, UR6, 0x654, UR8 ;  /* 0x0000065406067896 */ /* 0x000fe20008000008 */
[----:B------:R-:W-:-:S05]  /*5500*/  UMOV UR7, UR9 ;  /* 0x0000000900077c82 */ /* 0x000fca0008000000 */
[----:B------:R-:W-:-:S04]  /*5510*/  IADD3 R20, P0, PT, R22, UR6, RZ ;  /* 0x0000000616147c10 */ /* 0x000fc8000ff1e0ff */
[----:B------:R-:W-:-:S05]  /*5520*/  IADD3.X R21, PT, PT, R18, UR7, RZ, P0, !PT ;  /* 0x0000000712157c10 */ /* 0x000fca00087fe4ff */
        /* <DEDUP_REMOVED lines=11> */
[----:B------:R-:W-:-:S04]  /*55e0*/  IADD3 R20, P0, PT, R22, UR6, RZ ;  /* 0x0000000616147c10 */ /* 0x000fc8000ff1e0ff */
[----:B------:R-:W-:-:S05]  /*55f0*/  IADD3.X R21, PT, PT, R18, UR7, RZ, P0, !PT ;  /* 0x0000000712157c10 */ /* 0x000fca00087fe4ff */
[----:B0-----:R-:W5:Y:S04]  /*5600*/  LD.E.U16 R16, desc[UR12][R20.64+0x4] ;  /* 0x0000040c14107980 */ /* 0x001f68000c101500 */
[----:B------:R-:W5:Y:S02]  /*5610*/  LD.E.U16 R23, desc[UR12][R20.64+0x6] ;  /* 0x0000060c14177980 */ /* 0x000f64000c101500 */
[----:B-----5:R-:W-:-:S05]  /*5620*/  PRMT R16, R16, 0x5410, R23 ;  /* 0x0000541010107816 */ /* 0x020fca0000000017 */
[----:B---3--:R-:W-:-:S05]  /*5630*/  HFMA2 R16, R6, R16, R31 ;  /* 0x0000001006107231 */ /* 0x008fca000000001f */
[----:B------:R0:W-:Y:S02]  /*5640*/  STL [UR10+0x8], R16 ;  /* 0x00000810ff007987 */ /* 0x0001e4000810080a */
.L_x_42:
        /* <DEDUP_REMOVED lines=12> */
.L_x_44:
        /* <DEDUP_REMOVED lines=39> */
.L_x_43:
        /* <DEDUP_REMOVED lines=44> */
.L_x_45:
[----:B01-3--:R-:W-:Y:S01]  /*5c40*/  IMAD.IADD R16, R25, 0x1, R8 ;  /* 0x0000000119107824 */ /* 0x00bfe200078e0208 */
[----:B------:R-:W-:Y:S01]  /*5c50*/  UMOV UR4, URZ ;  /* 0x000000ff00047c82 */ /* 0x000fe20008000000 */
[----:B------:R-:W-:-:S03]  /*5c60*/  IMAD.SHL.U32 R17, R17, 0x2, RZ ;  /* 0x0000000211117824 */ /* 0x000fc600078e00ff */
[----:B--2---:R-:W-:Y:S02]  /*5c70*/  SHF.R.S32.HI R37, RZ, 0x1f, R16 ;  /* 0x0000001fff257819 */ /* 0x004fe40000011410 */
[----:B------:R-:W-:-:S04]  /*5c80*/  IADD3 R8, P0, PT, R17, R16, RZ ;  /* 0x0000001011087210 */ /* 0x000fc80007f1e0ff */
        /* <DEDUP_REMOVED lines=12> */
.L_x_47:
        /* <DEDUP_REMOVED lines=43> */
.L_x_46:
        /* <DEDUP_REMOVED lines=48> */
.L_x_36:
[----:B------:R-:W-:Y:S05]  /*6300*/  BSYNC.RECONVERGENT B0 ;  /* 0x0000000000007941 */ /* 0x000fea0003800200 */
.L_x_35:
[----:B-1----:R-:W-:Y:S01]  /*6310*/  PRMT R6, R5, 0x5410, R4 ;  /* 0x0000541005067816 */ /* 0x002fe20000000004 */
[----:B-----5:R-:W1:Y:S01]  /*6320*/  I2F.F16.RZ R8, 0x1 ;  /* 0x0000000100087906 */ /* 0x020e62000020cc00 */
[----:B0-----:R-:W-:Y:S01]  /*6330*/  IMAD.U32 R20, RZ, RZ, UR14 ;  /* 0x0000000eff147e24 */ /* 0x001fe2000f8e00ff */
[----:B------:R-:W-:Y:S02]  /*6340*/  BSSY.RECONVERGENT B0, `(.L_x_48) ;  /* 0x00001b4000007945 */ /* 0x000fe40003800200 */
[----:B------:R-:W-:Y:S02]  /*6350*/  HFMA2 R19, R19, R6, 0.5, 0.5 ;  /* 0x3800380013137431 */ /* 0x000fe40000000006 */
[----:B------:R-:W-:-:S03]  /*6360*/  LOP3.LUT R20, R20, 0x3, RZ, 0xc0, !PT ;  /* 0x0000000314147812 */ /* 0x000fc600078ec0ff */
[----:B------:R-:W-:-:S05]  /*6370*/  PRMT R21, R19, 0x5432, R19 ;  /* 0x0000543213157816 */ /* 0x000fca0000000013 */
[----:B------:R-:W-:-:S05]  /*6380*/  HSETP2.GT.AND P0, P1, R21, RZ.H0_H0, PT ;  /* 0x200000ff15007234 */ /* 0x000fca0003904000 */
[----:B------:R-:W-:-:S13]  /*6390*/  PLOP3.LUT P0, PT, P0, P1, PT, 0x2f, 0xf2 ;  /* 0x0000000000f2781c */ /* 0x000fda0000702577 */
[----:B-1----:R-:W-:Y:S05]  /*63a0*/  @P0 BRA `(.L_x_49) ;  /* 0x0000001800b40947 */ /* 0x002fea0003800000 */
        /* <DEDUP_REMOVED lines=10> */
[----:B---3--:R-:W-:-:S03]  /*6450*/  IMAD.MOV.U32 R23, RZ, RZ, RZ ;  /* 0x000000ffff177224 */ /* 0x008fc600078e00ff */
[----:B------:R-:W-:-:S03]  /*6460*/  UISETP.GE.U32.AND UP1, UPT, UR4, 0x3, UPT ;  /* 0x000000030400788c */ /* 0x000fc6000bf26070 */
[----:B------:R-:W1:Y:S08]  /*6470*/  F2I.F16.FLOOR.NTZ R6, R19 ;  /* 0x0000001300067305 */ /* 0x000e700000107100 */
[----:B0-----:R-:W-:Y:S08]  /*6480*/  I2F.F16.RM R17, R16 ;  /* 0x0000001000117306 */ /* 0x001ff00000204c00 */
[----:B-1----:R-:W0:Y:S02]  /*6490*/  I2F.F16.RM R18, R6 ;  /* 0x0000000600127306 */ /* 0x002e240000204c00 */
[----:B0-----:R-:W-:-:S05]  /*64a0*/  PRMT R18, R17, 0x5410, R18 ;  /* 0x0000541011127816 */ /* 0x001fca0000000012 */
[----:B------:R-:W-:Y:S02]  /*64b0*/  HADD2 R17, R21, -R18 ;  /* 0x8000001215117230 */ /* 0x000fe40000000000 */
[----:B------:R-:W-:Y:S02]  /*64c0*/  IMAD R21, R25, R16, RZ ;  /* 0x0000001019157224 */ /* 0x000fe400078e02ff */
[----:B------:R-:W-:-:S05]  /*64d0*/  HADD2 R18, R8.H0_H0, -R17 ;  /* 0x8000001108127230 */ /* 0x000fca0000000800 */
[----:B------:R-:W-:-:S05]  /*64e0*/  PRMT R17, R18, 0x7632, R17 ;  /* 0x0000763212117816 */ /* 0x000fca0000000011 */
[----:B------:R-:W-:-:S05]  /*64f0*/  HMUL2 R18, R18.H0_H0, R17 ;  /* 0x0000001112127232 */ /* 0x000fca0000000800 */
[----:B------:R-:W-:-:S05]  /*6500*/  PRMT R18, R18, 0x5410, R18 ;  /* 0x0000541012127816 */ /* 0x000fca0000000012 */
[----:B------:R-:W-:Y:S01]  /*6510*/  HMUL2 R9, R18, R9.H1_H1 ;  /* 0x3000000912097232 */ /* 0x000fe20000000000 */
[----:B------:R-:W-:Y:S06]  /*6520*/  BRA.U !UP1, `(.L_x_50) ;  /* 0x0000000109c07547 */ /* 0x000fec000b800000 */
[----:B------:R-:W0:Y:S01]  /*6530*/  S2R R17, SR_CgaCtaId ;  /* 0x0000000000117919 */ /* 0x000e220000008800 */
[----:B------:R-:W-:Y:S01]  /*6540*/  MOV R16, 0x400 ;  /* 0x0000040000107802 */ /* 0x000fe20000000f00 */
[----:B--2---:R-:W-:Y:S01]  /*6550*/  IMAD.MOV.U32 R37, RZ, RZ, RZ ;  /* 0x000000ffff257224 */ /* 0x004fe200078e00ff */
[----:B------:R-:W-:Y:S01]  /*6560*/  ULOP3.LUT UR4, UR14, 0x7ffffffc, URZ, 0xc0, !UPT ;  /* 0x7ffffffc0e047892 */ /* 0x000fe2000f8ec0ff */
[----:B------:R-:W1:Y:S01]  /*6570*/  S2R R19, SR_SWINHI ;  /* 0x0000000000137919 */ /* 0x000e620000002f00 */
[----:B------:R-:W-:Y:S01]  /*6580*/  IMAD R35, R6, 0x2, R21 ;  /* 0x0000000206237824 */ /* 0x000fe200078e0215 */
[----:B0-----:R-:W-:-:S04]  /*6590*/  LEA R16, R17, R16, 0x18 ;  /* 0x0000001011107211 */ /* 0x001fc800078ec0ff */
[----:B------:R-:W-:Y:S02]  /*65a0*/  MOV R22, R16 ;  /* 0x0000001000167202 */ /* 0x000fe40000000f00 */
[----:B-1----:R-:W-:-:S07]  /*65b0*/  MOV R23, R19 ;  /* 0x0000001300177202 */ /* 0x002fce0000000f00 */
.L_x_51:
[C---:B------:R-:W-:Y:S01]  /*65c0*/  VIADD R31, R37.reuse, 0x1 ;  /* 0x00000001251f7836 */ /* 0x040fe20000000000 */
[C-C-:B----4-:R-:W-:Y:S02]  /*65d0*/  PRMT R32, R37.reuse, 0x654, R22.reuse ;  /* 0x0000065425207816 */ /* 0x150fe40000000016 */
[-C--:B------:R-:W-:Y:S01]  /*65e0*/  MOV R33, R23.reuse ;  /* 0x0000001700217202 */ /* 0x080fe20000000f00 */
[C---:B0-----:R-:W-:Y:S02]  /*65f0*/  VIADD R17, R37.reuse, 0x3 ;  /* 0x0000000325117836 */ /* 0x041fe40000000000 */
[----:B------:R-:W-:Y:S01]  /*6600*/  VIADD R19, R37, 0x2 ;  /* 0x0000000225137836 */ /* 0x000fe20000000000 */
[--C-:B------:R-:W-:Y:S02]  /*6610*/  PRMT R30, R31, 0x654, R22.reuse ;  /* 0x000006541f1e7816 */ /* 0x100fe40000000016 */
        /* <DEDUP_REMOVED lines=14> */
[----:B------:R-:W4:Y:S04]  /*6700*/  LD.E.U16 R44, desc[UR12][R38.64] ;  /* 0x0000000c262c7980 */ /* 0x000f28000c101500 */
[----:B------:R-:W2:Y:S04]  /*6710*/  LD.E.U16 R43, desc[UR12][R32.64+0x2] ;  /* 0x0000020c202b7980 */ /* 0x000ea8000c101500 */
[----:B------:R-:W5:Y:S04]  /*6720*/  LD.E.U16 R30, desc[UR12][R40.64] ;  /* 0x0000000c281e7980 */ /* 0x000f68000c101500 */
[----:B------:R-:W4:Y:S04]  /*6730*/  LD.E.U16 R39, desc[UR12][R38.64+0x2] ;  /* 0x0000020c26277980 */ /* 0x000f28000c101500 */
[----:B------:R-:W5:Y:S04]  /*6740*/  LDL.128 R16, [R36] ;  /* 0x0000000024107983 */ /* 0x000f680000100c00 */
[----:B------:R-:W5:Y:S01]  /*6750*/  LD.E.U16 R41, desc[UR12][R40.64+0x2] ;  /* 0x0000020c28297980 */ /* 0x000f62000c101500 */
[----:B------:R-:W-:-:S05]  /*6760*/  VIADD R37, R37, 0x4 ;  /* 0x0000000425257836 */ /* 0x000fca0000000000 */
[----:B------:R-:W-:Y:S02]  /*6770*/  ISETP.NE.AND P0, PT, R37, UR4, PT ;  /* 0x0000000425007c0c */ /* 0x000fe4000bf05270 */
[----:B---3--:R-:W-:Y:S02]  /*6780*/  PRMT R42, R42, 0x5410, R45 ;  /* 0x000054102a2a7816 */ /* 0x008fe4000000002d */
[----:B--2---:R-:W-:Y:S02]  /*6790*/  PRMT R34, R34, 0x5410, R43 ;  /* 0x0000541022227816 */ /* 0x004fe4000000002b */
[----:B----4-:R-:W-:Y:S02]  /*67a0*/  PRMT R39, R44, 0x5410, R39 ;  /* 0x000054102c277816 */ /* 0x010fe40000000027 */
[----:B-----5:R-:W-:Y:S01]  /*67b0*/  PRMT R30, R30, 0x5410, R41 ;  /* 0x000054101e1e7816 */ /* 0x020fe20000000029 */
[C---:B------:R-:W-:Y:S02]  /*67c0*/  HFMA2 R17, R9.reuse, R42, R17 ;  /* 0x0000002a09117231 */ /* 0x040fe40000000011 */
[----:B------:R-:W-:-:S02]  /*67d0*/  HFMA2 R16, R9, R34, R16 ;  /* 0x0000002209107231 */ /* 0x000fc40000000010 */
[C---:B------:R-:W-:Y:S02]  /*67e0*/  HFMA2 R18, R9.reuse, R39, R18 ;  /* 0x0000002709127231 */ /* 0x040fe40000000012 */
[----:B------:R-:W-:-:S05]  /*67f0*/  HFMA2 R19, R9, R30, R19 ;  /* 0x0000001e09137231 */ /* 0x000fca0000000013 */
[----:B------:R0:W-:Y:S01]  /*6800*/  STL.128 [R36], R16 ;  /* 0x0000001024007387 */ /* 0x0001e20000100c00 */
[----:B------:R-:W-:Y:S05]  /*6810*/  @P0 BRA `(.L_x_51) ;  /* 0xfffffffc00680947 */ /* 0x000fea000383ffff */
[----:B------:R-:W-:-:S07]  /*6820*/  IMAD.U32 R23, RZ, RZ, UR4 ;  /* 0x00000004ff177e24 */ /* 0x000fce000f8e00ff */
.L_x_50:
[----:B------:R-:W-:-:S13]  /*6830*/  ISETP.NE.AND P0, PT, R20, RZ, PT ;  /* 0x000000ff1400720c */ /* 0x000fda0003f05270 */
[----:B------:R-:W-:Y:S05]  /*6840*/  @!P0 BRA `(.L_x_52) ;  /* 0x0000000000a88947 */ /* 0x000fea0003800000 */
[----:B0-----:R-:W0:Y:S01]  /*6850*/  S2R R17, SR_CgaCtaId ;  /* 0x0000000000117919 */ /* 0x001e220000008800 */
[----:B------:R-:W-:Y:S01]  /*6860*/  MOV R16, 0x400 ;  /* 0x0000040000107802 */ /* 0x000fe20000000f00 */
[----:B------:R-:W-:Y:S01]  /*6870*/  IMAD R31, R6, 0x2, R21 ;  /* 0x00000002061f7824 */ /* 0x000fe200078e0215 */
[----:B------:R-:W1:Y:S01]  /*6880*/  S2R R19, SR_SWINHI ;  /* 0x0000000000137919 */ /* 0x000e620000002f00 */
[----:B------:R-:W-:-:S05]  /*6890*/  IMAD.SHL.U32 R22, R23, 0x2, RZ ;  /* 0x0000000217167824 */ /* 0x000fca00078e00ff */
[----:B------:R-:W-:-:S05]  /*68a0*/  LEA R22, R22, UR15, 0x1 ;  /* 0x0000000f16167c11 */ /* 0x000fca000f8e08ff */
[----:B----4-:R-:W3:Y:S01]  /*68b0*/  LDL R32, [R22] ;  /* 0x0000000016207983 */ /* 0x010ee20000100800 */
[----:B0-----:R-:W-:-:S04]  /*68c0*/  LEA R16, R17, R16, 0x18 ;  /* 0x0000001011107211 */ /* 0x001fc800078ec0ff */
[----:B------:R-:W-:Y:S02]  /*68d0*/  MOV R16, R16 ;  /* 0x0000001000107202 */ /* 0x000fe40000000f00 */
[----:B-1----:R-:W-:Y:S02]  /*68e0*/  MOV R17, R19 ;  /* 0x0000001300117202 */ /* 0x002fe40000000f00 */
[----:B------:R-:W-:Y:S02]  /*68f0*/  PRMT R18, R23, 0x654, R16 ;  /* 0x0000065417127816 */ /* 0x000fe40000000010 */
[----:B------:R-:W-:-:S03]  /*6900*/  MOV R19, R17 ;  /* 0x0000001100137202 */ /* 0x000fc60000000f00 */
[----:B------:R-:W-:-:S05]  /*6910*/  IMAD.WIDE R18, R31, 0x2, R18 ;  /* 0x000000021f127825 */ /* 0x000fca00078e0212 */
[----:B--2---:R-:W2:Y:S04]  /*6920*/  LD.E.U16 R30, desc[UR12][R18.64] ;  /* 0x0000000c121e7980 */ /* 0x004ea8000c101500 */
[----:B------:R-:W2:Y:S01]  /*6930*/  LD.E.U16 R33, desc[UR12][R18.64+0x2] ;  /* 0x0000020c12217980 */ /* 0x000ea2000c101500 */
[----:B------:R-:W-:Y:S02]  /*6940*/  ISETP.NE.AND P1, PT, R20, 0x1, PT ;  /* 0x000000011400780c */ /* 0x000fe40003f25270 */
[----:B--2---:R-:W-:-:S05]  /*6950*/  PRMT R33, R30, 0x5410, R33 ;  /* 0x000054101e217816 */ /* 0x004fca0000000021 */
[----:B---3--:R-:W-:-:S05]  /*6960*/  HFMA2 R33, R9, R33, R32 ;  /* 0x0000002109217231 */ /* 0x008fca0000000020 */
[----:B------:R1:W-:Y:S01]  /*6970*/  STL [R22], R33 ;  /* 0x0000002116007387 */ /* 0x0003e20000100800 */
[----:B------:R-:W-:Y:S05]  /*6980*/  @!P1 BRA `(.L_x_52) ;  /* 0x0000000000589947 */ /* 0x000fea0003800000 */
[----:B------:R-:W-:Y:S01]  /*6990*/  VIADD R19, R23, 0x1 ;  /* 0x0000000117137836 */ /* 0x000fe20000000000 */
[----:B------:R-:W2:Y:S04]  /*69a0*/  LDL R32, [R22+0x4] ;  /* 0x0000040016207983 */ /* 0x000ea80000100800 */
[----:B------:R-:W-:Y:S02]  /*69b0*/  PRMT R18, R19, 0x654, R16 ;  /* 0x0000065413127816 */ /* 0x000fe40000000010 */
[----:B------:R-:W-:-:S03]  /*69c0*/  MOV R19, R17 ;  /* 0x0000001100137202 */ /* 0x000fc60000000f00 */
[----:B------:R-:W-:-:S05]  /*69d0*/  IMAD.WIDE R18, R31, 0x2, R18 ;  /* 0x000000021f127825 */ /* 0x000fca00078e0212 */
[----:B------:R-:W3:Y:S04]  /*69e0*/  LD.E.U16 R30, desc[UR12][R18.64] ;  /* 0x0000000c121e7980 */ /* 0x000ee8000c101500 */
[----:B-1----:R-:W3:Y:S01]  /*69f0*/  LD.E.U16 R33, desc[UR12][R18.64+0x2] ;  /* 0x0000020c12217980 */ /* 0x002ee2000c101500 */
[----:B------:R-:W-:Y:S02]  /*6a00*/  ISETP.NE.AND P1, PT, R20, 0x2, PT ;  /* 0x000000021400780c */ /* 0x000fe40003f25270 */
[----:B---3--:R-:W-:-:S05]  /*6a10*/  PRMT R33, R30, 0x5410, R33 ;  /* 0x000054101e217816 */ /* 0x008fca0000000021 */
[----:B--2---:R-:W-:-:S05]  /*6a20*/  HFMA2 R33, R9, R33, R32 ;  /* 0x0000002109217231 */ /* 0x004fca0000000020 */
[----:B------:R3:W-:Y:S01]  /*6a30*/  STL [R22+0x4], R33 ;  /* 0x0000042116007387 */ /* 0x0007e20000100800 */
[----:B------:R-:W-:Y:S05]  /*6a40*/  @!P1 BRA `(.L_x_52) ;  /* 0x0000000000289947 */ /* 0x000fea0003800000 */
[----:B------:R-:W-:Y:S01]  /*6a50*/  VIADD R23, R23, 0x2 ;  /* 0x0000000217177836 */ /* 0x000fe20000000000 */
[----:B------:R-:W2:Y:S04]  /*6a60*/  LDL R30, [R22+0x8] ;  /* 0x00000800161e7983 */ /* 0x000ea80000100800 */
[----:B------:R-:W-:Y:S02]  /*6a70*/  PRMT R16, R23, 0x654, R16 ;  /* 0x0000065417107816 */ /* 0x000fe40000000010 */
[----:B------:R-:W-:-:S03]  /*6a80*/  MOV R17, R17 ;  /* 0x0000001100117202 */ /* 0x000fc60000000f00 */
[----:B------:R-:W-:-:S05]  /*6a90*/  IMAD.WIDE R16, R31, 0x2, R16 ;  /* 0x000000021f107825 */ /* 0x000fca00078e0210 */
[----:B------:R-:W4:Y:S04]  /*6aa0*/  LD.E.U16 R18, desc[UR12][R16.64] ;  /* 0x0000000c10127980 */ /* 0x000f28000c101500 */
[----:B------:R-:W4:Y:S02]  /*6ab0*/  LD.E.U16 R19, desc[UR12][R16.64+0x2] ;  /* 0x0000020c10137980 */ /* 0x000f24000c101500 */
[----:B----4-:R-:W-:-:S05]  /*6ac0*/  PRMT R19, R18, 0x5410, R19 ;  /* 0x0000541012137816 */ /* 0x010fca0000000013 */
[----:B--2---:R-:W-:-:S05]  /*6ad0*/  HFMA2 R19, R9, R19, R30 ;  /* 0x0000001309137231 */ /* 0x004fca000000001e */
[----:B------:R0:W-:Y:S02]  /*6ae0*/  STL [R22+0x8], R19 ;  /* 0x0000081316007387 */ /* 0x0001e40000100800 */
.L_x_52:
        /* <DEDUP_REMOVED lines=9> */
[----:B------:R-:W-:Y:S01]  /*6b80*/  LEA.HI.X.SX32 R17, R21, R18, 0x1, P1 ;  /* 0x0000001215117211 */ /* 0x000fe200008f0eff */
[----:B--2---:R-:W-:-:S03]  /*6b90*/  IMAD.SHL.U32 R37, R16, 0x2, RZ ;  /* 0x0000000210257824 */ /* 0x004fc600078e00ff */
[----:B------:R-:W-:Y:S01]  /*6ba0*/  SHF.L.U64.HI R36, R16, 0x1, R17 ;  /* 0x0000000110247819 */ /* 0x000fe20000010211 */
[----:B-----5:R-:W-:-:S03]  /*6bb0*/  ULEA UR6, UR6, UR4, 0x18 ;  /* 0x0000000406067291 */ /* 0x020fc6000f8ec0ff */
[----:B------:R-:W-:-:S04]  /*6bc0*/  UMOV UR4, URZ ;  /* 0x000000ff00047c82 */ /* 0x000fc80008000000 */
[----:B------:R-:W-:Y:S01]  /*6bd0*/  UMOV UR18, UR6 ;  /* 0x0000000600127c82 */ /* 0x000fe20008000000 */
[----:B0-----:R-:W-:-:S05]  /*6be0*/  UMOV UR19, UR7 ;  /* 0x0000000700137c82 */ /* 0x001fca0008000000 */
.L_x_54:
        /* <DEDUP_REMOVED lines=14> */
[----:B------:R-:W-:-:S02]  /*6cd0*/  IADD3 R30, P2, PT, R37, UR8, RZ ;  /* 0x00000008251e7c10 */ /* 0x000fc4000ff5e0ff */
[C---:B-1-3--:R-:W-:Y:S01]  /*6ce0*/  IADD3 R22, P1, PT, R37.reuse, UR6, RZ ;  /* 0x0000000625167c10 */ /* 0x04afe2000ff3e0ff */
[----:B------:R-:W2:Y:S01]  /*6cf0*/  LD.E.U16 R38, desc[UR12][R34.64+0x4] ;  /* 0x0000040c22267980 */ /* 0x000ea2000c101500 */
[----:B----4-:R-:W-:Y:S02]  /*6d00*/  IADD3 R32, P3, PT, R37, UR10, RZ ;  /* 0x0000000a25207c10 */ /* 0x010fe4000ff7e0ff */
        /* <DEDUP_REMOVED lines=25> */
.L_x_53:
[----:B------:R-:W-:Y:S05]  /*6ea0*/  @!P0 BRA `(.L_x_55) ;  /* 0x0000000000c88947 */ /* 0x000fea0003800000 */
[----:B------:R-:W5:Y:S01]  /*6eb0*/  S2UR UR7, SR_CgaCtaId ;  /* 0x00000000000779c3 */ /* 0x000f620000008800 */
[----:B------:R-:W-:Y:S01]  /*6ec0*/  UMOV UR6, 0x400 ;  /* 0x0000040000067882 */ /* 0x000fe20000000000 */
[----:B0-----:R-:W-:-:S05]  /*6ed0*/  IMAD.SHL.U32 R16, R6, 0x2, RZ ;  /* 0x0000000206107824 */ /* 0x001fca00078e00ff */
[----:B------:R-:W-:Y:S01]  /*6ee0*/  SHF.R.S32.HI R18, RZ, 0x1f, R16 ;  /* 0x0000001fff127819 */ /* 0x000fe20000011410 */
[----:B------:R-:W0:Y:S01]  /*6ef0*/  S2UR UR10, SR_SWINHI ;  /* 0x00000000000a79c3 */ /* 0x000e220000002f00 */
[----:B------:R-:W-:-:S04]  /*6f00*/  IADD3 R16, P1, PT, R21, R16, RZ ;  /* 0x0000001015107210 */ /* 0x000fc80007f3e0ff */
[----:B------:R-:W-:Y:S01]  /*6f10*/  LEA.HI.X.SX32 R17, R21, R18, 0x1, P1 ;  /* 0x0000001215117211 */ /* 0x000fe200008f0eff */
[----:B--2---:R-:W-:-:S03]  /*6f20*/  IMAD.SHL.U32 R30, R16, 0x2, RZ ;  /* 0x00000002101e7824 */ /* 0x004fc600078e00ff */
[----:B------:R-:W-:Y:S01]  /*6f30*/  SHF.L.U64.HI R23, R16, 0x1, R17 ;  /* 0x0000000110177819 */ /* 0x000fe20000010211 */
[----:B-----5:R-:W-:-:S07]  /*6f40*/  ULEA UR6, UR7, UR6, 0x18 ;  /* 0x0000000607067291 */ /* 0x020fce000f8ec0ff */
        /* <DEDUP_REMOVED lines=10> */
[----:B-1-3--:R-:W3:Y:S01]  /*6ff0*/  LDL R22, [UR10] ;  /* 0x0000000aff167983 */ /* 0x00aee20008100800 */
[----:B------:R-:W-:Y:S02]  /*7000*/  ISETP.NE.AND P1, PT, R20, 0x1, PT ;  /* 0x000000011400780c */ /* 0x000fe40003f25270 */
[----:B--2---:R-:W-:-:S05]  /*7010*/  PRMT R19, R18, 0x5410, R19 ;  /* 0x0000541012137816 */ /* 0x004fca0000000013 */
[----:B---3--:R-:W-:-:S05]  /*7020*/  HFMA2 R22, R9, R19, R22 ;  /* 0x0000001309167231 */ /* 0x008fca0000000016 */
[----:B------:R0:W-:Y:S01]  /*7030*/  STL [UR10], R22 ;  /* 0x00000016ff007987 */ /* 0x0001e2000810080a */
[----:B------:R-:W-:Y:S05]  /*7040*/  @!P1 BRA `(.L_x_55) ;  /* 0x0000000000609947 */ /* 0x000fea0003800000 */
[----:B------:R-:W-:Y:S01]  /*7050*/  UIADD3 UR6, UPT, UPT, UR4, 0x1, URZ ;  /* 0x0000000104067890 */ /* 0x000fe2000fffe0ff */
[----:B0-----:R-:W2:Y:S03]  /*7060*/  LDL R22, [UR10+0x4] ;  /* 0x0000040aff167983 */ /* 0x001ea60008100800 */
[----:B------:R-:W-:Y:S01]  /*7070*/  UPRMT UR6, UR6, 0x654, UR8 ;  /* 0x0000065406067896 */ /* 0x000fe20008000008 */
[----:B------:R-:W-:-:S05]  /*7080*/  UMOV UR7, UR9 ;  /* 0x0000000900077c82 */ /* 0x000fca0008000000 */
[----:B------:R-:W-:-:S04]  /*7090*/  IADD3 R16, P1, PT, R30, UR6, RZ ;  /* 0x000000061e107c10 */ /* 0x000fc8000ff3e0ff */
[----:B------:R-:W-:-:S05]  /*70a0*/  IADD3.X R17, PT, PT, R23, UR7, RZ, P1, !PT ;  /* 0x0000000717117c10 */ /* 0x000fca0008ffe4ff */
[----:B------:R-:W3:Y:S04]  /*70b0*/  LD.E.U16 R18, desc[UR12][R16.64+0x4] ;  /* 0x0000040c10127980 */ /* 0x000ee8000c101500 */
[----:B------:R-:W3:Y:S01]  /*70c0*/  LD.E.U16 R19, desc[UR12][R16.64+0x6] ;  /* 0x0000060c10137980 */ /* 0x000ee2000c101500 */
[----:B------:R-:W-:Y:S02]  /*70d0*/  ISETP.NE.AND P1, PT, R20, 0x2, PT ;  /* 0x000000021400780c */ /* 0x000fe40003f25270 */
[----:B---3--:R-:W-:-:S05]  /*70e0*/  PRMT R19, R18, 0x5410, R19 ;  /* 0x0000541012137816 */ /* 0x008fca0000000013 */
[----:B--2---:R-:W-:-:S05]  /*70f0*/  HFMA2 R18, R9, R19, R22 ;  /* 0x0000001309127231 */ /* 0x004fca0000000016 */
[----:B------:R0:W-:Y:S01]  /*7100*/  STL [UR10+0x4], R18 ;  /* 0x00000412ff007987 */ /* 0x0001e2000810080a */
[----:B------:R-:W-:Y:S05]  /*7110*/  @!P1 BRA `(.L_x_55) ;  /* 0x00000000002c9947 */ /* 0x000fea0003800000 */
        /* <DEDUP_REMOVED lines=11> */
.L_x_55:
[----:B------:R-:W-:Y:S01]  /*71d0*/  IMAD.MOV.U32 R31, RZ, RZ, RZ ;  /* 0x000000ffff1f7224 */ /* 0x000fe200078e00ff */
[----:B------:R-:W-:Y:S06]  /*71e0*/  BRA.U !UP1, `(.L_x_56) ;  /* 0x0000000109c47547 */ /* 0x000fec000b800000 */
[----:B0-----:R-:W0:Y:S01]  /*71f0*/  S2R R18, SR_CgaCtaId ;  /* 0x0000000000127919 */ /* 0x001e220000008800 */
[----:B------:R-:W-:Y:S01]  /*7200*/  MOV R17, 0x400 ;  /* 0x0000040000117802 */ /* 0x000fe20000000f00 */
[----:B------:R-:W-:Y:S01]  /*7210*/  IMAD R16, R6, 0x2, R21 ;  /* 0x0000000206107824 */ /* 0x000fe200078e0215 */
[----:B------:R-:W-:Y:S01]  /*7220*/  ULOP3.LUT UR4, UR14, 0x7ffffffc, URZ, 0xc0, !UPT ;  /* 0x7ffffffc0e047892 */ /* 0x000fe2000f8ec0ff */
[----:B--2---:R-:W2:Y:S01]  /*7230*/  S2R R30, SR_SWINHI ;  /* 0x00000000001e7919 */ /* 0x004ea20000002f00 */
[----:B------:R-:W-:Y:S02]  /*7240*/  IMAD.MOV.U32 R37, RZ, RZ, RZ ;  /* 0x000000ffff257224 */ /* 0x000fe400078e00ff */
[----:B------:R-:W-:Y:S01]  /*7250*/  IMAD.IADD R35, R25, 0x1, R16 ;  /* 0x0000000119237824 */ /* 0x000fe200078e0210 */
[----:B0-----:R-:W-:-:S04]  /*7260*/  LEA R17, R18, R17, 0x18 ;  /* 0x0000001112117211 */ /* 0x001fc800078ec0ff */
[----:B-1-3--:R-:W-:Y:S02]  /*7270*/  MOV R22, R17 ;  /* 0x0000001100167202 */ /* 0x00afe40000000f00 */
[----:B--2---:R-:W-:-:S07]  /*7280*/  MOV R23, R30 ;  /* 0x0000001e00177202 */ /* 0x004fce0000000f00 */
.L_x_57:
        /* <DEDUP_REMOVED lines=39> */
.L_x_56:
[----:B------:R-:W-:Y:S05]  /*7500*/  @!P0 BRA `(.L_x_58) ;  /* 0x0000000000ac8947 */ /* 0x000fea0003800000 */
[----:B0-----:R-:W0:Y:S01]  /*7510*/  S2R R17, SR_CgaCtaId ;  /* 0x0000000000117919 */ /* 0x001e220000008800 */
[----:B------:R-:W-:Y:S01]  /*7520*/  MOV R16, 0x400 ;  /* 0x0000040000107802 */ /* 0x000fe20000000f00 */
[----:B------:R-:W-:Y:S01]  /*7530*/  IMAD R18, R6, 0x2, R21 ;  /* 0x0000000206127824 */ /* 0x000fe200078e0215 */
[----:B------:R-:W5:Y:S01]  /*7540*/  S2R R19, SR_SWINHI ;  /* 0x0000000000137919 */ /* 0x000f620000002f00 */
[----:B-1-3--:R-:W-:Y:S02]  /*7550*/  IMAD.SHL.U32 R22, R31, 0x2, RZ ;  /* 0x000000021f167824 */ /* 0x00afe400078e00ff */
[----:B------:R-:W-:-:S03]  /*7560*/  IMAD.IADD R23, R25, 0x1, R18 ;  /* 0x0000000119177824 */ /* 0x000fc600078e0212 */
[----:B------:R-:W-:-:S05]  /*7570*/  LEA R22, R22, UR15, 0x1 ;  /* 0x0000000f16167c11 */ /* 0x000fca000f8e08ff */
[----:B----4-:R-:W3:Y:S01]  /*7580*/  LDL R32, [R22] ;  /* 0x0000000016207983 */ /* 0x010ee20000100800 */
[----:B0-----:R-:W-:-:S04]  /*7590*/  LEA R16, R17, R16, 0x18 ;  /* 0x0000001011107211 */ /* 0x001fc800078ec0ff */
[----:B------:R-:W-:Y:S02]  /*75a0*/  MOV R16, R16 ;  /* 0x0000001000107202 */ /* 0x000fe40000000f00 */
[----:B-----5:R-:W-:Y:S02]  /*75b0*/  MOV R17, R19 ;  /* 0x0000001300117202 */ /* 0x020fe40000000f00 */
        /* <DEDUP_REMOVED lines=16> */
[----:B0-----:R-:W3:Y:S01]  /*76c0*/  LD.E.U16 R33, desc[UR12][R18.64+0x2] ;  /* 0x0000020c12217980 */ /* 0x001ee2000c101500 */
        /* <DEDUP_REMOVED lines=10> */
[----:B------:R-:W3:Y:S04]  /*7770*/  LD.E.U16 R18, desc[UR12][R16.64] ;  /* 0x0000000c10127980 */ /* 0x000ee8000c101500 */
[----:B------:R-:W3:Y:S02]  /*7780*/  LD.E.U16 R19, desc[UR12][R16.64+0x2] ;  /* 0x0000020c10137980 */ /* 0x000ee4000c101500 */
[----:B---3--:R-:W-:-:S05]  /*7790*/  PRMT R19, R18, 0x5410, R19 ;  /* 0x0000541012137816 */ /* 0x008fca0000000013 */
[----:B--2---:R-:W-:-:S05]  /*77a0*/  HFMA2 R19, R9, R19, R30 ;  /* 0x0000001309137231 */ /* 0x004fca000000001e */
[----:B------:R1:W-:Y:S02]  /*77b0*/  STL [R22+0x8], R19 ;  /* 0x0000081316007387 */ /* 0x0003e40000100800 */
.L_x_58:
[----:B------:R-:W-:Y:S01]  /*77c0*/  IMAD.IADD R21, R25, 0x1, R21 ;  /* 0x0000000119157824 */ /* 0x000fe200078e0215 */
[----:B------:R-:W-:Y:S01]  /*77d0*/  UMOV UR4, URZ ;  /* 0x000000ff00047c82 */ /* 0x000fe20008000000 */
[----:B0-----:R-:W-:-:S05]  /*77e0*/  IMAD.SHL.U32 R16, R6, 0x2, RZ ;  /* 0x0000000206107824 */ /* 0x001fca00078e00ff */
[----:B------:R-:W-:Y:S02]  /*77f0*/  IADD3 R6, P1, PT, R16, R21, RZ ;  /* 0x0000001510067210 */ /* 0x000fe40007f3e0ff */
[----:B------:R-:W-:-:S04]  /*7800*/  SHF.R.S32.HI R21, RZ, 0x1f, R21 ;  /* 0x0000001fff157819 */ /* 0x000fc80000011415 */
[----:B------:R-:W-:Y:S01]  /*7810*/  LEA.HI.X.SX32 R21, R16, R21, 0x1, P1 ;  /* 0x0000001510157211 */ /* 0x000fe200008f0eff */
[----:B------:R-:W-:Y:S06]  /*7820*/  BRA.U !UP1, `(.L_x_59) ;  /* 0x0000000109d47547 */ /* 0x000fec000b800000 */
[----:B------:R-:W0:Y:S01]  /*7830*/  S2UR UR6, SR_CgaCtaId ;  /* 0x00000000000679c3 */ /* 0x000e220000008800 */
[----:B------:R-:W-:Y:S01]  /*7840*/  UMOV UR4, 0x400 ;  /* 0x0000040000047882 */ /* 0x000fe20000000000 */
[C---:B------:R-:W-:Y:S01]  /*7850*/  SHF.L.U64.HI R40, R6.reuse, 0x1, R21 ;  /* 0x0000000106287819 */ /* 0x040fe20000010215 */
[----:B------:R-:W-:Y:S01]  /*7860*/  IMAD.SHL.U32 R41, R6, 0x2, RZ ;  /* 0x0000000206297824 */ /* 0x000fe200078e00ff */
[----:B------:R-:W-:-:S04]  /*7870*/  ULOP3.LUT UR20, UR14, 0x7ffffffc, URZ, 0xc0, !UPT ;  /* 0x7ffffffc0e147892 */ /* 0x000fc8000f8ec0ff */
[----:B------:R-:W5:Y:S01]  /*7880*/  S2UR UR7, SR_SWINHI ;  /* 0x00000000000779c3 */ /* 0x000f620000002f00 */
[----:B0-----:R-:W-:-:S03]  /*7890*/  ULEA UR6, UR6, UR4, 0x18 ;  /* 0x0000000406067291 */ /* 0x001fc6000f8ec0ff */
[----:B------:R-:W-:-:S04]  /*78a0*/  UMOV UR4, URZ ;  /* 0x000000ff00047c82 */ /* 0x000fc80008000000 */
[----:B------:R-:W-:Y:S01]  /*78b0*/  UMOV UR18, UR6 ;  /* 0x0000000600127c82 */ /* 0x000fe20008000000 */
[----:B-----5:R-:W-:-:S05]  /*78c0*/  UMOV UR19, UR7 ;  /* 0x0000000700137c82 */ /* 0x020fca0008000000 */
.L_x_60:
[----:B------:R-:W-:Y:S02]  /*78d0*/  UIADD3 UR8, UPT, UPT, UR4, 0x2, URZ ;  /* 0x0000000204087890 */ /* 0x000fe4000fffe0ff */
[----:B------:R-:W-:Y:S01]  /*78e0*/  UPRMT UR22, UR4, 0x654, UR18 ;  /* 0x0000065404167896 */ /* 0x000fe20008000012 */
[----:B------:R-:W-:Y:S01]  /*78f0*/  UMOV UR23, UR19 ;  /* 0x0000001300177c82 */ /* 0x000fe20008000000 */
[----:B------:R-:W-:Y:S02]  /*7900*/  UIADD3 UR6, UPT, UPT, UR4, 0x1, URZ ;  /* 0x0000000104067890 */ /* 0x000fe4000fffe0ff */
[----:B------:R-:W-:Y:S02]  /*7910*/  UIADD3 UR10, UPT, UPT, UR4, 0x3, URZ ;  /* 0x00000003040a7890 */ /* 0x000fe4000fffe0ff */
[----:B------:R-:W-:Y:S01]  /*7920*/  UPRMT UR8, UR8, 0x654, UR18 ;  /* 0x0000065408087896 */ /* 0x000fe20008000012 */
[----:B------:R-:W-:Y:S01]  /*7930*/  UMOV UR9, UR19 ;  /* 0x0000001300097c82 */ /* 0x000fe20008000000 */
[C---:B-1-3--:R-:W-:Y:S01]  /*7940*/  IADD3 R22, P1, PT, R41.reuse, UR22, RZ ;  /* 0x0000001629167c10 */ /* 0x04afe2000ff3e0ff */
[----:B------:R-:W-:Y:S01]  /*7950*/  UPRMT UR6, UR6, 0x654, UR18 ;  /* 0x0000065406067896 */ /* 0x000fe20008000012 */
[----:B------:R-:W-:Y:S01]  /*7960*/  UMOV UR7, UR19 ;  /* 0x0000001300077c82 */ /* 0x000fe20008000000 */
[----:B------:R-:W-:Y:S01]  /*7970*/  UPRMT UR10, UR10, 0x654, UR18 ;  /* 0x000006540a0a7896 */ /* 0x000fe20008000012 */
[----:B------:R-:W-:Y:S01]  /*7980*/  UMOV UR11, UR19 ;  /* 0x00000013000b7c82 */ /* 0x000fe20008000000 */
[----:B------:R-:W-:Y:S01]  /*7990*/  IADD3.X R23, PT, PT, R40, UR23, RZ, P1, !PT ;  /* 0x0000001728177c10 */ /* 0x000fe20008ffe4ff */
[----:B------:R-:W-:Y:S01]  /*79a0*/  USHF.L.U32 UR17, UR4, 0x1, URZ ;  /* 0x0000000104117899 */ /* 0x000fe200080006ff */
[----:B----4-:R-:W-:-:S02]  /*79b0*/  IADD3 R32, P2, PT, R41, UR8, RZ ;  /* 0x0000000829207c10 */ /* 0x010fc4000ff5e0ff */
[C---:B--2---:R-:W-:Y:S01]  /*79c0*/  IADD3 R30, P1, PT, R41.reuse, UR6, RZ ;  /* 0x00000006291e7c10 */ /* 0x044fe2000ff3e0ff */
        /* <DEDUP_REMOVED lines=27> */
.L_x_59:
[----:B------:R-:W-:Y:S05]  /*7b80*/  @!P0 BRA `(.L_x_49) ;  /* 0x0000000000bc8947 */ /* 0x000fea0003800000 */
[----:B------:R-:W5:Y:S01]  /*7b90*/  S2UR UR7, SR_CgaCtaId ;  /* 0x00000000000779c3 */ /* 0x000f620000008800 */
[----:B------:R-:W-:Y:S01]  /*7ba0*/  UMOV UR6, 0x400 ;  /* 0x0000040000067882 */ /* 0x000fe20000000000 */
[C---:B-1-3--:R-:W-:Y:S01]  /*7bb0*/  IMAD.SHL.U32 R22, R6.reuse, 0x2, RZ ;  /* 0x0000000206167824 */ /* 0x04afe200078e00ff */
[----:B------:R-:W-:-:S05]  /*7bc0*/  SHF.L.U64.HI R21, R6, 0x1, R21 ;  /* 0x0000000106157819 */ /* 0x000fca0000010215 */
[----:B------:R-:W1:Y:S01]  /*7bd0*/  S2UR UR10, SR_SWINHI ;  /* 0x00000000000a79c3 */ /* 0x000e620000002f00 */
[----:B-----5:R-:W-:-:S07]  /*7be0*/  ULEA UR6, UR7, UR6, 0x18 ;  /* 0x0000000607067291 */ /* 0x020fce000f8ec0ff */
[----:B------:R-:W-:Y:S01]  /*7bf0*/  UMOV UR8, UR6 ;  /* 0x0000000600087c82 */ /* 0x000fe20008000000 */
[----:B-1----:R-:W-:Y:S01]  /*7c00*/  UMOV UR9, UR10 ;  /* 0x0000000a00097c82 */ /* 0x002fe20008000000 */
[----:B------:R-:W-:Y:S02]  /*7c10*/  USHF.L.U32 UR6, UR4, 0x1, URZ ;  /* 0x0000000104067899 */ /* 0x000fe400080006ff */
[----:B------:R-:W-:Y:S01]  /*7c20*/  UPRMT UR10, UR4, 0x654, UR8 ;  /* 0x00000654040a7896 */ /* 0x000fe20008000008 */
[----:B------:R-:W-:-:S05]  /*7c30*/  UMOV UR11, UR9 ;  /* 0x00000009000b7c82 */ /* 0x000fca0008000000 */
[----:B0-----:R-:W-:Y:S01]  /*7c40*/  IADD3 R16, P0, PT, R22, UR10, RZ ;  /* 0x0000000a16107c10 */ /* 0x001fe2000ff1e0ff */
[----:B------:R-:W-:-:S03]  /*7c50*/  ULEA UR10, UR6, UR15, 0x1 ;  /* 0x0000000f060a7291 */ /* 0x000fc6000f8e08ff */
[----:B------:R-:W-:-:S05]  /*7c60*/  IADD3.X R17, PT, PT, R21, UR11, RZ, P0, !PT ;  /* 0x0000000b15117c10 */ /* 0x000fca00087fe4ff */
[----:B------:R-:W3:Y:S04]  /*7c70*/  LD.E.U16 R6, desc[UR12][R16.64+0x4] ;  /* 0x0000040c10067980 */ /* 0x000ee8000c101500 */
[----:B------:R-:W3:Y:S04]  /*7c80*/  LD.E.U16 R19, desc[UR12][R16.64+0x6] ;  /* 0x0000060c10137980 */ /* 0x000ee8000c101500 */
[----:B------:R-:W5:Y:S01]  /*7c90*/  LDL R18, [UR10] ;  /* 0x0000000aff127983 */ /* 0x000f620008100800 */
[----:B------:R-:W-:Y:S01]  /*7ca0*/  IMAD.MOV.U32 R23, RZ, RZ, R9 ;  /* 0x000000ffff177224 */ /* 0x000fe200078e0009 */
[----:B------:R-:W-:-:S02]  /*7cb0*/  ISETP.NE.AND P0, PT, R20, 0x1, PT ;  /* 0x000000011400780c */ /* 0x000fc40003f05270 */
[----:B---3--:R-:W-:-:S05]  /*7cc0*/  PRMT R19, R6, 0x5410, R19 ;  /* 0x0000541006137816 */ /* 0x008fca0000000013 */
[----:B-----5:R-:W-:-:S05]  /*7cd0*/  HFMA2 R18, R23, R19, R18 ;  /* 0x0000001317127231 */ /* 0x020fca0000000012 */
[----:B------:R0:W-:Y:S01]  /*7ce0*/  STL [UR10], R18 ;  /* 0x00000012ff007987 */ /* 0x0001e2000810080a */
[----:B------:R-:W-:Y:S05]  /*7cf0*/  @!P0 BRA `(.L_x_49) ;  /* 0x0000000000608947 */ /* 0x000fea0003800000 */
[----:B------:R-:W-:Y:S01]  /*7d00*/  UIADD3 UR6, UPT, UPT, UR4, 0x1, URZ ;  /* 0x0000000104067890 */ /* 0x000fe2000fffe0ff */
[----:B0-----:R-:W3:Y:S03]  /*7d10*/  LDL R18, [UR10+0x4] ;  /* 0x0000040aff127983 */ /* 0x001ee60008100800 */
[----:B------:R-:W-:Y:S01]  /*7d20*/  UPRMT UR6, UR6, 0x654, UR8 ;  /* 0x0000065406067896 */ /* 0x000fe20008000008 */
[----:B------:R-:W-:-:S05]  /*7d30*/  UMOV UR7, UR9 ;  /* 0x0000000900077c82 */ /* 0x000fca0008000000 */
[----:B------:R-:W-:-:S04]  /*7d40*/  IADD3 R16, P0, PT, R22, UR6, RZ ;  /* 0x0000000616107c10 */ /* 0x000fc8000ff1e0ff */
[----:B------:R-:W-:-:S05]  /*7d50*/  IADD3.X R17, PT, PT, R21, UR7, RZ, P0, !PT ;  /* 0x0000000715117c10 */ /* 0x000fca00087fe4ff */
[----:B------:R-:W5:Y:S04]  /*7d60*/  LD.E.U16 R6, desc[UR12][R16.64+0x4] ;  /* 0x0000040c10067980 */ /* 0x000f68000c101500 */
[----:B------:R-:W5:Y:S01]  /*7d70*/  LD.E.U16 R9, desc[UR12][R16.64+0x6] ;  /* 0x0000060c10097980 */ /* 0x000f62000c101500 */
[----:B------:R-:W-:Y:S02]  /*7d80*/  ISETP.NE.AND P0, PT, R20, 0x2, PT ;  /* 0x000000021400780c */ /* 0x000fe40003f05270 */
[----:B-----5:R-:W-:-:S05]  /*7d90*/  PRMT R9, R6, 0x5410, R9 ;  /* 0x0000541006097816 */ /* 0x020fca0000000009 */
[----:B---3--:R-:W-:-:S05]  /*7da0*/  HFMA2 R6, R23, R9, R18 ;  /* 0x0000000917067231 */ /* 0x008fca0000000012 */
[----:B------:R0:W-:Y:S01]  /*7db0*/  STL [UR10+0x4], R6 ;  /* 0x00000406ff007987 */ /* 0x0001e2000810080a */
[----:B------:R-:W-:Y:S05]  /*7dc0*/  @!P0 BRA `(.L_x_49) ;  /* 0x00000000002c8947 */ /* 0x000fea0003800000 */
        /* <DEDUP_REMOVED lines=11> */
.L_x_49:
[----:B------:R-:W-:Y:S05]  /*7e80*/  BSYNC.RECONVERGENT B0 ;  /* 0x0000000000007941 */ /* 0x000fea0003800200 */
.L_x_48:
        /* <DEDUP_REMOVED lines=19> */
[----:B------:R-:W3:Y:S08]  /*7fc0*/  F2I.F16.FLOOR.NTZ R9, R9 ;  /* 0x0000000900097305 */ /* 0x000ef00000107100 */
[----:B0-----:R-:W-:Y:S08]  /*7fd0*/  I2F.F16.RM R12, R6 ;  /* 0x00000006000c7306 */ /* 0x001ff00000204c00 */
[----:B---3--:R-:W0:Y:S02]  /*7fe0*/  I2F.F16.RM R17, R9 ;  /* 0x0000000900117306 */ /* 0x008e240000204c00 */
[----:B0-----:R-:W-:-:S05]  /*7ff0*/  PRMT R17, R12, 0x5410, R17 ;  /* 0x000054100c117816 */ /* 0x001fca0000000011 */
[----:B------:R-:W-:-:S04]  /*8000*/  HADD2 R12, R16, -R17 ;  /* 0x80000011100c7230 */ /* 0x000fc80000000000 */
[----:B------:R-:W-:-:S05]  /*8010*/  HADD2 R16, R8.H0_H0, -R12 ;  /* 0x8000000c08107230 */ /* 0x000fca0000000800 */
[----:B------:R-:W-:-:S05]  /*8020*/  PRMT R12, R16, 0x7632, R12 ;  /* 0x00007632100c7816 */ /* 0x000fca000000000c */
[----:B------:R-:W-:Y:S02]  /*8030*/  HMUL2 R16, R16.H0_H0, R12 ;  /* 0x0000000c10107232 */ /* 0x000fe40000000800 */
[----:B------:R-:W-:-:S03]  /*8040*/  IMAD R12, R25, R6, RZ ;  /* 0x00000006190c7224 */ /* 0x000fc600078e02ff */
[----:B------:R-:W-:Y:S01]  /*8050*/  PRMT R17, R16, 0x5410, R16 ;  /* 0x0000541010117816 */ /* 0x000fe20000000010 */
[----:B------:R-:W-:-:S04]  /*8060*/  IMAD R21, R9, 0x2, R12 ;  /* 0x0000000209157824 */ /* 0x000fc800078e020c */
[----:B------:R-:W-:Y:S01]  /*8070*/  HMUL2 R6, R17, R10.H0_H0 ;  /* 0x2000000a11067232 */ /* 0x000fe20000000000 */
[----:B------:R-:W-:Y:S06]  /*8080*/  BRA.U !UP1, `(.L_x_63) ;  /* 0x0000000109bc7547 */ /* 0x000fec000b800000 */
[----:B------:R-:W0:Y:S01]  /*8090*/  S2R R17, SR_CgaCtaId ;  /* 0x0000000000117919 */ /* 0x000e220000008800 */
[----:B------:R-:W-:Y:S01]  /*80a0*/  MOV R16, 0x400 ;  /* 0x0000040000107802 */ /* 0x000fe20000000f00 */
[----:B------:R-:W-:Y:S01]  /*80b0*/  IMAD.MOV.U32 R35, RZ, RZ, RZ ;  /* 0x000000ffff237224 */ /* 0x000fe200078e00ff */
[----:B------:R-:W-:Y:S01]  /*80c0*/  ULOP3.LUT UR4, UR14, 0x7ffffffc, URZ, 0xc0, !UPT ;  /* 0x7ffffffc0e047892 */ /* 0x000fe2000f8ec0ff */
[----:B-1----:R-:W1:Y:S01]  /*80d0*/  S2R R19, SR_SWINHI ;  /* 0x0000000000137919 */ /* 0x002e620000002f00 */
[----:B0-----:R-:W-:-:S04]  /*80e0*/  LEA R16, R17, R16, 0x18 ;  /* 0x0000001011107211 */ /* 0x001fc800078ec0ff */
[----:B------:R-:W-:Y:S02]  /*80f0*/  MOV R22, R16 ;  /* 0x0000001000167202 */ /* 0x000fe40000000f00 */
[----:B-1----:R-:W-:-:S07]  /*8100*/  MOV R23, R19 ;  /* 0x0000001300177202 */ /* 0x002fce0000000f00 */
.L_x_64:
[C---:B0-----:R-:W-:Y:S01]  /*8110*/  VIADD R19, R35.reuse, 0x2 ;  /* 0x0000000223137836 */ /* 0x041fe20000000000 */
[C-C-:B----4-:R-:W-:Y:S02]  /*8120*/  PRMT R32, R35.reuse, 0x654, R22.reuse ;  /* 0x0000065423207816 */ /* 0x150fe40000000016 */
[-C--:B------:R-:W-:Y:S01]  /*8130*/  MOV R33, R23.reuse ;  /* 0x0000001700217202 */ /* 0x080fe20000000f00 */
[C---:B------:R-:W-:Y:S02]  /*8140*/  VIADD R31, R35.reuse, 0x1 ;  /* 0x00000001231f7836 */ /* 0x040fe40000000000 */
[----:B------:R-:W-:Y:S01]  /*8150*/  VIADD R17, R35, 0x3 ;  /* 0x0000000323117836 */ /* 0x000fe20000000000 */
[----:B------:R-:W-:Y:S02]  /*8160*/  PRMT R18, R19, 0x654, R22 ;  /* 0x0000065413127816 */ /* 0x000fe40000000016 */
[----:B------:R-:W-:Y:S01]  /*8170*/  MOV R19, R23 ;  /* 0x0000001700137202 */ /* 0x000fe20000000f00 */
[----:B------:R-:W-:Y:S01]  /*8180*/  IMAD.WIDE R32, R21, 0x2, R32 ;  /* 0x0000000215207825 */ /* 0x000fe200078e0220 */
[----:B--2---:R-:W-:-:S02]  /*8190*/  PRMT R30, R31, 0x654, R22 ;  /* 0x000006541f1e7816 */ /* 0x004fc40000000016 */
[-C--:B------:R-:W-:Y:S02]  /*81a0*/  MOV R31, R23.reuse ;  /* 0x00000017001f7202 */ /* 0x080fe40000000f00 */
[----:B------:R-:W-:Y:S02]  /*81b0*/  PRMT R16, R17, 0x654, R22 ;  /* 0x0000065411107816 */ /* 0x000fe40000000016 */
[----:B------:R-:W-:Y:S01]  /*81c0*/  MOV R17, R23 ;  /* 0x0000001700117202 */ /* 0x000fe20000000f00 */
[C---:B------:R-:W-:Y:S01]  /*81d0*/  IMAD.WIDE R36, R21.reuse, 0x2, R18 ;  /* 0x0000000215247825 */ /* 0x040fe200078e0212 */
[----:B------:R-:W2:Y:S03]  /*81e0*/  LD.E.U16 R34, desc[UR12][R32.64] ;  /* 0x0000000c20227980 */ /* 0x000ea6000c101500 */
[----:B------:R-:W-:Y:S01]  /*81f0*/  IMAD.WIDE R30, R21, 0x2, R30 ;  /* 0x00000002151e7825 */ /* 0x000fe200078e021e */
[----:B------:R-:W2:Y:S03]  /*8200*/  LD.E.U16 R41, desc[UR12][R32.64+0x2] ;  /* 0x0000020c20297980 */ /* 0x000ea6000c101500 */
[----:B------:R-:W-:Y:S01]  /*8210*/  IMAD.SHL.U32 R40, R35, 0x2, RZ ;  /* 0x0000000223287824 */ /* 0x000fe200078e00ff */
[----:B------:R-:W3:Y:S01]  /*8220*/  LD.E.U16 R44, desc[UR12][R36.64] ;  /* 0x0000000c242c7980 */ /* 0x000ee2000c101500 */
[----:B------:R-:W-:-:S03]  /*8230*/  IMAD.WIDE R38, R21, 0x2, R16 ;  /* 0x0000000215267825 */ /* 0x000fc600078e0210 */
[----:B------:R-:W3:Y:S01]  /*8240*/  LD.E.U16 R45, desc[UR12][R36.64+0x2] ;  /* 0x0000020c242d7980 */ /* 0x000ee2000c101500 */
[----:B------:R-:W-:-:S03]  /*8250*/  LEA R40, R40, UR15, 0x1 ;  /* 0x0000000f28287c11 */ /* 0x000fc6000f8e08ff */
[----:B------:R-:W4:Y:S04]  /*8260*/  LD.E.U16 R42, desc[UR12][R30.64] ;  /* 0x0000000c1e2a7980 */ /* 0x000f28000c101500 */
        /* <DEDUP_REMOVED lines=17> */
.L_x_63:
[----:B------:R-:W-:-:S13]  /*8380*/  ISETP.NE.AND P0, PT, R20, RZ, PT ;  /* 0x000000ff1400720c */ /* 0x000fda0003f05270 */
[----:B------:R-:W-:Y:S05]  /*8390*/  @!P0 BRA `(.L_x_65) ;  /* 0x0000000000a48947 */ /* 0x000fea0003800000 */
[----:B0-----:R-:W0:Y:S01]  /*83a0*/  S2R R17, SR_CgaCtaId ;  /* 0x0000000000117919 */ /* 0x001e220000008800 */
[----:B------:R-:W-:Y:S01]  /*83b0*/  MOV R16, 0x400 ;  /* 0x0000040000107802 */ /* 0x000fe20000000f00 */
[----:B-1----:R-:W-:Y:S01]  /*83c0*/  IMAD.SHL.U32 R22, R23, 0x2, RZ ;  /* 0x0000000217167824 */ /* 0x002fe200078e00ff */
[----:B------:R-:W1:Y:S04]  /*83d0*/  S2R R19, SR_SWINHI ;  /* 0x0000000000137919 */ /* 0x000e680000002f00 */
[----:B------:R-:W-:-:S05]  /*83e0*/  LEA R22, R22, UR15, 0x1 ;  /* 0x0000000f16167c11 */ /* 0x000fca000f8e08ff */
[----:B------:R-:W3:Y:S01]  /*83f0*/  LDL R33, [R22] ;  /* 0x0000000016217983 */ /* 0x000ee20000100800 */
        /* <DEDUP_REMOVED lines=14> */
[----:B---3--:R-:W2:Y:S04]  /*84e0*/  LDL R33, [R22+0x4] ;  /* 0x0000040016217983 */ /* 0x008ea80000100800 */
[----:B------:R-:W-:Y:S02]  /*84f0*/  PRMT R18, R19, 0x654, R16 ;  /* 0x0000065413127816 */ /* 0x000fe40000000010 */
[----:B------:R-:W-:-:S03]  /*8500*/  MOV R19, R17 ;  /* 0x0000001100137202 */ /* 0x000fc60000000f00 */
[----:B------:R-:W-:-:S05]  /*8510*/  IMAD.WIDE R18, R21, 0x2, R18 ;  /* 0x0000000215127825 */ /* 0x000fca00078e0212 */
[----:B------:R-:W3:Y:S04]  /*8520*/  LD.E.U16 R30, desc[UR12][R18.64] ;  /* 0x0000000c121e7980 */ /* 0x000ee8000c101500 */
[----:B------:R-:W3:Y:S01]  /*8530*/  LD.E.U16 R31, desc[UR12][R18.64+0x2] ;  /* 0x0000020c121f7980 */ /* 0x000ee2000c101500 */
[----:B------:R-:W-:Y:S02]  /*8540*/  ISETP.NE.AND P1, PT, R20, 0x2, PT ;  /* 0x000000021400780c */ /* 0x000fe40003f25270 */
[----:B---3--:R-:W-:-:S05]  /*8550*/  PRMT R31, R30, 0x5410, R31 ;  /* 0x000054101e1f7816 */ /* 0x008fca000000001f */
[----:B--2---:R-:W-:-:S05]  /*8560*/  HFMA2 R31, R6, R31, R33 ;  /* 0x0000001f061f7231 */ /* 0x004fca0000000021 */
[----:B------:R0:W-:Y:S01]  /*8570*/  STL [R22+0x4], R31 ;  /* 0x0000041f16007387 */ /* 0x0001e20000100800 */
[----:B------:R-:W-:Y:S05]  /*8580*/  @!P1 BRA `(.L_x_65) ;  /* 0x0000000000289947 */ /* 0x000fea0003800000 */
        /* <DEDUP_REMOVED lines=10> */
.L_x_65:
[----:B------:R-:W-:Y:S01]  /*8630*/  ULOP3.LUT UR20, UR14, 0x7ffffffc, URZ, 0xc0, !UPT ;  /* 0x7ffffffc0e147892 */ /* 0x000fe2000f8ec0ff */
[----:B------:R-:W-:Y:S01]  /*8640*/  UMOV UR4, URZ ;  /* 0x000000ff00047c82 */ /* 0x000fe20008000000 */
[----:B------:R-:W-:Y:S10]  /*8650*/  BRA.U !UP1, `(.L_x_66) ;  /* 0x0000000109e07547 */ /* 0x000ff4000b800000 */
[----:B------:R-:W5:Y:S01]  /*8660*/  S2UR UR6, SR_CgaCtaId ;  /* 0x00000000000679c3 */ /* 0x000f620000008800 */
[----:B0-----:R-:W-:Y:S01]  /*8670*/  IMAD.SHL.U32 R17, R9, 0x2, RZ ;  /* 0x0000000209117824 */ /* 0x001fe200078e00ff */
[----:B------:R-:W-:-:S04]  /*8680*/  UMOV UR4, 0x400 ;  /* 0x0000040000047882 */ /* 0x000fc80000000000 */
[----:B-1----:R-:W-:Y:S02]  /*8690*/  SHF.R.S32.HI R19, RZ, 0x1f, R17 ;  /* 0x0000001fff137819 */ /* 0x002fe40000011411 */
[----:B------:R-:W0:Y:S01]  /*86a0*/  S2UR UR7, SR_SWINHI ;  /* 0x00000000000779c3 */ /* 0x000e220000002f00 */
[----:B------:R-:W-:-:S04]  /*86b0*/  IADD3 R17, P1, PT, R12, R17, RZ ;  /* 0x000000110c117210 */ /* 0x000fc80007f3e0ff */
[----:B------:R-:W-:Y:S01]  /*86c0*/  LEA.HI.X.SX32 R16, R12, R19, 0x1, P1 ;  /* 0x000000130c107211 */ /* 0x000fe200008f0eff */
[----:B------:R-:W-:-:S03]  /*86d0*/  IMAD.SHL.U32 R36, R17, 0x2, RZ ;  /* 0x0000000211247824 */ /* 0x000fc600078e00ff */
[----:B------:R-:W-:Y:S01]  /*86e0*/  SHF.L.U64.HI R21, R17, 0x1, R16 ;  /* 0x0000000111157819 */ /* 0x000fe20000010210 */
[----:B-----5:R-:W-:-:S03]  /*86f0*/  ULEA UR6, UR6, UR4, 0x18 ;  /* 0x0000000406067291 */ /* 0x020fc6000f8ec0ff */
[----:B------:R-:W-:-:S04]  /*8700*/  UMOV UR4, URZ ;  /* 0x000000ff00047c82 */ /* 0x000fc80008000000 */
[----:B------:R-:W-:Y:S01]  /*8710*/  UMOV UR18, UR6 ;  /* 0x0000000600127c82 */ /* 0x000fe20008000000 */
[----:B0-----:R-:W-:-:S05]  /*8720*/  UMOV UR19, UR7 ;  /* 0x0000000700137c82 */ /* 0x001fca0008000000 */
.L_x_67:
[----:B------:R-:W-:Y:S01]  /*8730*/  UPRMT UR22, UR4, 0x654, UR18 ;  /* 0x0000065404167896 */ /* 0x000fe20008000012 */
[----:B------:R-:W-:Y:S01]  /*8740*/  UMOV UR23, UR19 ;  /* 0x0000001300177c82 */ /* 0x000fe20008000000 */
[----:B------:R-:W-:Y:S02]  /*8750*/  UIADD3 UR6, UPT, UPT, UR4, 0x1, URZ ;  /* 0x0000000104067890 */ /* 0x000fe4000fffe0ff */
[----:B------:R-:W-:Y:S02]  /*8760*/  UIADD3 UR10, UPT, UPT, UR4, 0x3, URZ ;  /* 0x00000003040a7890 */ /* 0x000fe4000fffe0ff */
[----:B------:R-:W-:Y:S01]  /*8770*/  UIADD3 UR8, UPT, UPT, UR4, 0x2, URZ ;  /* 0x0000000204087890 */ /* 0x000fe2000fffe0ff */
[C---:B------:R-:W-:Y:S01]  /*8780*/  IADD3 R34, P1, PT, R36.reuse, UR22, RZ ;  /* 0x0000001624227c10 */ /* 0x040fe2000ff3e0ff */
[----:B------:R-:W-:Y:S01]  /*8790*/  UPRMT UR6, UR6, 0x654, UR18 ;  /* 0x0000065406067896 */ /* 0x000fe20008000012 */
[----:B------:R-:W-:Y:S01]  /*87a0*/  UMOV UR7, UR19 ;  /* 0x0000001300077c82 */ /* 0x000fe20008000000 */
[----:B------:R-:W-:Y:S01]  /*87b0*/  UPRMT UR10, UR10, 0x654, UR18 ;  /* 0x000006540a0a7896 */ /* 0x000fe20008000012 */
[----:B------:R-:W-:Y:S01]  /*87c0*/  UMOV UR11, UR19 ;  /* 0x00000013000b7c82 */ /* 0x000fe20008000000 */
[----:B------:R-:W-:Y:S01]  /*87d0*/  IADD3.X R35, PT, PT, R21, UR23, RZ, P1, !PT ;  /* 0x0000001715237c10 */ /* 0x000fe20008ffe4ff */
[----:B------:R-:W-:Y:S01]  /*87e0*/  UPRMT UR8, UR8, 0x654, UR18 ;  /* 0x0000065408087896 */ /* 0x000fe20008000012 */
[----:B------:R-:W-:Y:S01]  /*87f0*/  UMOV UR9, UR19 ;  /* 0x0000001300097c82 */ /* 0x000fe20008000000 */
[C---:B---3--:R-:W-:Y:S01]  /*8800*/  IADD3 R22, P1, PT, R36.reuse, UR6, RZ ;  /* 0x0000000624167c10 */ /* 0x048fe2000ff3e0ff */
[----:B------:R-:W-:Y:S01]  /*8810*/  USHF.L.U32 UR17, UR4, 0x1, URZ ;  /* 0x0000000104117899 */ /* 0x000fe200080006ff */
[C---:B----4-:R-:W-:Y:S01]  /*8820*/  IADD3 R32, P3, PT, R36.reuse, UR10, RZ ;  /* 0x0000000a24207c10 */ /* 0x050fe2000ff7e0ff */
[----:B--2---:R-:W2:Y:S01]  /*8830*/  LD.E.U16 R37, desc[UR12][R34.64+0x4] ;  /* 0x0000040c22257980 */ /* 0x004ea2000c101500 */
[----:B------:R-:W-:-:S02]  /*8840*/  IADD3 R30, P2, PT, R36, UR8, RZ ;  /* 0x00000008241e7c10 */ /* 0x000fc4000ff5e0ff */
        /* <DEDUP_REMOVED lines=25> */
.L_x_66:
[----:B------:R-:W-:Y:S05]  /*89e0*/  @!P0 BRA `(.L_x_68) ;  /* 0x0000000000c88947 */ /* 0x000fea0003800000 */
[----:B------:R-:W5:Y:S01]  /*89f0*/  S2UR UR7, SR_CgaCtaId ;  /* 0x00000000000779c3 */ /* 0x000f620000008800 */
[----:B------:R-:W-:Y:S01]  /*8a00*/  UMOV UR6, 0x400 ;  /* 0x0000040000067882 */ /* 0x000fe20000000000 */
[----:B0-----:R-:W-:-:S05]  /*8a10*/  IMAD.SHL.U32 R17, R9, 0x2, RZ ;  /* 0x0000000209117824 */ /* 0x001fca00078e00ff */
[----:B-1----:R-:W-:Y:S01]  /*8a20*/  SHF.R.S32.HI R19, RZ, 0x1f, R17 ;  /* 0x0000001fff137819 */ /* 0x002fe20000011411 */
[----:B------:R-:W0:Y:S01]  /*8a30*/  S2UR UR10, SR_SWINHI ;  /* 0x00000000000a79c3 */ /* 0x000e220000002f00 */
[----:B------:R-:W-:-:S04]  /*8a40*/  IADD3 R17, P1, PT, R12, R17, RZ ;  /* 0x000000110c117210 */ /* 0x000fc80007f3e0ff */
[----:B------:R-:W-:Y:S01]  /*8a50*/  LEA.HI.X.SX32 R16, R12, R19, 0x1, P1 ;  /* 0x000000130c107211 */ /* 0x000fe200008f0eff */
[----:B------:R-:W-:-:S03]  /*8a60*/  IMAD.SHL.U32 R23, R17, 0x2, RZ ;  /* 0x0000000211177824 */ /* 0x000fc600078e00ff */
[----:B---3--:R-:W-:Y:S01]  /*8a70*/  SHF.L.U64.HI R22, R17, 0x1, R16 ;  /* 0x0000000111167819 */ /* 0x008fe20000010210 */
        /* <DEDUP_REMOVED lines=9> */
[----:B------:R-:W3:Y:S04]  /*8b10*/  LD.E.U16 R18, desc[UR12][R16.64+0x4] ;  /* 0x0000040c10127980 */ /* 0x000ee8000c101500 */
[----:B------:R-:W3:Y:S04]  /*8b20*/  LD.E.U16 R19, desc[UR12][R16.64+0x6] ;  /* 0x0000060c10137980 */ /* 0x000ee8000c101500 */
[----:B------:R-:W5:Y:S01]  /*8b30*/  LDL R21, [UR10] ;  /* 0x0000000aff157983 */ /* 0x000f620008100800 */
[----:B------:R-:W-:Y:S02]  /*8b40*/  ISETP.NE.AND P1, PT, R20, 0x1, PT ;  /* 0x000000011400780c */ /* 0x000fe40003f25270 */
        /* <DEDUP_REMOVED lines=28> */
.L_x_68:
[----:B------:R-:W-:Y:S01]  /*8d10*/  IMAD.MOV.U32 R23, RZ, RZ, RZ ;  /* 0x000000ffff177224 */ /* 0x000fe200078e00ff */
[----:B------:R-:W-:Y:S06]  /*8d20*/  BRA.U !UP1, `(.L_x_69) ;  /* 0x0000000109c07547 */ /* 0x000fec000b800000 */
[----:B0-----:R-:W0:Y:S01]  /*8d30*/  S2R R18, SR_CgaCtaId ;  /* 0x0000000000127919 */ /* 0x001e220000008800 */
[----:B------:R-:W-:Y:S01]  /*8d40*/  MOV R17, 0x400 ;  /* 0x0000040000117802 */ /* 0x000fe20000000f00 */
[----:B------:R-:W-:Y:S01]  /*8d50*/  IMAD R16, R9, 0x2, R12 ;  /* 0x0000000209107824 */ /* 0x000fe200078e020c */
[----:B--2---:R-:W2:Y:S01]  /*8d60*/  S2R R30, SR_SWINHI ;  /* 0x00000000001e7919 */ /* 0x004ea20000002f00 */
[----:B------:R-:W-:Y:S02]  /*8d70*/  IMAD.MOV.U32 R35, RZ, RZ, RZ ;  /* 0x000000ffff237224 */ /* 0x000fe400078e00ff */
[----:B------:R-:W-:Y:S01]  /*8d80*/  IMAD.IADD R21, R25, 0x1, R16 ;  /* 0x0000000119157824 */ /* 0x000fe200078e0210 */
[----:B0-----:R-:W-:-:S04]  /*8d90*/  LEA R17, R18, R17, 0x18 ;  /* 0x0000001112117211 */ /* 0x001fc800078ec0ff */
[----:B-1-3--:R-:W-:Y:S02]  /*8da0*/  MOV R22, R17 ;  /* 0x0000001100167202 */ /* 0x00afe40000000f00 */
[----:B--2---:R-:W-:-:S07]  /*8db0*/  MOV R23, R30 ;  /* 0x0000001e00177202 */ /* 0x004fce0000000f00 */
.L_x_70:
        /* <DEDUP_REMOVED lines=39> */
.L_x_69:
[----:B------:R-:W-:Y:S05]  /*9030*/  @!P0 BRA `(.L_x_71) ;  /* 0x0000000000ac8947 */ /* 0x000fea0003800000 */
[----:B0-----:R-:W0:Y:S01]  /*9040*/  S2R R17, SR_CgaCtaId ;  /* 0x0000000000117919 */ /* 0x001e220000008800 */
[----:B------:R-:W-:Y:S01]  /*9050*/  MOV R16, 0x400 ;  /* 0x0000040000107802 */ /* 0x000fe20000000f00 */
[----:B------:R-:W-:Y:S01]  /*9060*/  IMAD R18, R9, 0x2, R12 ;  /* 0x0000000209127824 */ /* 0x000fe200078e020c */
[----:B-1----:R-:W1:Y:S01]  /*9070*/  S2R R19, SR_SWINHI ;  /* 0x0000000000137919 */ /* 0x002e620000002f00 */
[----:B---3--:R-:W-:Y:S02]  /*9080*/  IMAD.SHL.U32 R22, R23, 0x2, RZ ;  /* 0x0000000217167824 */ /* 0x008fe400078e00ff */
[----:B------:R-:W-:-:S03]  /*9090*/  IMAD.IADD R21, R25, 0x1, R18 ;  /* 0x0000000119157824 */ /* 0x000fc600078e0212 */
        /* <DEDUP_REMOVED lines=16> */
[----:B0-----:R-:W2:Y:S04]  /*91a0*/  LDL R33, [R22+0x4] ;  /* 0x0000040016217983 */ /* 0x001ea80000100800 */
        /* <DEDUP_REMOVED lines=20> */
.L_x_71:
        /* <DEDUP_REMOVED lines=10> */
[----:B------:R-:W-:-:S05]  /*9390*/  IMAD.SHL.U32 R41, R9, 0x2, RZ ;  /* 0x0000000209297824 */ /* 0x000fca00078e00ff */
[----:B------:R-:W5:Y:S01]  /*93a0*/  S2UR UR7, SR_SWINHI ;  /* 0x00000000000779c3 */ /* 0x000f620000002f00 */
[----:B0-----:R-:W-:-:S03]  /*93b0*/  ULEA UR6, UR6, UR4, 0x18 ;  /* 0x0000000406067291 */ /* 0x001fc6000f8ec0ff */
[----:B------:R-:W-:-:S04]  /*93c0*/  UMOV UR4, URZ ;  /* 0x000000ff00047c82 */ /* 0x000fc80008000000 */
[----:B------:R-:W-:Y:S01]  /*93d0*/  UMOV UR18, UR6 ;  /* 0x0000000600127c82 */ /* 0x000fe20008000000 */
[----:B-----5:R-:W-:-:S05]  /*93e0*/  UMOV UR19, UR7 ;  /* 0x0000000700137c82 */ /* 0x020fca0008000000 */
.L_x_73:
[----:B------:R-:W-:Y:S01]  /*93f0*/  UPRMT UR22, UR4, 0x654, UR18 ;  /* 0x0000065404167896 */ /* 0x000fe20008000012 */
[----:B------:R-:W-:Y:S01]  /*9400*/  UMOV UR23, UR19 ;  /* 0x0000001300177c82 */ /* 0x000fe20008000000 */
[----:B------:R-:W-:Y:S02]  /*9410*/  UIADD3 UR6, UPT, UPT, UR4, 0x1, URZ ;  /* 0x0000000104067890 */ /* 0x000fe4000fffe0ff */
[----:B------:R-:W-:Y:S02]  /*9420*/  UIADD3 UR10, UPT, UPT, UR4, 0x3, URZ ;  /* 0x00000003040a7890 */ /* 0x000fe4000fffe0ff */
[----:B------:R-:W-:Y:S01]  /*9430*/  UIADD3 UR8, UPT, UPT, UR4, 0x2, URZ ;  /* 0x0000000204087890 */ /* 0x000fe2000fffe0ff */
[C---:B-1-3--:R-:W-:Y:S01]  /*9440*/  IADD3 R22, P1, PT, R41.reuse, UR22, RZ ;  /* 0x0000001629167c10 */ /* 0x04afe2000ff3e0ff */
[----:B------:R-:W-:Y:S01]  /*9450*/  UPRMT UR6, UR6, 0x654, UR18 ;  /* 0x0000065406067896 */ /* 0x000fe20008000012 */
[----:B------:R-:W-:Y:S01]  /*9460*/  UMOV UR7, UR19 ;  /* 0x0000001300077c82 */ /* 0x000fe20008000000 */
[----:B------:R-:W-:Y:S01]  /*9470*/  UPRMT UR10, UR10, 0x654, UR18 ;  /* 0x000006540a0a7896 */ /* 0x000fe20008000012 */
[----:B------:R-:W-:Y:S01]  /*9480*/  UMOV UR11, UR19 ;  /* 0x00000013000b7c82 */ /* 0x000fe20008000000 */
[----:B------:R-:W-:Y:S01]  /*9490*/  IADD3.X R23, PT, PT, R40, UR23, RZ, P1, !PT ;  /* 0x0000001728177c10 */ /* 0x000fe20008ffe4ff */
[----:B------:R-:W-:Y:S01]  /*94a0*/  UPRMT UR8, UR8, 0x654, UR18 ;  /* 0x0000065408087896 */ /* 0x000fe20008000012 */
[----:B------:R-:W-:Y:S01]  /*94b0*/  UMOV UR9, UR19 ;  /* 0x0000001300097c82 */ /* 0x000fe20008000000 */
[C---:B--2---:R-:W-:Y:S01]  /*94c0*/  IADD3 R30, P1, PT, R41.reuse, UR6, RZ ;  /* 0x00000006291e7c10 */ /* 0x044fe2000ff3e0ff */
        /* <DEDUP_REMOVED lines=29> */
.L_x_72:
[----:B------:R-:W-:Y:S05]  /*96a0*/  @!P0 BRA `(.L_x_62) ;  /* 0x0000000000bc8947 */ /* 0x000fea0003800000 */
[----:B------:R-:W5:Y:S01]  /*96b0*/  S2UR UR7, SR_CgaCtaId ;  /* 0x00000000000779c3 */ /* 0x000f620000008800 */
[----:B------:R-:W-:Y:S01]  /*96c0*/  UMOV UR6, 0x400 ;  /* 0x0000040000067882 */ /* 0x000fe20000000000 */
[C---:B------:R-:W-:Y:S01]  /*96d0*/  IMAD.SHL.U32 R21, R9.reuse, 0x2, RZ ;  /* 0x0000000209157824 */ /* 0x040fe200078e00ff */
[----:B01----:R-:W-:-:S05]  /*96e0*/  SHF.L.U64.HI R19, R9, 0x1, R12 ;  /* 0x0000000109137819 */ /* 0x003fca000001020c */
[----:B------:R-:W0:Y:S01]  /*96f0*/  S2UR UR10, SR_SWINHI ;  /* 0x00000000000a79c3 */ /* 0x000e220000002f00 */
        /* <DEDUP_REMOVED lines=9> */
[----:B------:R-:W5:Y:S04]  /*9790*/  LD.E.U16 R9, desc[UR12][R16.64+0x4] ;  /* 0x0000040c10097980 */ /* 0x000f68000c101500 */
[----:B------:R-:W5:Y:S04]  /*97a0*/  LD.E.U16 R12, desc[UR12][R16.64+0x6] ;  /* 0x0000060c100c7980 */ /* 0x000f68000c101500 */
[----:B------:R-:W2:Y:S01]  /*97b0*/  LDL R18, [UR10] ;  /* 0x0000000aff127983 */ /* 0x000ea20008100800 */
[----:B------:R-:W-:Y:S01]  /*97c0*/  ISETP.NE.AND P0, PT, R20, 0x1, PT ;  /* 0x000000011400780c */ /* 0x000fe20003f05270 */
[----:B---3--:R-:W-:Y:S01]  /*97d0*/  IMAD.MOV.U32 R22, RZ, RZ, R6 ;  /* 0x000000ffff167224 */ /* 0x008fe200078e0006 */
[----:B-----5:R-:W-:-:S05]  /*97e0*/  PRMT R9, R9, 0x5410, R12 ;  /* 0x0000541009097816 */ /* 0x020fca000000000c */
[----:B--2---:R-:W-:-:S05]  /*97f0*/  HFMA2 R18, R22, R9, R18 ;  /* 0x0000000916127231 */ /* 0x004fca0000000012 */
[----:B------:R0:W-:Y:S01]  /*9800*/  STL [UR10], R18 ;  /* 0x00000012ff007987 */ /* 0x0001e2000810080a */
[----:B------:R-:W-:Y:S05]  /*9810*/  @!P0 BRA `(.L_x_62) ;  /* 0x0000000000608947 */ /* 0x000fea0003800000 */
        /* <DEDUP_REMOVED lines=24> */
.L_x_62:
[----:B------:R-:W-:Y:S05]  /*99a0*/  BSYNC.RECONVERGENT B0 ;  /* 0x0000000000007941 */ /* 0x000fea0003800200 */
.L_x_61:
[----:B-1----:R-:W-:Y:S01]  /*99b0*/  PRMT R6, R5, 0x5410, R4 ;  /* 0x0000541005067816 */ /* 0x002fe20000000004 */
        /* <DEDUP_REMOVED lines=22> */
[----:B------:R-:W-:-:S04]  /*9b20*/  HADD2 R6, R16, -R13 ;  /* 0x8000000d10067230 */ /* 0x000fc80000000000 */
[----:B------:R-:W-:-:S05]  /*9b30*/  HADD2 R13, R8.H0_H0, -R6 ;  /* 0x80000006080d7230 */ /* 0x000fca0000000800 */
[----:B------:R-:W-:-:S05]  /*9b40*/  PRMT R6, R13, 0x7632, R6 ;  /* 0x000076320d067816 */ /* 0x000fca0000000006 */
[----:B------:R-:W-:Y:S02]  /*9b50*/  HMUL2 R16, R13.H0_H0, R6 ;  /* 0x000000060d107232 */ /* 0x000fe40000000800 */
[----:B------:R-:W-:Y:S02]  /*9b60*/  IMAD R6, R25, R12, RZ ;  /* 0x0000000c19067224 */ /* 0x000fe400078e02ff */
[----:B------:R-:W-:Y:S01]  /*9b70*/  IMAD.SHL.U32 R13, R9, 0x2, RZ ;  /* 0x00000002090d7824 */ /* 0x000fe200078e00ff */
[----:B------:R-:W-:-:S03]  /*9b80*/  PRMT R17, R16, 0x5410, R16 ;  /* 0x0000541010117816 */ /* 0x000fc60000000010 */
[----:B------:R-:W-:Y:S02]  /*9b90*/  IMAD.IADD R21, R6, 0x1, R13 ;  /* 0x0000000106157824 */ /* 0x000fe400078e020d */
[----:B------:R-:W-:Y:S02]  /*9ba0*/  HMUL2 R10, R17, R10.H1_H1 ;  /* 0x3000000a110a7232 */ /* 0x000fe40000000000 */
[----:B------:R-:W-:Y:S01]  /*9bb0*/  IMAD.IADD R12, R25, 0x1, R21 ;  /* 0x00000001190c7824 */ /* 0x000fe200078e0215 */
[----:B------:R-:W-:Y:S06]  /*9bc0*/  BRA.U !UP1, `(.L_x_76) ;  /* 0x0000000109bc7547 */ /* 0x000fec000b800000 */
[----:B------:R-:W0:Y:S01]  /*9bd0*/  S2R R17, SR_CgaCtaId ;  /* 0x0000000000117919 */ /* 0x000e220000008800 */
[----:B------:R-:W-:Y:S01]  /*9be0*/  MOV R16, 0x400 ;  /* 0x0000040000107802 */ /* 0x000fe20000000f00 */
[----:B------:R-:W-:Y:S01]  /*9bf0*/  IMAD.MOV.U32 R35, RZ, RZ, RZ ;  /* 0x000000ffff237224 */ /* 0x000fe200078e00ff */
[----:B------:R-:W-:Y:S01]  /*9c00*/  ULOP3.LUT UR4, UR14, 0x7ffffffc, URZ, 0xc0, !UPT ;  /* 0x7ffffffc0e047892 */ /* 0x000fe2000f8ec0ff */
[----:B------:R-:W1:Y:S01]  /*9c10*/  S2R R19, SR_SWINHI ;  /* 0x0000000000137919 */ /* 0x000e620000002f00 */
[----:B0-----:R-:W-:-:S04]  /*9c20*/  LEA R16, R17, R16, 0x18 ;  /* 0x0000001011107211 */ /* 0x001fc800078ec0ff */
[----:B------:R-:W-:Y:S02]  /*9c30*/  MOV R22, R16 ;  /* 0x0000001000167202 */ /* 0x000fe40000000f00 */
[----:B-1----:R-:W-:-:S07]  /*9c40*/  MOV R23, R19 ;  /* 0x0000001300177202 */ /* 0x002fce0000000f00 */
.L_x_77:
[C---:B------:R-:W-:Y:S01]  /*9c50*/  VIADD R31, R35.reuse, 0x1 ;  /* 0x00000001231f7836 */ /* 0x040fe20000000000 */
[C-C-:B----4-:R-:W-:Y:S02]  /*9c60*/  PRMT R32, R35.reuse, 0x654, R22.reuse ;  /* 0x0000065423207816 */ /* 0x150fe40000000016 */
[-C--:B------:R-:W-:Y:S01]  /*9c70*/  MOV R33, R23.reuse ;  /* 0x0000001700217202 */ /* 0x080fe20000000f00 */
[C---:B0-----:R-:W-:Y:S02]  /*9c80*/  VIADD R19, R35.reuse, 0x3 ;  /* 0x0000000323137836 */ /* 0x041fe40000000000 */
[----:B------:R-:W-:Y:S01]  /*9c90*/  VIADD R17, R35, 0x2 ;  /* 0x0000000223117836 */ /* 0x000fe20000000000 */
[--C-:B--2---:R-:W-:Y:S02]  /*9ca0*/  PRMT R30, R31, 0x654, R22.reuse ;  /* 0x000006541f1e7816 */ /* 0x104fe40000000016 */
        /* <DEDUP_REMOVED lines=15> */
[----:B------:R-:W4:Y:S04]  /*9da0*/  LD.E.U16 R44, desc[UR12][R36.64] ;  /* 0x0000000c242c7980 */ /* 0x000f28000c101500 */
        /* <DEDUP_REMOVED lines=17> */
.L_x_76:
[----:B------:R-:W-:-:S13]  /*9ec0*/  ISETP.NE.AND P0, PT, R20, RZ, PT ;  /* 0x000000ff1400720c */ /* 0x000fda0003f05270 */
[----:B------:R-:W-:Y:S05]  /*9ed0*/  @!P0 BRA `(.L_x_78) ;  /* 0x0000000000a48947 */ /* 0x000fea0003800000 */
[----:B0-----:R-:W0:Y:S01]  /*9ee0*/  S2R R17, SR_CgaCtaId ;  /* 0x0000000000117919 */ /* 0x001e220000008800 */
[----:B------:R-:W-:Y:S01]  /*9ef0*/  MOV R16, 0x400 ;  /* 0x0000040000107802 */ /* 0x000fe20000000f00 */
[----:B------:R-:W-:Y:S01]  /*9f00*/  IMAD.SHL.U32 R22, R23, 0x2, RZ ;  /* 0x0000000217167824 */ /* 0x000fe200078e00ff */
        /* <DEDUP_REMOVED lines=17> */
[----:B-1----:R-:W2:Y:S04]  /*a020*/  LDL R33, [R22+0x4] ;  /* 0x0000040016217983 */ /* 0x002ea80000100800 */
        /* <DEDUP_REMOVED lines=15> */
[----:B------:R-:W5:Y:S04]  /*a120*/  LD.E.U16 R18, desc[UR12][R16.64] ;  /* 0x0000000c10127980 */ /* 0x000f68000c101500 */
[----:B------:R-:W5:Y:S02]  /*a130*/  LD.E.U16 R19, desc[UR12][R16.64+0x2] ;  /* 0x0000020c10137980 */ /* 0x000f64000c101500 */
[----:B-----5:R-:W-:-:S05]  /*a140*/  PRMT R19, R18, 0x5410, R19 ;  /* 0x0000541012137816 */ /* 0x020fca0000000013 */
[----:B--2---:R-:W-:-:S05]  /*a150*/  HFMA2 R19, R10, R19, R21 ;  /* 0x000000130a137231 */ /* 0x004fca0000000015 */
[----:B------:R0:W-:Y:S02]  /*a160*/  STL [R22+0x8], R19 ;  /* 0x0000081316007387 */ /* 0x0001e40000100800 */
.L_x_78:
[----:B------:R-:W-:Y:S01]  /*a170*/  SHF.R.S32.HI R21, RZ, 0x1f, R13 ;  /* 0x0000001fff157819 */ /* 0x000fe2000001140d */
[----:B------:R-:W-:Y:S01]  /*a180*/  ULOP3.LUT UR20, UR14, 0x7ffffffc, URZ, 0xc0, !UPT ;  /* 0x7ffffffc0e147892 */ /* 0x000fe2000f8ec0ff */
[----:B------:R-:W-:Y:S01]  /*a190*/  UMOV UR4, URZ ;  /* 0x000000ff00047c82 */ /* 0x000fe20008000000 */
[----:B------:R-:W-:Y:S10]  /*a1a0*/  BRA.U !UP1, `(.L_x_79) ;  /* 0x0000000109d87547 */ /* 0x000ff4000b800000 */
[----:B------:R-:W5:Y:S01]  /*a1b0*/  S2UR UR6, SR_CgaCtaId ;  /* 0x00000000000679c3 */ /* 0x000f620000008800 */
[----:B--2---:R-:W-:Y:S01]  /*a1c0*/  IADD3 R37, P1, PT, R6, R13, RZ ;  /* 0x0000000d06257210 */ /* 0x004fe20007f3e0ff */
[----:B------:R-:W-:-:S03]  /*a1d0*/  UMOV UR4, 0x400 ;  /* 0x0000040000047882 */ /* 0x000fc60000000000 */
[----:B------:R-:W-:-:S03]  /*a1e0*/  LEA.HI.X.SX32 R36, R6, R21, 0x1, P1 ;  /* 0x0000001506247211 */ /* 0x000fc600008f0eff */
[----:B------:R-:W2:Y:S01]  /*a1f0*/  S2UR UR7, SR_SWINHI ;  /* 0x00000000000779c3 */ /* 0x000ea20000002f00 */
[C---:B------:R-:W-:Y:S01]  /*a200*/  SHF.L.U64.HI R36, R37.reuse, 0x1, R36 ;  /* 0x0000000125247819 */ /* 0x040fe20000010224 */
[----:B------:R-:W-:Y:S01]  /*a210*/  IMAD.SHL.U32 R37, R37, 0x2, RZ ;  /* 0x0000000225257824 */ /* 0x000fe200078e00ff */
[----:B-----5:R-:W-:-:S03]  /*a220*/  ULEA UR6, UR6, UR4, 0x18 ;  /* 0x0000000406067291 */ /* 0x020fc6000f8ec0ff */
[----:B------:R-:W-:-:S04]  /*a230*/  UMOV UR4, URZ ;  /* 0x000000ff00047c82 */ /* 0x000fc80008000000 */
[----:B------:R-:W-:Y:S01]  /*a240*/  UMOV UR18, UR6 ;  /* 0x0000000600127c82 */ /* 0x000fe20008000000 */
[----:B--2---:R-:W-:-:S05]  /*a250*/  UMOV UR19, UR7 ;  /* 0x0000000700137c82 */ /* 0x004fca0008000000 */
.L_x_80:
        /* <DEDUP_REMOVED lines=14> */
[----:B01-3--:R-:W-:-:S02]  /*a340*/  IADD3 R22, P2, PT, R37, UR8, RZ ;  /* 0x0000000825167c10 */ /* 0x00bfc4000ff5e0ff */
[C---:B----4-:R-:W-:Y:S01]  /*a350*/  IADD3 R32, P1, PT, R37.reuse, UR6, RZ ;  /* 0x0000000625207c10 */ /* 0x050fe2000ff3e0ff */
[----:B--2---:R-:W2:Y:S01]  /*a360*/  LD.E.U16 R38, desc[UR12][R34.64+0x4] ;  /* 0x0000040c22267980 */ /* 0x004ea2000c101500 */
        /* <DEDUP_REMOVED lines=12> */
[----:B------:R-:W5:Y:S01]  /*a430*/  LDL.128 R16, [UR17] ;  /* 0x00000011ff107983 */ /* 0x000f620008100c00 */
        /* <DEDUP_REMOVED lines=13> */
.L_x_79:
[----:B------:R-:W-:Y:S05]  /*a510*/  @!P0 BRA `(.L_x_81) ;  /* 0x0000000000c08947 */ /* 0x000fea0003800000 */
[----:B------:R-:W5:Y:S01]  /*a520*/  S2UR UR7, SR_CgaCtaId ;  /* 0x00000000000779c3 */ /* 0x000f620000008800 */
[----:B------:R-:W-:Y:S01]  /*a530*/  UMOV UR6, 0x400 ;  /* 0x0000040000067882 */ /* 0x000fe20000000000 */
[----:B------:R-:W-:-:S04]  /*a540*/  IADD3 R13, P1, PT, R6, R13, RZ ;  /* 0x0000000d060d7210 */ /* 0x000fc80007f3e0ff */
[----:B0-2---:R-:W-:Y:S01]  /*a550*/  LEA.HI.X.SX32 R16, R6, R21, 0x1, P1 ;  /* 0x0000001506107211 */ /* 0x005fe200008f0eff */
[C---:B-1-3--:R-:W-:Y:S01]  /*a560*/  IMAD.SHL.U32 R22, R13.reuse, 0x2, RZ ;  /* 0x000000020d167824 */ /* 0x04afe200078e00ff */
[----:B------:R-:W0:Y:S02]  /*a570*/  S2UR UR10, SR_SWINHI ;  /* 0x00000000000a79c3 */ /* 0x000e240000002f00 */
        /* <DEDUP_REMOVED lines=42> */
.L_x_81:
[----:B------:R-:W-:Y:S01]  /*a820*/  IMAD.MOV.U32 R21, RZ, RZ, RZ ;  /* 0x000000ffff157224 */ /* 0x000fe200078e00ff */
[----:B------:R-:W-:Y:S06]  /*a830*/  BRA.U !UP1, `(.L_x_82) ;  /* 0x0000000109b87547 */ /* 0x000fec000b800000 */
[----:B0-2---:R-:W0:Y:S01]  /*a840*/  S2R R16, SR_CgaCtaId ;  /* 0x0000000000107919 */ /* 0x005e220000008800 */
[----:B------:R-:W-:Y:S01]  /*a850*/  MOV R13, 0x400 ;  /* 0x00000400000d7802 */ /* 0x000fe20000000f00 */
[----:B------:R-:W2:Y:S03]  /*a860*/  S2R R17, SR_SWINHI ;  /* 0x0000000000117919 */ /* 0x000ea60000002f00 */
[----:B0-----:R-:W-:Y:S01]  /*a870*/  LEA R16, R16, R13, 0x18 ;  /* 0x0000000d10107211 */ /* 0x001fe200078ec0ff */
[----:B------:R-:W-:-:S03]  /*a880*/  IMAD.MOV.U32 R13, RZ, RZ, RZ ;  /* 0x000000ffff0d7224 */ /* 0x000fc600078e00ff */
[----:B-1-3--:R-:W-:Y:S02]  /*a890*/  MOV R22, R16 ;  /* 0x0000001000167202 */ /* 0x00afe40000000f00 */
[----:B--2---:R-:W-:-:S07]  /*a8a0*/  MOV R23, R17 ;  /* 0x0000001100177202 */ /* 0x004fce0000000f00 */
.L_x_83:
        /* <DEDUP_REMOVED lines=10> */
[C---:B------:R-:W-:Y:S01]  /*a950*/  IMAD.WIDE R32, R12.reuse, 0x2, R32 ;  /* 0x000000020c207825 */ /* 0x040fe200078e0220 */
        /* <DEDUP_REMOVED lines=10> */
[----:B------:R-:W4:Y:S04]  /*aa00*/  LD.E.U16 R45, desc[UR12][R36.64+0x2] ;  /* 0x0000020c242d7980 */ /* 0x000f28000c101500 */
[----:B------:R-:W2:Y:S04]  /*aa10*/  LD.E.U16 R38, desc[UR12][R32.64+0x2] ;  /* 0x0000020c20267980 */ /* 0x000ea8000c101500 */
[----:B------:R-:W5:Y:S04]  /*aa20*/  LD.E.U16 R42, desc[UR12][R34.64] ;  /* 0x0000000c222a7980 */ /* 0x000f68000c101500 */
[----:B------:R-:W5:Y:S04]  /*aa30*/  LD.E.U16 R43, desc[UR12][R34.64+0x2] ;  /* 0x0000020c222b7980 */ /* 0x000f68000c101500 */
[----:B------:R-:W5:Y:S01]  /*aa40*/  LDL.128 R16, [R39] ;  /* 0x0000000027107983 */ /* 0x000f620000100c00 */
[----:B------:R-:W-:-:S05]  /*aa50*/  VIADD R13, R13, 0x4 ;  /* 0x000000040d0d7836 */ /* 0x000fca0000000000 */
[----:B------:R-:W-:Y:S02]  /*aa60*/  ISETP.NE.AND P1, PT, R13, UR20, PT ;  /* 0x000000140d007c0c */ /* 0x000fe4000bf25270 */
[----:B---3--:R-:W-:Y:S02]  /*aa70*/  PRMT R40, R40, 0x5410, R41 ;  /* 0x0000541028287816 */ /* 0x008fe40000000029 */
[----:B----4-:R-:W-:Y:S02]  /*aa80*/  PRMT R44, R44, 0x5410, R45 ;  /* 0x000054102c2c7816 */ /* 0x010fe4000000002d */
[----:B--2---:R-:W-:Y:S02]  /*aa90*/  PRMT R21, R21, 0x5410, R38 ;  /* 0x0000541015157816 */ /* 0x004fe40000000026 */
        /* <DEDUP_REMOVED lines=8> */
.L_x_82:
[----:B------:R-:W-:Y:S05]  /*ab20*/  @!P0 BRA `(.L_x_84) ;  /* 0x0000000000a48947 */ /* 0x000fea0003800000 */
[----:B0-2---:R-:W0:Y:S01]  /*ab30*/  S2R R16, SR_CgaCtaId ;  /* 0x0000000000107919 */ /* 0x005e220000008800 */
[----:B------:R-:W-:Y:S01]  /*ab40*/  MOV R13, 0x400 ;  /* 0x00000400000d7802 */ /* 0x000fe20000000f00 */
[----:B------:R-:W2:Y:S03]  /*ab50*/  S2R R19, SR_SWINHI ;  /* 0x0000000000137919 */ /* 0x000ea60000002f00 */
[----:B0-----:R-:W-:Y:S01]  /*ab60*/  LEA R16, R16, R13, 0x18 ;  /* 0x0000000d10107211 */ /* 0x001fe200078ec0ff */
[----:B------:R-:W-:-:S03]  /*ab70*/  IMAD.SHL.U32 R13, R21, 0x2, RZ ;  /* 0x00000002150d7824 */ /* 0x000fc600078e00ff */
[----:B------:R-:W-:Y:S02]  /*ab80*/  MOV R16, R16 ;  /* 0x0000001000107202 */ /* 0x000fe40000000f00 */
[----:B--2---:R-:W-:Y:S02]  /*ab90*/  MOV R17, R19 ;  /* 0x0000001300117202 */ /* 0x004fe40000000f00 */
[----:B------:R-:W-:Y:S02]  /*aba0*/  LEA R13, R13, UR15, 0x1 ;  /* 0x0000000f0d0d7c11 */ /* 0x000fe4000f8e08ff */
[----:B------:R-:W-:Y:S02]  /*abb0*/  PRMT R18, R21, 0x654, R16 ;  /* 0x0000065415127816 */ /* 0x000fe40000000010 */
[----:B------:R-:W-:Y:S01]  /*abc0*/  MOV R19, R17 ;  /* 0x0000001100137202 */ /* 0x000fe20000000f00 */
[----:B---3--:R-:W2:Y:S02]  /*abd0*/  LDL R31, [R13] ;  /* 0x000000000d1f7983 */ /* 0x008ea40000100800 */
[----:B------:R-:W-:-:S05]  /*abe0*/  IMAD.WIDE R18, R12, 0x2, R18 ;  /* 0x000000020c127825 */ /* 0x000fca00078e0212 */
[----:B-1----:R-:W3:Y:S04]  /*abf0*/  LD.E.U16 R22, desc[UR12][R18.64] ;  /* 0x0000000c12167980 */ /* 0x002ee8000c101500 */
[----:B------:R-:W3:Y:S01]  /*ac00*/  LD.E.U16 R23, desc[UR12][R18.64+0x2] ;  /* 0x0000020c12177980 */ /* 0x000ee2000c101500 */
[----:B------:R-:W-:Y:S02]  /*ac10*/  ISETP.NE.AND P1, PT, R20, 0x1, PT ;  /* 0x000000011400780c */ /* 0x000fe40003f25270 */
[----:B---3--:R-:W-:-:S05]  /*ac20*/  PRMT R22, R22, 0x5410, R23 ;  /* 0x0000541016167816 */ /* 0x008fca0000000017 */
[----:B--2---:R-:W-:-:S05]  /*ac30*/  HFMA2 R22, R10, R22, R31 ;  /* 0x000000160a167231 */ /* 0x004fca000000001f */
[----:B------:R0:W-:Y:S01]  /*ac40*/  STL [R13], R22 ;  /* 0x000000160d007387 */ /* 0x0001e20000100800 */
[----:B------:R-:W-:Y:S05]  /*ac50*/  @!P1 BRA `(.L_x_84) ;  /* 0x0000000000589947 */ /* 0x000fea0003800000 */
[----:B------:R-:W-:Y:S01]  /*ac60*/  VIADD R19, R21, 0x1 ;  /* 0x0000000115137836 */ /* 0x000fe20000000000 */
[----:B------:R-:W2:Y:S04]  /*ac70*/  LDL R31, [R13+0x4] ;  /* 0x000004000d1f7983 */ /* 0x000ea80000100800 */
[----:B------:R-:W-:Y:S02]  /*ac80*/  PRMT R18, R19, 0x654, R16 ;  /* 0x0000065413127816 */ /* 0x000fe40000000010 */
[----:B------:R-:W-:-:S03]  /*ac90*/  MOV R19, R17 ;  /* 0x0000001100137202 */ /* 0x000fc60000000f00 */
[----:B------:R-:W-:-:S05]  /*aca0*/  IMAD.WIDE R18, R12, 0x2, R18 ;  /* 0x000000020c127825 */ /* 0x000fca00078e0212 */
[----:B0-----:R-:W3:Y:S04]  /*acb0*/  LD.E.U16 R22, desc[UR12][R18.64] ;  /* 0x0000000c12167980 */ /* 0x001ee8000c101500 */
        /* <DEDUP_REMOVED lines=8> */
[----:B------:R-:W-:Y:S01]  /*ad40*/  MOV R17, R17 ;  /* 0x0000001100117202 */ /* 0x000fe20000000f00 */
[----:B------:R-:W2:Y:S02]  /*ad50*/  LDL R21, [R13+0x8] ;  /* 0x000008000d157983 */ /* 0x000ea40000100800 */
[----:B------:R-:W-:-:S05]  /*ad60*/  IMAD.WIDE R16, R12, 0x2, R16 ;  /* 0x000000020c107825 */ /* 0x000fca00078e0210 */
[----:B------:R-:W3:Y:S04]  /*ad70*/  LD.E.U16 R12, desc[UR12][R16.64] ;  /* 0x0000000c100c7980 */ /* 0x000ee8000c101500 */
[----:B------:R-:W3:Y:S02]  /*ad80*/  LD.E.U16 R19, desc[UR12][R16.64+0x2] ;  /* 0x0000020c10137980 */ /* 0x000ee4000c101500 */
[----:B---3--:R-:W-:-:S05]  /*ad90*/  PRMT R12, R12, 0x5410, R19 ;  /* 0x000054100c0c7816 */ /* 0x008fca0000000013 */
[----:B--2---:R-:W-:-:S05]  /*ada0*/  HFMA2 R12, R10, R12, R21 ;  /* 0x0000000c0a0c7231 */ /* 0x004fca0000000015 */
[----:B------:R1:W-:Y:S02]  /*adb0*/  STL [R13+0x8], R12 ;  /* 0x0000080c0d007387 */ /* 0x0003e40000100800 */
.L_x_84:
[----:B-1----:R-:W-:Y:S01]  /*adc0*/  IMAD.IADD R12, R25, 0x1, R6 ;  /* 0x00000001190c7824 */ /* 0x002fe200078e0206 */
[----:B------:R-:W-:Y:S01]  /*add0*/  UMOV UR4, URZ ;  /* 0x000000ff00047c82 */ /* 0x000fe20008000000 */
[----:B------:R-:W-:-:S05]  /*ade0*/  IMAD.SHL.U32 R9, R9, 0x2, RZ ;  /* 0x0000000209097824 */ /* 0x000fca00078e00ff */
[----:B------:R-:W-:Y:S02]  /*adf0*/  IADD3 R6, P1, PT, R12, R9, RZ ;  /* 0x000000090c067210 */ /* 0x000fe40007f3e0ff */
[----:B------:R-:W-:-:S04]  /*ae00*/  SHF.R.S32.HI R9, RZ, 0x1f, R9 ;  /* 0x0000001fff097819 */ /* 0x000fc80000011409 */
[----:B------:R-:W-:Y:S01]  /*ae10*/  LEA.HI.X.SX32 R9, R12, R9, 0x1, P1 ;  /* 0x000000090c097211 */ /* 0x000fe200008f0eff */
[----:B------:R-:W-:Y:S06]  /*ae20*/  BRA.U !UP1, `(.L_x_85) ;  /* 0x0000000109d07547 */ /* 0x000fec000b800000 */
[----:B------:R-:W1:Y:S01]  /*ae30*/  S2UR UR6, SR_CgaCtaId ;  /* 0x00000000000679c3 */ /* 0x000e620000008800 */
[----:B------:R-:W-:Y:S01]  /*ae40*/  UMOV UR4, 0x400 ;  /* 0x0000040000047882 */ /* 0x000fe20000000000 */
[C---:B0-----:R-:W-:Y:S01]  /*ae50*/  SHF.L.U64.HI R40, R6.reuse, 0x1, R9 ;  /* 0x0000000106287819 */ /* 0x041fe20000010209 */
[----:B------:R-:W-:-:S05]  /*ae60*/  IMAD.SHL.U32 R41, R6, 0x2, RZ ;  /* 0x0000000206297824 */ /* 0x000fca00078e00ff */
[----:B------:R-:W0:Y:S01]  /*ae70*/  S2UR UR7, SR_SWINHI ;  /* 0x00000000000779c3 */ /* 0x000e220000002f00 */
[----:B-1----:R-:W-:-:S03]  /*ae80*/  ULEA UR6, UR6, UR4, 0x18 ;  /* 0x0000000406067291 */ /* 0x002fc6000f8ec0ff */
[----:B------:R-:W-:-:S04]  /*ae90*/  UMOV UR4, URZ ;  /* 0x000000ff00047c82 */ /* 0x000fc80008000000 */
[----:B------:R-:W-:Y:S01]  /*aea0*/  UMOV UR18, UR6 ;  /* 0x0000000600127c82 */ /* 0x000fe20008000000 */
[----:B0-----:R-:W-:-:S05]  /*aeb0*/  UMOV UR19, UR7 ;  /* 0x0000000700137c82 */ /* 0x001fca0008000000 */
.L_x_86:
[----:B------:R-:W-:Y:S02]  /*aec0*/  UIADD3 UR8, UPT, UPT, UR4, 0x2, URZ ;  /* 0x0000000204087890 */ /* 0x000fe4000fffe0ff */
[----:B------:R-:W-:Y:S01]  /*aed0*/  UPRMT UR22, UR4, 0x654, UR18 ;  /* 0x0000065404167896 */ /* 0x000fe20008000012 */
[----:B------:R-:W-:Y:S01]  /*aee0*/  UMOV UR23, UR19 ;  /* 0x0000001300177c82 */ /* 0x000fe20008000000 */
[----:B------:R-:W-:Y:S02]  /*aef0*/  UIADD3 UR6, UPT, UPT, UR4, 0x1, URZ ;  /* 0x0000000104067890 */ /* 0x000fe4000fffe0ff */
[----:B------:R-:W-:Y:S02]  /*af00*/  UIADD3 UR10, UPT, UPT, UR4, 0x3, URZ ;  /* 0x00000003040a7890 */ /* 0x000fe4000fffe0ff */
[----:B------:R-:W-:Y:S01]  /*af10*/  UPRMT UR8, UR8, 0x654, UR18 ;  /* 0x0000065408087896 */ /* 0x000fe20008000012 */
[----:B------:R-:W-:Y:S01]  /*af20*/  UMOV UR9, UR19 ;  /* 0x0000001300097c82 */ /* 0x000fe20008000000 */
[C---:B----4-:R-:W-:Y:S01]  /*af30*/  IADD3 R32, P1, PT, R41.reuse, UR22, RZ ;  /* 0x0000001629207c10 */ /* 0x050fe2000ff3e0ff */
[----:B------:R-:W-:Y:S01]  /*af40*/  UPRMT UR6, UR6, 0x654, UR18 ;  /* 0x0000065406067896 */ /* 0x000fe20008000012 */
[----:B------:R-:W-:Y:S01]  /*af50*/  UMOV UR7, UR19 ;  /* 0x0000001300077c82 */ /* 0x000fe20008000000 */
[----:B------:R-:W-:Y:S01]  /*af60*/  UPRMT UR10, UR10, 0x654, UR18 ;  /* 0x000006540a0a7896 */ /* 0x000fe20008000012 */
[----:B------:R-:W-:Y:S01]  /*af70*/  UMOV UR11, UR19 ;  /* 0x00000013000b7c82 */ /* 0x000fe20008000000 */
[----:B------:R-:W-:Y:S01]  /*af80*/  IADD3.X R33, PT, PT, R40, UR23, RZ, P1, !PT ;  /* 0x0000001728217c10 */ /* 0x000fe20008ffe4ff */
[----:B------:R-:W-:Y:S01]  /*af90*/  USHF.L.U32 UR17, UR4, 0x1, URZ ;  /* 0x0000000104117899 */ /* 0x000fe200080006ff */
[----:B---3--:R-:W-:-:S02]  /*afa0*/  IADD3 R22, P2, PT, R41, UR8, RZ ;  /* 0x0000000829167c10 */ /* 0x008fc4000ff5e0ff */
        /* <DEDUP_REMOVED lines=28> */
.L_x_85:
[----:B------:R-:W-:Y:S05]  /*b170*/  @!P0 BRA `(.L_x_75) ;  /* 0x0000000000bc8947 */ /* 0x000fea0003800000 */
[----:B------:R-:W1:Y:S01]  /*b180*/  S2UR UR7, SR_CgaCtaId ;  /* 0x00000000000779c3 */ /* 0x000e620000008800 */
[----:B------:R-:W-:Y:S01]  /*b190*/  UMOV UR6, 0x400 ;  /* 0x0000040000067882 */ /* 0x000fe20000000000 */
[C---:B0-2---:R-:W-:Y:S01]  /*b1a0*/  IMAD.SHL.U32 R18, R6.reuse, 0x2, RZ ;  /* 0x0000000206127824 */ /* 0x045fe200078e00ff */
        /* <DEDUP_REMOVED lines=13> */
[----:B------:R-:W5:Y:S01]  /*b280*/  LDL R16, [UR10] ;  /* 0x0000000aff107983 */ /* 0x000f620008100800 */
[----:B------:R-:W-:Y:S01]  /*b290*/  IMAD.MOV.U32 R19, RZ, RZ, R10 ;  /* 0x000000ffff137224 */ /* 0x000fe200078e000a */
[----:B------:R-:W-:-:S02]  /*b2a0*/  ISETP.NE.AND P0, PT, R20, 0x1, PT ;  /* 0x000000011400780c */ /* 0x000fc40003f05270 */
[----:B--2---:R-:W-:-:S05]  /*b2b0*/  PRMT R9, R6, 0x5410, R9 ;  /* 0x0000541006097816 */ /* 0x004fca0000000009 */
[----:B-----5:R-:W-:-:S05]  /*b2c0*/  HFMA2 R16, R19, R9, R16 ;  /* 0x0000000913107231 */ /* 0x020fca0000000010 */
        /* <DEDUP_REMOVED lines=21> */
[----:B0-----:R-:W5:Y:S04]  /*b420*/  LD.E.U16 R6, desc[UR12][R12.64+0x4] ;  /* 0x0000040c0c067980 */ /* 0x001f68000c101500 */
[----:B------:R-:W5:Y:S02]  /*b430*/  LD.E.U16 R9, desc[UR12][R12.64+0x6] ;  /* 0x0000060c0c097980 */ /* 0x000f64000c101500 */
[----:B-----5:R-:W-:-:S05]  /*b440*/  PRMT R9, R6, 0x5410, R9 ;  /* 0x0000541006097816 */ /* 0x020fca0000000009 */
[----:B--2---:R-:W-:-:S05]  /*b450*/  HFMA2 R6, R19, R9, R10 ;  /* 0x0000000913067231 */ /* 0x004fca000000000a */
[----:B------:R0:W-:Y:S02]  /*b460*/  STL [UR10+0x8], R6 ;  /* 0x00000806ff007987 */ /* 0x0001e4000810080a */
.L_x_75:
[----:B------:R-:W-:Y:S05]  /*b470*/  BSYNC.RECONVERGENT B0 ;  /* 0x0000000000007941 */ /* 0x000fea0003800200 */
.L_x_74:
[----:B------:R-:W-:Y:S01]  /*b480*/  PRMT R9, R5, 0x5410, R4 ;  /* 0x0000541005097816 */ /* 0x000fe20000000004 */
[----:B0-2---:R-:W-:Y:S01]  /*b490*/  IMAD.U32 R17, RZ, RZ, UR14 ;  /* 0x0000000eff117e24 */ /* 0x005fe2000f8e00ff */
[----:B------:R-:W-:Y:S03]  /*b4a0*/  BSSY.RECONVERGENT B0, `(.L_x_87) ;  /* 0x00001a6000007945 */ /* 0x000fe60003800200 */
[----:B------:R-:W-:Y:S02]  /*b4b0*/  HFMA2 R10, R14, R9, 0.5, 0.5 ;  /* 0x380038000e0a7431 */ /* 0x000fe40000000009 */
[----:B------:R-:W-:Y:S02]  /*b4c0*/  IMAD.U32 R9, RZ, RZ, UR14 ;  /* 0x0000000eff097e24 */ /* 0x000fe4000f8e00ff */
[----:B------:R-:W-:Y:S01]  /*b4d0*/  VIADD R17, R17, 0xffffffff ;  /* 0xffffffff11117836 */ /* 0x000fe20000000000 */
[----:B------:R-:W-:-:S02]  /*b4e0*/  PRMT R14, R10, 0x5432, R10 ;  /* 0x000054320a0e7816 */ /* 0x000fc4000000000a */
[----:B------:R-:W-:-:S03]  /*b4f0*/  LOP3.LUT R9, R9, 0x7ffffffc, RZ, 0xc0, !PT ;  /* 0x7ffffffc09097812 */ /* 0x000fc600078ec0ff */
        /* <DEDUP_REMOVED lines=12> */
[----:B------:R-:W-:Y:S01]  /*b5c0*/  ISETP.GE.U32.AND P0, PT, R17, 0x3, PT ;  /* 0x000000031100780c */ /* 0x000fe20003f06070 */
[----:B---3--:R-:W-:-:S06]  /*b5d0*/  IMAD.MOV.U32 R23, RZ, RZ, RZ ;  /* 0x000000ffff177224 */ /* 0x008fcc00078e00ff */
[----:B------:R-:W2:Y:S08]  /*b5e0*/  F2I.F16.FLOOR.NTZ R10, R10 ;  /* 0x0000000a000a7305 */ /* 0x000eb00000107100 */
[----:B0-----:R-:W-:Y:S08]  /*b5f0*/  I2F.F16.RM R12, R6 ;  /* 0x00000006000c7306 */ /* 0x001ff00000204c00 */
[----:B--2---:R-:W0:Y:S02]  /*b600*/  I2F.F16.RM R13, R10 ;  /* 0x0000000a000d7306 */ /* 0x004e240000204c00 */
[----:B0-----:R-:W-:Y:S01]  /*b610*/  PRMT R13, R12, 0x5410, R13 ;  /* 0x000054100c0d7816 */ /* 0x001fe2000000000d */
[----:B------:R-:W-:-:S04]  /*b620*/  IMAD.SHL.U32 R12, R10, 0x2, RZ ;  /* 0x000000020a0c7824 */ /* 0x000fc800078e00ff */
[----:B------:R-:W-:Y:S02]  /*b630*/  HFMA2 R14, R14, 1, 1, -R13 ;  /* 0x3c003c000e0e7831 */ /* 0x000fe4000010000d */
[----:B------:R-:W-:-:S04]  /*b640*/  IMAD R13, R25, R6, RZ ;  /* 0x00000006190d7224 */ /* 0x000fc800078e02ff */
[----:B------:R-:W-:-:S04]  /*b650*/  IMAD.IADD R21, R13, 0x1, R12 ;  /* 0x000000010d157824 */ /* 0x000fc800078e020c */
[----:B------:R-:W-:Y:S02]  /*b660*/  IMAD.IADD R10, R25, 0x1, R21 ;  /* 0x00000001190a7824 */ /* 0x000fe400078e0215 */
[----:B-1----:R-:W-:-:S05]  /*b670*/  HADD2 R16, R8.H0_H0, -R14 ;  /* 0x8000000e08107230 */ /* 0x002fca0000000800 */
[----:B------:R-:W-:-:S05]  /*b680*/  PRMT R14, R16, 0x7632, R14 ;  /* 0x00007632100e7816 */ /* 0x000fca000000000e */
[----:B------:R-:W-:-:S05]  /*b690*/  HMUL2 R16, R16.H0_H0, R14 ;  /* 0x0000000e10107232 */ /* 0x000fca0000000800 */
[----:B------:R-:W-:-:S05]  /*b6a0*/  PRMT R6, R16, 0x5410, R16 ;  /* 0x0000541010067816 */ /* 0x000fca0000000010 */
[----:B------:R-:W-:Y:S01]  /*b6b0*/  HMUL2 R6, R6, R11.H0_H0 ;  /* 0x2000000b06067232 */ /* 0x000fe20000000000 */
[----:B------:R-:W-:Y:S06]  /*b6c0*/  @!P0 BRA `(.L_x_89) ;  /* 0x0000000000b88947 */ /* 0x000fec0003800000 */
[----:B------:R-:W0:Y:S01]  /*b6d0*/  S2R R17, SR_CgaCtaId ;  /* 0x0000000000117919 */ /* 0x000e220000008800 */
[----:B------:R-:W-:Y:S01]  /*b6e0*/  MOV R14, 0x400 ;  /* 0x00000400000e7802 */ /* 0x000fe20000000f00 */
[----:B------:R-:W1:Y:S03]  /*b6f0*/  S2R R16, SR_SWINHI ;  /* 0x0000000000107919 */ /* 0x000e660000002f00 */
[----:B0-----:R-:W-:Y:S01]  /*b700*/  LEA R17, R17, R14, 0x18 ;  /* 0x0000000e11117211 */ /* 0x001fe200078ec0ff */
[----:B------:R-:W-:-:S03]  /*b710*/  IMAD.MOV.U32 R14, RZ, RZ, RZ ;  /* 0x000000ffff0e7224 */ /* 0x000fc600078e00ff */
[----:B------:R-:W-:Y:S02]  /*b720*/  MOV R22, R17 ;  /* 0x0000001100167202 */ /* 0x000fe40000000f00 */
[----:B-1----:R-:W-:-:S07]  /*b730*/  MOV R23, R16 ;  /* 0x0000001000177202 */ /* 0x002fce0000000f00 */
.L_x_90:
        /* <DEDUP_REMOVED lines=14> */
[----:B------:R-:W-:Y:S01]  /*b820*/  IMAD.SHL.U32 R40, R14, 0x2, RZ ;  /* 0x000000020e287824 */ /* 0x000fe200078e00ff */
[----:B------:R-:W2:Y:S01]  /*b830*/  LD.E.U16 R39, desc[UR12][R32.64+0x2] ;  /* 0x0000020c20277980 */ /* 0x000ea2000c101500 */
[----:B------:R-:W-:-:S03]  /*b840*/  IMAD.WIDE R36, R21, 0x2, R16 ;  /* 0x0000000215247825 */ /* 0x000fc600078e0210 */
[----:B------:R-:W3:Y:S01]  /*b850*/  LD.E.U16 R43, desc[UR12][R34.64] ;  /* 0x0000000c222b7980 */ /* 0x000ee2000c101500 */
[----:B------:R-:W-:Y:S01]  /*b860*/  IMAD.WIDE R30, R21, 0x2, R30 ;  /* 0x00000002151e7825 */ /* 0x000fe200078e021e */
[----:B------:R-:W-:Y:S02]  /*b870*/  LEA R40, R40, UR15, 0x1 ;  /* 0x0000000f28287c11 */ /* 0x000fe4000f8e08ff */
[----:B------:R-:W3:Y:S04]  /*b880*/  LD.E.U16 R44, desc[UR12][R34.64+0x2] ;  /* 0x0000020c222c7980 */ /* 0x000ee8000c101500 */
[----:B------:R-:W4:Y:S04]  /*b890*/  LD.E.U16 R45, desc[UR12][R36.64] ;  /* 0x0000000c242d7980 */ /* 0x000f28000c101500 */
[----:B------:R-:W5:Y:S04]  /*b8a0*/  LD.E.U16 R41, desc[UR12][R30.64] ;  /* 0x0000000c1e297980 */ /* 0x000f68000c101500 */
[----:B------:R-:W5:Y:S04]  /*b8b0*/  LD.E.U16 R42, desc[UR12][R30.64+0x2] ;  /* 0x0000020c1e2a7980 */ /* 0x000f68000c101500 */
[----:B------:R-:W4:Y:S04]  /*b8c0*/  LD.E.U16 R36, desc[UR12][R36.64+0x2] ;  /* 0x0000020c24247980 */ /* 0x000f28000c101500 */
[----:B------:R-:W4:Y:S01]  /*b8d0*/  LDL.128 R16, [R40] ;  /* 0x0000000028107983 */ /* 0x000f220000100c00 */
[----:B------:R-:W-:-:S05]  /*b8e0*/  VIADD R14, R14, 0x4 ;  /* 0x000000040e0e7836 */ /* 0x000fca0000000000 */
[----:B------:R-:W-:Y:S02]  /*b8f0*/  ISETP.NE.AND P1, PT, R14, R9, PT ;  /* 0x000000090e00720c */ /* 0x000fe40003f25270 */
        /* <DEDUP_REMOVED lines=8> */
[----:B------:R0:W-:Y:S01]  /*b980*/  STL.128 [R40], R16 ;  /* 0x0000001028007387 */ /* 0x0001e20000100c00 */
[----:B------:R-:W-:Y:S05]  /*b990*/  @P1 BRA `(.L_x_90) ;  /* 0xfffffffc00681947 */ /* 0x000fea000383ffff */
[----:B------:R-:W-:-:S07]  /*b9a0*/  IMAD.MOV.U32 R23, RZ, RZ, R9 ;  /* 0x000000ffff177224 */ /* 0x000fce00078e0009 */
.L_x_89:
[----:B------:R-:W-:-:S13]  /*b9b0*/  ISETP.NE.AND P1, PT, R20, RZ, PT ;  /* 0x000000ff1400720c */ /* 0x000fda0003f25270 */
[----:B------:R-:W-:Y:S05]  /*b9c0*/  @!P1 BRA `(.L_x_91) ;  /* 0x0000000000a49947 */ /* 0x000fea0003800000 */
[----:B0-----:R-:W0:Y:S01]  /*b9d0*/  S2R R17, SR_CgaCtaId ;  /* 0x0000000000117919 */ /* 0x001e220000008800 */
[----:B------:R-:W-:Y:S01]  /*b9e0*/  MOV R14, 0x400 ;  /* 0x00000400000e7802 */ /* 0x000fe20000000f00 */
[----:B------:R-:W1:Y:S03]  /*b9f0*/  S2R R18, SR_SWINHI ;  /* 0x0000000000127919 */ /* 0x000e660000002f00 */
[----:B0-----:R-:W-:Y:S01]  /*ba00*/  LEA R17, R17, R14, 0x18 ;  /* 0x0000000e11117211 */ /* 0x001fe200078ec0ff */
[----:B------:R-:W-:-:S03]  /*ba10*/  IMAD.SHL.U32 R14, R23, 0x2, RZ ;  /* 0x00000002170e7824 */ /* 0x000fc600078e00ff */
[----:B------:R-:W-:Y:S02]  /*ba20*/  MOV R16, R17 ;  /* 0x0000001100107202 */ /* 0x000fe40000000f00 */
[----:B-1----:R-:W-:Y:S02]  /*ba30*/  MOV R17, R18 ;  /* 0x0000001200117202 */ /* 0x002fe40000000f00 */
[----:B------:R-:W-:Y:S02]  /*ba40*/  LEA R14, R14, UR15, 0x1 ;  /* 0x0000000f0e0e7c11 */ /* 0x000fe4000f8e08ff */
[----:B------:R-:W-:Y:S02]  /*ba50*/  PRMT R18, R23, 0x654, R16 ;  /* 0x0000065417127816 */ /* 0x000fe40000000010 */
[----:B------:R-:W-:Y:S01]  /*ba60*/  MOV R19, R17 ;  /* 0x0000001100137202 */ /* 0x000fe20000000f00 */
[----:B------:R-:W2:Y:S02]  /*ba70*/  LDL R33, [R14] ;  /* 0x000000000e217983 */ /* 0x000ea40000100800 */
[----:B------:R-:W-:-:S05]  /*ba80*/  IMAD.WIDE R18, R21, 0x2, R18 ;  /* 0x0000000215127825 */ /* 0x000fca00078e0212 */
[----:B------:R-:W3:Y:S04]  /*ba90*/  LD.E.U16 R22, desc[UR12][R18.64] ;  /* 0x0000000c12167980 */ /* 0x000ee8000c101500 */
[----:B------:R-:W3:Y:S01]  /*baa0*/  LD.E.U16 R31, desc[UR12][R18.64+0x2] ;  /* 0x0000020c121f7980 */ /* 0x000ee2000c101500 */
[----:B------:R-:W-:Y:S02]  /*bab0*/  ISETP.NE.AND P2, PT, R20, 0x1, PT ;  /* 0x000000011400780c */ /* 0x000fe40003f45270 */
[----:B---3--:R-:W-:-:S05]  /*bac0*/  PRMT R22, R22, 0x5410, R31 ;  /* 0x0000541016167816 */ /* 0x008fca000000001f */
[----:B--2---:R-:W-:-:S05]  /*bad0*/  HFMA2 R33, R6, R22, R33 ;  /* 0x0000001606217231 */ /* 0x004fca0000000021 */
        /* <DEDUP_REMOVED lines=18> */
[----:B------:R-:W3:Y:S04]  /*bc00*/  LDL R21, [R14+0x8] ;  /* 0x000008000e157983 */ /* 0x000ee80000100800 */
[----:B------:R-:W5:Y:S04]  /*bc10*/  LD.E.U16 R18, desc[UR12][R16.64] ;  /* 0x0000000c10127980 */ /* 0x000f68000c101500 */
[----:B------:R-:W5:Y:S02]  /*bc20*/  LD.E.U16 R19, desc[UR12][R16.64+0x2] ;  /* 0x0000020c10137980 */ /* 0x000f64000c101500 */
[----:B-----5:R-:W-:-:S05]  /*bc30*/  PRMT R19, R18, 0x5410, R19 ;  /* 0x0000541012137816 */ /* 0x020fca0000000013 */
[----:B---3--:R-:W-:-:S05]  /*bc40*/  HFMA2 R19, R6, R19, R21 ;  /* 0x0000001306137231 */ /* 0x008fca0000000015 */
[----:B------:R3:W-:Y:S02]  /*bc50*/  STL [R14+0x8], R19 ;  /* 0x000008130e007387 */ /* 0x0007e40000100800 */
.L_x_91:
[----:B------:R-:W-:Y:S01]  /*bc60*/  IADD3 R36, P2, PT, R13, R12, RZ ;  /* 0x0000000c0d247210 */ /* 0x000fe20007f5e0ff */
[----:B--2---:R-:W-:Y:S01]  /*bc70*/  IMAD.MOV.U32 R31, RZ, RZ, RZ ;  /* 0x000000ffff1f7224 */ /* 0x004fe200078e00ff */
[----:B-1-3--:R-:W-:-:S04]  /*bc80*/  SHF.R.S32.HI R14, RZ, 0x1f, R12 ;  /* 0x0000001fff0e7819 */ /* 0x00afc8000001140c */
[----:B------:R-:W-:Y:S01]  /*bc90*/  LEA.HI.X.SX32 R21, R13, R14, 0x1, P2 ;  /* 0x0000000e0d157211 */ /* 0x000fe200010f0eff */
[----:B------:R-:W-:Y:S06]  /*bca0*/  @!P0 BRA `(.L_x_92) ;  /* 0x0000000000d08947 */ /* 0x000fec0003800000 */
        /* <DEDUP_REMOVED lines=9> */
.L_x_93:
        /* <DEDUP_REMOVED lines=22> */
[----:B------:R-:W-:Y:S01]  /*bea0*/  IADD3.X R31, PT, PT, R40, UR9, RZ, P3, !PT ;  /* 0x00000009281f7c10 */ /* 0x000fe20009ffe4ff */
[----:B------:R-:W3:Y:S04]  /*beb0*/  LD.E.U16 R45, desc[UR12][R22.64+0x4] ;  /* 0x0000040c162d7980 */ /* 0x000ee8000c101500 */
[----:B------:R-:W4:Y:S04]  /*bec0*/  LD.E.U16 R39, desc[UR12][R32.64+0x4] ;  /* 0x0000040c20277980 */ /* 0x000f28000c101500 */
[----:B------:R-:W4:Y:S04]  /*bed0*/  LD.E.U16 R42, desc[UR12][R32.64+0x6] ;  /* 0x0000060c202a7980 */ /* 0x000f28000c101500 */
[----:B------:R-:W3:Y:S04]  /*bee0*/  LD.E.U16 R22, desc[UR12][R22.64+0x6] ;  /* 0x0000060c16167980 */ /* 0x000ee8000c101500 */
[----:B------:R-:W5:Y:S04]  /*bef0*/  LD.E.U16 R43, desc[UR12][R30.64+0x4] ;  /* 0x0000040c1e2b7980 */ /* 0x000f68000c101500 */
[----:B------:R-:W5:Y:S04]  /*bf00*/  LD.E.U16 R44, desc[UR12][R30.64+0x6] ;  /* 0x0000060c1e2c7980 */ /* 0x000f68000c101500 */
[----:B0-----:R-:W5:Y:S01]  /*bf10*/  LDL.128 R16, [UR17] ;  /* 0x00000011ff107983 */ /* 0x001f620008100c00 */
[----:B------:R-:W-:-:S06]  /*bf20*/  UIADD3 UR4, UPT, UPT, UR4, 0x4, URZ ;  /* 0x0000000404047890 */ /* 0x000fcc000fffe0ff */
[----:B------:R-:W-:Y:S02]  /*bf30*/  ISETP.NE.AND P2, PT, R9, UR4, PT ;  /* 0x0000000409007c0c */ /* 0x000fe4000bf45270 */
[----:B--2---:R-:W-:Y:S02]  /*bf40*/  PRMT R37, R37, 0x5410, R38 ;  /* 0x0000541025257816 */ /* 0x004fe40000000026 */
[----:B----4-:R-:W-:Y:S02]  /*bf50*/  PRMT R42, R39, 0x5410, R42 ;  /* 0x00005410272a7816 */ /* 0x010fe4000000002a */
[----:B---3--:R-:W-:Y:S02]  /*bf60*/  PRMT R22, R45, 0x5410, R22 ;  /* 0x000054102d167816 */ /* 0x008fe40000000016 */
[----:B-----5:R-:W-:Y:S01]  /*bf70*/  PRMT R43, R43, 0x5410, R44 ;  /* 0x000054102b2b7816 */ /* 0x020fe2000000002c */
[C---:B------:R-:W-:Y:S02]  /*bf80*/  HFMA2 R17, R6.reuse, R42, R17 ;  /* 0x0000002a06117231 */ /* 0x040fe40000000011 */
[----:B------:R-:W-:-:S02]  /*bf90*/  HFMA2 R19, R6, R22, R19 ;  /* 0x0000001606137231 */ /* 0x000fc40000000013 */
[C---:B------:R-:W-:Y:S02]  /*bfa0*/  HFMA2 R16, R6.reuse, R37, R16 ;  /* 0x0000002506107231 */ /* 0x040fe40000000010 */
[----:B------:R-:W-:-:S05]  /*bfb0*/  HFMA2 R18, R6, R43, R18 ;  /* 0x0000002b06127231 */ /* 0x000fca0000000012 */
[----:B------:R0:W-:Y:S01]  /*bfc0*/  STL.128 [UR17], R16 ;  /* 0x00000010ff007987 */ /* 0x0001e20008100c11 */
[----:B------:R-:W-:Y:S05]  /*bfd0*/  @P2 BRA `(.L_x_93) ;  /* 0xfffffffc00582947 */ /* 0x000fea000383ffff */
[----:B------:R-:W-:-:S07]  /*bfe0*/  IMAD.MOV.U32 R31, RZ, RZ, R9 ;  /* 0x000000ffff1f7224 */ /* 0x000fce00078e0009 */
.L_x_92:
[----:B------:R-:W-:Y:S05]  /*bff0*/  @!P1 BRA `(.L_x_94) ;  /* 0x0000000000b89947 */ /* 0x000fea0003800000 */
[----:B0-----:R-:W0:Y:S01]  /*c000*/  S2R R17, SR_CgaCtaId ;  /* 0x0000000000117919 */ /* 0x001e220000008800 */
[----:B------:R-:W-:Y:S01]  /*c010*/  MOV R16, 0x400 ;  /* 0x0000040000107802 */ /* 0x000fe20000000f00 */
[C---:B------:R-:W-:Y:S01]  /*c020*/  IMAD.SHL.U32 R23, R36.reuse, 0x2, RZ ;  /* 0x0000000224177824 */ /* 0x040fe200078e00ff */
[----:B------:R-:W-:Y:S01]  /*c030*/  SHF.L.U64.HI R21, R36, 0x1, R21 ;  /* 0x0000000124157819 */ /* 0x000fe20000010215 */
        /* <DEDUP_REMOVED lines=8> */
[----:B------:R-:W-:Y:S02]  /*c0c0*/  MOV R19, R17 ;  /* 0x0000001100137202 */ /* 0x000fe40000000f00 */
[----:B------:R-:W-:-:S05]  /*c0d0*/  IADD3 R18, P2, PT, R18, R23, RZ ;  /* 0x0000001712127210 */ /* 0x000fca0007f5e0ff */
[----:B------:R-:W-:-:S05]  /*c0e0*/  IMAD.X R19, R19, 0x1, R21, P2 ;  /* 0x0000000113137824 */ /* 0x000fca00010e0615 */
        /* <DEDUP_REMOVED lines=22> */
[----:B------:R-:W-:Y:S02]  /*c250*/  MOV R17, R17 ;  /* 0x0000001100117202 */ /* 0x000fe40000000f00 */
[----:B------:R-:W-:-:S05]  /*c260*/  IADD3 R16, P2, PT, R16, R23, RZ ;  /* 0x0000001710107210 */ /* 0x000fca0007f5e0ff */
[----:B------:R-:W-:Y:S02]  /*c270*/  IMAD.X R17, R17, 0x1, R21, P2 ;  /* 0x0000000111117824 */ /* 0x000fe400010e0615 */
[----:B------:R-:W3:Y:S04]  /*c280*/  LDL R21, [R22+0x8] ;  /* 0x0000080016157983 */ /* 0x000ee80000100800 */
[----:B------:R-:W5:Y:S04]  /*c290*/  LD.E.U16 R18, desc[UR12][R16.64+0x4] ;  /* 0x0000040c10127980 */ /* 0x000f68000c101500 */
[----:B------:R-:W5:Y:S02]  /*c2a0*/  LD.E.U16 R19, desc[UR12][R16.64+0x6] ;  /* 0x0000060c10137980 */ /* 0x000f64000c101500 */
[----:B-----5:R-:W-:-:S05]  /*c2b0*/  PRMT R19, R18, 0x5410, R19 ;  /* 0x0000541012137816 */ /* 0x020fca0000000013 */
[----:B---3--:R-:W-:-:S05]  /*c2c0*/  HFMA2 R19, R6, R19, R21 ;  /* 0x0000001306137231 */ /* 0x008fca0000000015 */
[----:B------:R3:W-:Y:S02]  /*c2d0*/  STL [R22+0x8], R19 ;  /* 0x0000081316007387 */ /* 0x0007e40000100800 */
.L_x_94:
[----:B------:R-:W-:Y:S01]  /*c2e0*/  IMAD.MOV.U32 R23, RZ, RZ, RZ ;  /* 0x000000ffff177224 */ /* 0x000fe200078e00ff */
[----:B------:R-:W-:Y:S06]  /*c2f0*/  @!P0 BRA `(.L_x_95) ;  /* 0x0000000000b88947 */ /* 0x000fec0003800000 */
[----:B0-----:R-:W0:Y:S01]  /*c300*/  S2R R17, SR_CgaCtaId ;  /* 0x0000000000117919 */ /* 0x001e220000008800 */
[----:B------:R-:W-:Y:S01]  /*c310*/  MOV R16, 0x400 ;  /* 0x0000040000107802 */ /* 0x000fe20000000f00 */
[----:B------:R-:W-:Y:S01]  /*c320*/  IMAD.MOV.U32 R21, RZ, RZ, RZ ;  /* 0x000000ffff157224 */ /* 0x000fe200078e00ff */
[----:B---3--:R-:W3:Y:S02]  /*c330*/  S2R R19, SR_SWINHI ;  /* 0x0000000000137919 */ /* 0x008ee40000002f00 */
[----:B0-----:R-:W-:-:S04]  /*c340*/  LEA R16, R17, R16, 0x18 ;  /* 0x0000001011107211 */ /* 0x001fc800078ec0ff */
[----:B-12---:R-:W-:Y:S02]  /*c350*/  MOV R22, R16 ;  /* 0x0000001000167202 */ /* 0x006fe40000000f00 */
[----:B---3--:R-:W-:-:S07]  /*c360*/  MOV R23, R19 ;  /* 0x0000001300177202 */ /* 0x008fce0000000f00 */
.L_x_96:
        /* <DEDUP_REMOVED lines=39> */
.L_x_95:
[----:B------:R-:W-:Y:S05]  /*c5e0*/  @!P1 BRA `(.L_x_97) ;  /* 0x0000000000a49947 */ /* 0x000fea0003800000 */
[----:B0-----:R-:W0:Y:S01]  /*c5f0*/  S2R R17, SR_CgaCtaId ;  /* 0x0000000000117919 */ /* 0x001e220000008800 */
[----:B------:R-:W-:Y:S01]  /*c600*/  MOV R16, 0x400 ;  /* 0x0000040000107802 */ /* 0x000fe20000000f00 */
[----:B------:R-:W-:Y:S01]  /*c610*/  IMAD.SHL.U32 R21, R23, 0x2, RZ ;  /* 0x0000000217157824 */ /* 0x000fe200078e00ff */
[----:B---3--:R-:W3:Y:S04]  /*c620*/  S2R R19, SR_SWINHI ;  /* 0x0000000000137919 */ /* 0x008ee80000002f00 */
[----:B------:R-:W-:-:S05]  /*c630*/  LEA R21, R21, UR15, 0x1 ;  /* 0x0000000f15157c11 */ /* 0x000fca000f8e08ff */
[----:B--2---:R-:W2:Y:S01]  /*c640*/  LDL R33, [R21] ;  /* 0x0000000015217983 */ /* 0x004ea20000100800 */
[----:B0-----:R-:W-:-:S04]  /*c650*/  LEA R16, R17, R16, 0x18 ;  /* 0x0000001011107211 */ /* 0x001fc800078ec0ff */
[----:B------:R-:W-:Y:S02]  /*c660*/  MOV R16, R16 ;  /* 0x0000001000107202 */ /* 0x000fe40000000f00 */
[----:B---3--:R-:W-:Y:S02]  /*c670*/  MOV R17, R19 ;  /* 0x0000001300117202 */ /* 0x008fe40000000f00 */
[----:B------:R-:W-:Y:S02]  /*c680*/  PRMT R18, R23, 0x654, R16 ;  /* 0x0000065417127816 */ /* 0x000fe40000000010 */
[----:B------:R-:W-:-:S03]  /*c690*/  MOV R19, R17 ;  /* 0x0000001100137202 */ /* 0x000fc60000000f00 */
        /* <DEDUP_REMOVED lines=20> */
[----:B------:R-:W-:Y:S02]  /*c7e0*/  VIADD R19, R23, 0x2 ;  /* 0x0000000217137836 */ /* 0x000fe40000000000 */
[----:B------:R-:W2:Y:S03]  /*c7f0*/  LDL R23, [R21+0x8] ;  /* 0x0000080015177983 */ /* 0x000ea60000100800 */
        /* <DEDUP_REMOVED lines=8> */
.L_x_97:
[----:B------:R-:W-:Y:S02]  /*c880*/  IMAD.IADD R13, R25, 0x1, R13 ;  /* 0x00000001190d7824 */ /* 0x000fe400078e020d */
[----:B0--3--:R-:W-:-:S03]  /*c890*/  IMAD.MOV.U32 R19, RZ, RZ, RZ ;  /* 0x000000ffff137224 */ /* 0x009fc600078e00ff */
[----:B-1----:R-:W-:-:S04]  /*c8a0*/  IADD3 R10, P2, PT, R12, R13, RZ ;  /* 0x0000000d0c0a7210 */ /* 0x002fc80007f5e0ff */
[----:B------:R-:W-:Y:S01]  /*c8b0*/  LEA.HI.X.SX32 R21, R13, R14, 0x1, P2 ;  /* 0x0000000e0d157211 */ /* 0x000fe200010f0eff */
[----:B------:R-:W-:Y:S08]  /*c8c0*/  @!P0 BRA `(.L_x_98) ;  /* 0x0000000000d08947 */ /* 0x000ff00003800000 */
[----:B------:R-:W0:Y:S01]  /*c8d0*/  S2UR UR6, SR_CgaCtaId ;  /* 0x00000000000679c3 */ /* 0x000e220000008800 */
[----:B------:R-:W-:Y:S01]  /*c8e0*/  UMOV UR4, 0x400 ;  /* 0x0000040000047882 */ /* 0x000fe20000000000 */
[C---:B------:R-:W-:Y:S01]  /*c8f0*/  SHF.L.U64.HI R40, R10.reuse, 0x1, R21 ;  /* 0x000000010a287819 */ /* 0x040fe20000010215 */
[----:B------:R-:W-:-:S05]  /*c900*/  IMAD.SHL.U32 R41, R10, 0x2, RZ ;  /* 0x000000020a297824 */ /* 0x000fca00078e00ff */
[----:B------:R-:W1:Y:S01]  /*c910*/  S2UR UR7, SR_SWINHI ;  /* 0x00000000000779c3 */ /* 0x000e620000002f00 */
[----:B0-----:R-:W-:-:S03]  /*c920*/  ULEA UR6, UR6, UR4, 0x18 ;  /* 0x0000000406067291 */ /* 0x001fc6000f8ec0ff */
[----:B------:R-:W-:-:S04]  /*c930*/  UMOV UR4, URZ ;  /* 0x000000ff00047c82 */ /* 0x000fc80008000000 */
[----:B------:R-:W-:Y:S01]  /*c940*/  UMOV UR18, UR6 ;  /* 0x0000000600127c82 */ /* 0x000fe20008000000 */
[----:B-1----:R-:W-:-:S05]  /*c950*/  UMOV UR19, UR7 ;  /* 0x0000000700137c82 */ /* 0x002fca0008000000 */
.L_x_99:
        /* <DEDUP_REMOVED lines=30> */
[----:B------:R-:W-:-:S06]  /*cb40*/  UIADD3 UR4, UPT, UPT, UR4, 0x4, URZ ;  /* 0x0000000404047890 */ /* 0x000fcc000fffe0ff */
[----:B------:R-:W-:Y:S02]  /*cb50*/  ISETP.NE.AND P0, PT, R9, UR4, PT ;  /* 0x0000000409007c0c */ /* 0x000fe4000bf05270 */
        /* <DEDUP_REMOVED lines=9> */
[----:B------:R-:W-:Y:S05]  /*cbf0*/  @P0 BRA `(.L_x_99) ;  /* 0xfffffffc00580947 */ /* 0x000fea000383ffff */
[----:B0-----:R-:W-:-:S07]  /*cc00*/  IMAD.MOV.U32 R19, RZ, RZ, R9 ;  /* 0x000000ffff137224 */ /* 0x001fce00078e0009 */
.L_x_98:
[----:B------:R-:W-:Y:S05]  /*cc10*/  @!P1 BRA `(.L_x_88) ;  /* 0x0000000000b89947 */ /* 0x000fea0003800000 */
[----:B------:R-:W0:Y:S01]  /*cc20*/  S2R R13, SR_CgaCtaId ;  /* 0x00000000000d7919 */ /* 0x000e220000008800 */
[----:B------:R-:W-:Y:S01]  /*cc30*/  MOV R12, 0x400 ;  /* 0x00000400000c7802 */ /* 0x000fe20000000f00 */
[C---:B------:R-:W-:Y:S01]  /*cc40*/  IMAD.SHL.U32 R23, R10.reuse, 0x2, RZ ;  /* 0x000000020a177824 */ /* 0x040fe200078e00ff */
[----:B------:R-:W-:Y:S01]  /*cc50*/  SHF.L.U64.HI R21, R10, 0x1, R21 ;  /* 0x000000010a157819 */ /* 0x000fe20000010215 */
[----:B------:R-:W1:Y:S01]  /*cc60*/  S2R R17, SR_SWINHI ;  /* 0x0000000000117919 */ /* 0x000e620000002f00 */
[----:B------:R-:W-:-:S05]  /*cc70*/  IMAD.SHL.U32 R10, R19, 0x2, RZ ;  /* 0x00000002130a7824 */ /* 0x000fca00078e00ff */
[----:B------:R-:W-:-:S05]  /*cc80*/  LEA R10, R10, UR15, 0x1 ;  /* 0x0000000f0a0a7c11 */ /* 0x000fca000f8e08ff */
[----:B--2---:R-:W2:Y:S01]  /*cc90*/  LDL R33, [R10] ;  /* 0x000000000a217983 */ /* 0x004ea20000100800 */
        /* <DEDUP_REMOVED lines=15> */
[----:B0-----:R-:W2:Y:S04]  /*cd90*/  LDL R33, [R10+0x4] ;  /* 0x000004000a217983 */ /* 0x001ea80000100800 */
        /* <DEDUP_REMOVED lines=14> */
[----:B------:R-:W-:Y:S02]  /*ce80*/  MOV R13, R13 ;  /* 0x0000000d000d7202 */ /* 0x000fe40000000f00 */
[----:B------:R-:W-:-:S05]  /*ce90*/  IADD3 R12, P0, PT, R12, R23, RZ ;  /* 0x000000170c0c7210 */ /* 0x000fca0007f1e0ff */
[----:B------:R-:W-:-:S05]  /*cea0*/  IMAD.X R13, R13, 0x1, R21, P0 ;  /* 0x000000010d0d7824 */ /* 0x000fca00000e0615 */
[----:B------:R-:W3:Y:S04]  /*ceb0*/  LD.E.U16 R14, desc[UR12][R12.64+0x4] ;  /* 0x0000040c0c0e7980 */ /* 0x000ee8000c101500 */
[----:B------:R-:W3:Y:S02]  /*cec0*/  LD.E.U16 R17, desc[UR12][R12.64+0x6] ;  /* 0x0000060c0c117980 */ /* 0x000ee4000c101500 */
[----:B---3--:R-:W-:-:S05]  /*ced0*/  PRMT R17, R14, 0x5410, R17 ;  /* 0x000054100e117816 */ /* 0x008fca0000000011 */
[----:B--2---:R-:W-:-:S05]  /*cee0*/  HFMA2 R17, R6, R17, R19 ;  /* 0x0000001106117231 */ /* 0x004fca0000000013 */
[----:B------:R1:W-:Y:S02]  /*cef0*/  STL [R10+0x8], R17 ;  /* 0x000008110a007387 */ /* 0x0003e40000100800 */
.L_x_88:
[----:B------:R-:W-:Y:S05]  /*cf00*/  BSYNC.RECONVERGENT B0 ;  /* 0x0000000000007941 */ /* 0x000fea0003800200 */
.L_x_87:
[----:B------:R-:W-:Y:S01]  /*cf10*/  PRMT R4, R5, 0x5410, R4 ;  /* 0x0000541005047816 */ /* 0x000fe20000000004 */
[----:B------:R-:W-:Y:S04]  /*cf20*/  BSSY.RECONVERGENT B0, `(.L_x_100) ;  /* 0x00001a4000007945 */ /* 0x000fe80003800200 */
[----:B------:R-:W-:-:S05]  /*cf30*/  HFMA2 R15, R15, R4, 0.5, 0.5 ;  /* 0x380038000f0f7431 */ /* 0x000fca0000000004 */
[----:B------:R-:W-:-:S05]  /*cf40*/  PRMT R12, R15, 0x5432, R15 ;  /* 0x000054320f0c7816 */ /* 0x000fca000000000f */
[----:B------:R-:W-:-:S05]  /*cf50*/  HSETP2.GT.AND P0, P1, R12, RZ.H0_H0, PT ;  /* 0x200000ff0c007234 */ /* 0x000fca0003904000 */
[----:B------:R-:W-:-:S13]  /*cf60*/  PLOP3.LUT P0, PT, P0, P1, PT, 0x2f, 0xf2 ;  /* 0x0000000000f2781c */ /* 0x000fda0000702577 */
[----:B------:R-:W-:Y:S05]  /*cf70*/  @P0 BRA `(.L_x_101) ;  /* 0x0000001800780947 */ /* 0x000fea0003800000 */
[----:B------:R-:W-:Y:S08]  /*cf80*/  I2F.F16 R27, R27 ;  /* 0x0000001b001b7306 */ /* 0x000ff00000200c00 */
[----:B------:R-:W5:Y:S02]  /*cf90*/  I2F.F16 R26, R26 ;  /* 0x0000001a001a7306 */ /* 0x000f640000200c00 */
[----:B-----5:R-:W-:-:S05]  /*cfa0*/  PRMT R27, R27, 0x5410, R26 ;  /* 0x000054101b1b7816 */ /* 0x020fca000000001a */
[----:B------:R-:W-:-:S05]  /*cfb0*/  HSETP2.GEU.AND P0, P1, R12, R27, PT ;  /* 0x0000001b0c007234 */ /* 0x000fca000390e000 */
[----:B------:R-:W-:-:S13]  /*cfc0*/  PLOP3.LUT P0, PT, P0, P1, PT, 0xf8, 0x8f ;  /* 0x00000000008f781c */ /* 0x000fda0000703f70 */
[----:B------:R-:W-:Y:S05]  /*cfd0*/  @P0 BRA `(.L_x_101) ;  /* 0x0000001800600947 */ /* 0x000fea0003800000 */
[----:B------:R-:W-:-:S09]  /*cfe0*/  UISETP.GE.AND UP0, UPT, UR14, 0x1, UPT ;  /* 0x000000010e00788c */ /* 0x000fd2000bf06270 */
[----:B------:R-:W-:Y:S05]  /*cff0*/  BRA.U !UP0, `(.L_x_101) ;  /* 0x0000001908587547 */ /* 0x000fea000b800000 */
[----:B------:R-:W5:Y:S01]  /*d000*/  F2I.F16.FLOOR.NTZ R4, R15.H1 ;  /* 0x1000000f00047305 */ /* 0x000f620000107100 */
[----:B------:R-:W-:Y:S01]  /*d010*/  UIADD3 UR4, UPT, UPT, UR14, -0x1, URZ ;  /* 0xffffffff0e047890 */ /* 0x000fe2000fffe0ff */
[----:B-1----:R-:W-:-:S03]  /*d020*/  IMAD.MOV.U32 R17, RZ, RZ, RZ ;  /* 0x000000ffff117224 */ /* 0x002fc600078e00ff */
[----:B------:R-:W-:-:S03]  /*d030*/  UISETP.GE.U32.AND UP0, UPT, UR4, 0x3, UPT ;  /* 0x000000030400788c */ /* 0x000fc6000bf06070 */
[----:B0-----:R-:W0:Y:S08]  /*d040*/  F2I.F16.FLOOR.NTZ R10, R15 ;  /* 0x0000000f000a7305 */ /* 0x001e300000107100 */
[----:B-----5:R-:W-:Y:S08]  /*d050*/  I2F.F16.RM R5, R4 ;  /* 0x0000000400057306 */ /* 0x020ff00000204c00 */
[----:B0-----:R-:W0:Y:S02]  /*d060*/  I2F.F16.RM R6, R10 ;  /* 0x0000000a00067306 */ /* 0x001e240000204c00 */
[----:B0-----:R-:W-:Y:S01]  /*d070*/  PRMT R5, R5, 0x5410, R6 ;  /* 0x0000541005057816 */ /* 0x001fe20000000006 */
[----:B------:R-:W-:-:S04]  /*d080*/  IMAD R6, R25, R4, RZ ;  /* 0x0000000419067224 */ /* 0x000fc800078e02ff */
[----:B------:R-:W-:-:S04]  /*d090*/  HADD2 R5, R12, -R5 ;  /* 0x800000050c057230 */ /* 0x000fc80000000000 */
[----:B------:R-:W-:-:S05]  /*d0a0*/  HADD2 R8, R8.H0_H0, -R5 ;  /* 0x8000000508087230 */ /* 0x000fca0000000800 */
[----:B------:R-:W-:-:S05]  /*d0b0*/  PRMT R5, R8, 0x7632, R5 ;  /* 0x0000763208057816 */ /* 0x000fca0000000005 */
[----:B------:R-:W-:Y:S02]  /*d0c0*/  HMUL2 R8, R8.H0_H0, R5 ;  /* 0x0000000508087232 */ /* 0x000fe40000000800 */
[----:B------:R-:W-:-:S03]  /*d0d0*/  IMAD.SHL.U32 R5, R10, 0x2, RZ ;  /* 0x000000020a057824 */ /* 0x000fc600078e00ff */
[----:B------:R-:W-:Y:S01]  /*d0e0*/  PRMT R12, R8, 0x5410, R8 ;  /* 0x00005410080c7816 */ /* 0x000fe20000000008 */
[----:B------:R-:W-:-:S04]  /*d0f0*/  IMAD.IADD R8, R6, 0x1, R5 ;  /* 0x0000000106087824 */ /* 0x000fc800078e0205 */
[----:B------:R-:W-:Y:S02]  /*d100*/  HMUL2 R11, R12, R11.H1_H1 ;  /* 0x3000000b0c0b7232 */ /* 0x000fe40000000000 */
[----:B------:R-:W-:Y:S01]  /*d110*/  IMAD.IADD R4, R25, 0x1, R8 ;  /* 0x0000000119047824 */ /* 0x000fe200078e0208 */
[----:B------:R-:W-:Y:S06]  /*d120*/  BRA.U !UP0, `(.L_x_102) ;  /* 0x0000000108b87547 */ /* 0x000fec000b800000 */
[----:B------:R-:W0:Y:S01]  /*d130*/  S2R R13, SR_CgaCtaId ;  /* 0x00000000000d7919 */ /* 0x000e220000008800 */
[----:B------:R-:W-:Y:S01]  /*d140*/  MOV R10, 0x400 ;  /* 0x00000400000a7802 */ /* 0x000fe20000000f00 */
[----:B------:R-:W1:Y:S03]  /*d150*/  S2R R12, SR_SWINHI ;  /* 0x00000000000c7919 */ /* 0x000e660000002f00 */
[----:B0-----:R-:W-:Y:S01]  /*d160*/  LEA R13, R13, R10, 0x18 ;  /* 0x0000000a0d0d7211 */ /* 0x001fe200078ec0ff */
[----:B------:R-:W-:-:S03]  /*d170*/  IMAD.MOV.U32 R10, RZ, RZ, RZ ;  /* 0x000000ffff0a7224 */ /* 0x000fc600078e00ff */
[----:B------:R-:W-:Y:S02]  /*d180*/  MOV R16, R13 ;  /* 0x0000000d00107202 */ /* 0x000fe40000000f00 */
[----:B-1----:R-:W-:-:S07]  /*d190*/  MOV R17, R12 ;  /* 0x0000000c00117202 */ /* 0x002fce0000000f00 */
.L_x_103:
[C---:B------:R-:W-:Y:S01]  /*d1a0*/  VIADD R19, R10.reuse, 0x1 ;  /* 0x000000010a137836 */ /* 0x040fe20000000000 */
[C-C-:B---3--:R-:W-:Y:S02]  /*d1b0*/  PRMT R30, R10.reuse, 0x654, R16.reuse ;  /* 0x000006540a1e7816 */ /* 0x148fe40000000010 */
[-C--:B------:R-:W-:Y:S01]  /*d1c0*/  MOV R31, R17.reuse ;  /* 0x00000011001f7202 */ /* 0x080fe20000000f00 */
[C---:B0-----:R-:W-:Y:S02]  /*d1d0*/  VIADD R13, R10.reuse, 0x3 ;  /* 0x000000030a0d7836 */ /* 0x041fe40000000000 */
[C---:B------:R-:W-:Y:S01]  /*d1e0*/  VIADD R15, R10.reuse, 0x2 ;  /* 0x000000020a0f7836 */ /* 0x040fe20000000000 */
[--C-:B------:R-:W-:Y:S02]  /*d1f0*/  PRMT R18, R19, 0x654, R16.reuse ;  /* 0x0000065413127816 */ /* 0x100fe40000000010 */
[----:B------:R-:W-:Y:S01]  /*d200*/  MOV R19, R17 ;  /* 0x0000001100137202 */ /* 0x000fe20000000f00 */
[----:B--2---:R-:W-:Y:S01]  /*d210*/  IMAD.SHL.U32 R33, R10, 0x2, RZ ;  /* 0x000000020a217824 */ /* 0x004fe200078e00ff */
        /* <DEDUP_REMOVED lines=12> */
[----:B------:R-:W5:Y:S04]  /*d2e0*/  LD.E.U16 R38, desc[UR12][R26.64] ;  /* 0x0000000c1a267980 */ /* 0x000f68000c101500 */
[----:B------:R-:W5:Y:S04]  /*d2f0*/  LD.E.U16 R39, desc[UR12][R26.64+0x2] ;  /* 0x0000020c1a277980 */ /* 0x000f68000c101500 */
[----:B----4-:R-:W2:Y:S04]  /*d300*/  LD.E.U16 R32, desc[UR12][R30.64+0x2] ;  /* 0x0000020c1e207980 */ /* 0x010ea8000c101500 */
[----:B------:R-:W4:Y:S04]  /*d310*/  LD.E.U16 R36, desc[UR12][R22.64] ;  /* 0x0000000c16247980 */ /* 0x000f28000c101500 */
[----:B------:R-:W4:Y:S04]  /*d320*/  LD.E.U16 R37, desc[UR12][R22.64+0x2] ;  /* 0x0000020c16257980 */ /* 0x000f28000c101500 */
[----:B------:R-:W4:Y:S01]  /*d330*/  LDL.128 R12, [R33] ;  /* 0x00000000210c7983 */ /* 0x000f220000100c00 */
[----:B------:R-:W-:-:S05]  /*d340*/  VIADD R10, R10, 0x4 ;  /* 0x000000040a0a7836 */ /* 0x000fca0000000000 */
[----:B------:R-:W-:Y:S02]  /*d350*/  ISETP.NE.AND P0, PT, R10, R9, PT ;  /* 0x000000090a00720c */ /* 0x000fe40003f05270 */
[----:B---3--:R-:W-:Y:S02]  /*d360*/  PRMT R34, R34, 0x5410, R35 ;  /* 0x0000541022227816 */ /* 0x008fe40000000023 */
[----:B-----5:R-:W-:Y:S02]  /*d370*/  PRMT R38, R38, 0x5410, R39 ;  /* 0x0000541026267816 */ /* 0x020fe40000000027 */
[----:B--2---:R-:W-:Y:S02]  /*d380*/  PRMT R21, R21, 0x5410, R32 ;  /* 0x0000541015157816 */ /* 0x004fe40000000020 */
        /* <DEDUP_REMOVED lines=8> */
.L_x_102:
        /* <DEDUP_REMOVED lines=12> */
[----:B------:R-:W5:Y:S02]  /*d4d0*/  LDL R18, [R10] ;  /* 0x000000000a127983 */ /* 0x000f640000100800 */
[----:B------:R-:W-:-:S05]  /*d4e0*/  IMAD.WIDE R14, R8, 0x2, R14 ;  /* 0x00000002080e7825 */ /* 0x000fca00078e020e */
[----:B------:R-:W2:Y:S04]  /*d4f0*/  LD.E.U16 R16, desc[UR12][R14.64] ;  /* 0x0000000c0e107980 */ /* 0x000ea8000c101500 */
[----:B------:R-:W2:Y:S01]  /*d500*/  LD.E.U16 R19, desc[UR12][R14.64+0x2] ;  /* 0x0000020c0e137980 */ /* 0x000ea2000c101500 */
[----:B------:R-:W-:Y:S02]  /*d510*/  ISETP.NE.AND P1, PT, R20, 0x1, PT ;  /* 0x000000011400780c */ /* 0x000fe40003f25270 */
[----:B--2---:R-:W-:-:S05]  /*d520*/  PRMT R19, R16, 0x5410, R19 ;  /* 0x0000541010137816 */ /* 0x004fca0000000013 */
[----:B-----5:R-:W-:-:S05]  /*d530*/  HFMA2 R19, R11, R19, R18 ;  /* 0x000000130b137231 */ /* 0x020fca0000000012 */
[----:B------:R1:W-:Y:S01]  /*d540*/  STL [R10], R19 ;  /* 0x000000130a007387 */ /* 0x0003e20000100800 */
[----:B------:R-:W-:Y:S05]  /*d550*/  @!P1 BRA `(.L_x_104) ;  /* 0x0000000000589947 */ /* 0x000fea0003800000 */
[----:B------:R-:W-:Y:S01]  /*d560*/  VIADD R15, R17, 0x1 ;  /* 0x00000001110f7836 */ /* 0x000fe20000000000 */
[----:B------:R-:W2:Y:S04]  /*d570*/  LDL R18, [R10+0x4] ;  /* 0x000004000a127983 */ /* 0x000ea80000100800 */
[----:B------:R-:W-:Y:S02]  /*d580*/  PRMT R14, R15, 0x654, R12 ;  /* 0x000006540f0e7816 */ /* 0x000fe4000000000c */
[----:B------:R-:W-:-:S03]  /*d590*/  MOV R15, R13 ;  /* 0x0000000d000f7202 */ /* 0x000fc60000000f00 */
[----:B------:R-:W-:-:S05]  /*d5a0*/  IMAD.WIDE R14, R8, 0x2, R14 ;  /* 0x00000002080e7825 */ /* 0x000fca00078e020e */
[----:B------:R-:W5:Y:S04]  /*d5b0*/  LD.E.U16 R16, desc[UR12][R14.64] ;  /* 0x0000000c0e107980 */ /* 0x000f68000c101500 */
[----:B-1----:R-:W5:Y:S01]  /*d5c0*/  LD.E.U16 R19, desc[UR12][R14.64+0x2] ;  /* 0x0000020c0e137980 */ /* 0x002f62000c101500 */
[----:B------:R-:W-:Y:S02]  /*d5d0*/  ISETP.NE.AND P1, PT, R20, 0x2, PT ;  /* 0x000000021400780c */ /* 0x000fe40003f25270 */
[----:B-----5:R-:W-:-:S05]  /*d5e0*/  PRMT R19, R16, 0x5410, R19 ;  /* 0x0000541010137816 */ /* 0x020fca0000000013 */
        /* <DEDUP_REMOVED lines=8> */
[----:B------:R-:W5:Y:S04]  /*d670*/  LD.E.U16 R8, desc[UR12][R12.64] ;  /* 0x0000000c0c087980 */ /* 0x000f68000c101500 */
[----:B------:R-:W5:Y:S02]  /*d680*/  LD.E.U16 R15, desc[UR12][R12.64+0x2] ;  /* 0x0000020c0c0f7980 */ /* 0x000f64000c101500 */
[----:B-----5:R-:W-:-:S05]  /*d690*/  PRMT R15, R8, 0x5410, R15 ;  /* 0x00005410080f7816 */ /* 0x020fca000000000f */
[----:B--2---:R-:W-:-:S05]  /*d6a0*/  HFMA2 R15, R11, R15, R14 ;  /* 0x0000000f0b0f7231 */ /* 0x004fca000000000e */
[----:B------:R1:W-:Y:S02]  /*d6b0*/  STL [R10+0x8], R15 ;  /* 0x0000080f0a007387 */ /* 0x0003e40000100800 */
.L_x_104:
[----:B------:R-:W-:Y:S01]  /*d6c0*/  IADD3 R8, P1, PT, R6, R5, RZ ;  /* 0x0000000506087210 */ /* 0x000fe20007f3e0ff */
[----:B01----:R-:W-:Y:S01]  /*d6d0*/  IMAD.MOV.U32 R15, RZ, RZ, RZ ;  /* 0x000000ffff0f7224 */ /* 0x003fe200078e00ff */
[----:B------:R-:W-:-:S04]  /*d6e0*/  SHF.R.S32.HI R17, RZ, 0x1f, R5 ;  /* 0x0000001fff117819 */ /* 0x000fc80000011405 */
[----:B------:R-:W-:Y:S01]  /*d6f0*/  LEA.HI.X.SX32 R21, R6, R17, 0x1, P1 ;  /* 0x0000001106157211 */ /* 0x000fe200008f0eff */
[----:B------:R-:W-:Y:S06]  /*d700*/  BRA.U !UP0, `(.L_x_105) ;  /* 0x0000000108d07547 */ /* 0x000fec000b800000 */
        /* <DEDUP_REMOVED lines=9> */
.L_x_106:
[----:B------:R-:W-:Y:S02]  /*d7a0*/  UIADD3 UR8, UPT, UPT, UR4, 0x2, URZ ;  /* 0x0000000204087890 */ /* 0x000fe4000fffe0ff */
[----:B------:R-:W-:Y:S01]  /*d7b0*/  UPRMT UR20, UR4, 0x654, UR18 ;  /* 0x0000065404147896 */ /* 0x000fe20008000012 */
[----:B------:R-:W-:Y:S01]  /*d7c0*/  UMOV UR21, UR19 ;  /* 0x0000001300157c82 */ /* 0x000fe20008000000 */
[----:B------:R-:W-:Y:S02]  /*d7d0*/  UIADD3 UR6, UPT, UPT, UR4, 0x1, URZ ;  /* 0x0000000104067890 */ /* 0x000fe4000fffe0ff */
[----:B------:R-:W-:Y:S02]  /*d7e0*/  UIADD3 UR10, UPT, UPT, UR4, 0x3, URZ ;  /* 0x00000003040a7890 */ /* 0x000fe4000fffe0ff */
[----:B------:R-:W-:Y:S01]  /*d7f0*/  UPRMT UR8, UR8, 0x654, UR18 ;  /* 0x0000065408087896 */ /* 0x000fe20008000012 */
[----:B------:R-:W-:Y:S01]  /*d800*/  UMOV UR9, UR19 ;  /* 0x0000001300097c82 */ /* 0x000fe20008000000 */
[----:B---3--:R-:W-:Y:S01]  /*d810*/  IADD3 R30, P1, PT, R38, UR20, RZ ;  /* 0x00000014261e7c10 */ /* 0x008fe2000ff3e0ff */
[----:B------:R-:W-:Y:S01]  /*d820*/  UPRMT UR6, UR6, 0x654, UR18 ;  /* 0x0000065406067896 */ /* 0x000fe20008000012 */
[----:B------:R-:W-:Y:S01]  /*d830*/  UMOV UR7, UR19 ;  /* 0x0000001300077c82 */ /* 0x000fe20008000000 */
[----:B------:R-:W-:Y:S01]  /*d840*/  UPRMT UR10, UR10, 0x654, UR18 ;  /* 0x000006540a0a7896 */ /* 0x000fe20008000012 */
[----:B------:R-:W-:Y:S01]  /*d850*/  UMOV UR11, UR19 ;  /* 0x00000013000b7c82 */ /* 0x000fe20008000000 */
[----:B------:R-:W-:Y:S01]  /*d860*/  IADD3.X R31, PT, PT, R36, UR21, RZ, P1, !PT ;  /* 0x00000015241f7c10 */ /* 0x000fe20008ffe4ff */
[----:B------:R-:W-:Y:S01]  /*d870*/  USHF.L.U32 UR17, UR4, 0x1, URZ ;  /* 0x0000000104117899 */ /* 0x000fe200080006ff */
[----:B------:R-:W-:-:S02]  /*d880*/  IADD3 R18, P2, PT, R38, UR8, RZ ;  /* 0x0000000826127c10 */ /* 0x000fc4000ff5e0ff */
[C---:B------:R-:W-:Y:S01]  /*d890*/  IADD3 R26, P1, PT, R38.reuse, UR6, RZ ;  /* 0x00000006261a7c10 */ /* 0x040fe2000ff3e0ff */
[----:B------:R-:W3:Y:S01]  /*d8a0*/  LD.E.U16 R10, desc[UR12][R30.64+0x4] ;  /* 0x0000040c1e0a7980 */ /* 0x000ee2000c101500 */
[----:B--2---:R-:W-:Y:S02]  /*d8b0*/  IADD3 R22, P3, PT, R38, UR10, RZ ;  /* 0x0000000a26167c10 */ /* 0x004fe4000ff7e0ff */
[C---:B------:R-:W-:Y:S01]  /*d8c0*/  IADD3.X R19, PT, PT, R36.reuse, UR9, RZ, P2, !PT ;  /* 0x0000000924137c10 */ /* 0x040fe200097fe4ff */
[----:B------:R-:W-:Y:S01]  /*d8d0*/  ULEA UR17, UR17, UR15, 0x1 ;  /* 0x0000000f11117291 */ /* 0x000fe2000f8e08ff */
[C---:B------:R-:W-:Y:S01]  /*d8e0*/  IADD3.X R27, PT, PT, R36.reuse, UR7, RZ, P1, !PT ;  /* 0x00000007241b7c10 */ /* 0x040fe20008ffe4ff */
[----:B------:R-:W3:Y:S01]  /*d8f0*/  LD.E.U16 R33, desc[UR12][R30.64+0x6] ;  /* 0x0000060c1e217980 */ /* 0x000ee2000c101500 */
[----:B------:R-:W-:-:S03]  /*d900*/  IADD3.X R23, PT, PT, R36, UR11, RZ, P3, !PT ;  /* 0x0000000b24177c10 */ /* 0x000fc60009ffe4ff */
[----:B----4-:R-:W2:Y:S04]  /*d910*/  LD.E.U16 R32, desc[UR12][R18.64+0x4] ;  /* 0x0000040c12207980 */ /* 0x010ea8000c101500 */
[----:B------:R-:W2:Y:S04]  /*d920*/  LD.E.U16 R37, desc[UR12][R18.64+0x6] ;  /* 0x0000060c12257980 */ /* 0x000ea8000c101500 */
[----:B------:R-:W4:Y:S04]  /*d930*/  LD.E.U16 R16, desc[UR12][R26.64+0x4] ;  /* 0x0000040c1a107980 */ /* 0x000f28000c101500 */
[----:B------:R-:W4:Y:S04]  /*d940*/  LD.E.U16 R35, desc[UR12][R26.64+0x6] ;  /* 0x0000060c1a237980 */ /* 0x000f28000c101500 */
[----:B------:R-:W5:Y:S04]  /*d950*/  LD.E.U16 R34, desc[UR12][R22.64+0x4] ;  /* 0x0000040c16227980 */ /* 0x000f68000c101500 */
[----:B------:R-:W5:Y:S04]  /*d960*/  LD.E.U16 R39, desc[UR12][R22.64+0x6] ;  /* 0x0000060c16277980 */ /* 0x000f68000c101500 */
[----:B0-----:R-:W5:Y:S01]  /*d970*/  LDL.128 R12, [UR17] ;  /* 0x00000011ff0c7983 */ /* 0x001f620008100c00 */
[----:B------:R-:W-:-:S06]  /*d980*/  UIADD3 UR4, UPT, UPT, UR4, 0x4, URZ ;  /* 0x0000000404047890 */ /* 0x000fcc000fffe0ff */
        /* <DEDUP_REMOVED lines=12> */
.L_x_105:
[----:B------:R-:W-:Y:S05]  /*da50*/  @!P0 BRA `(.L_x_107) ;  /* 0x0000000000b88947 */ /* 0x000fea0003800000 */
[----:B------:R-:W0:Y:S01]  /*da60*/  S2R R13, SR_CgaCtaId ;  /* 0x00000000000d7919 */ /* 0x000e220000008800 */
[----:B------:R-:W-:Y:S02]  /*da70*/  MOV R10, 0x400 ;  /* 0x00000400000a7802 */ /* 0x000fe40000000f00 */
[C---:B------:R-:W-:Y:S01]  /*da80*/  SHF.L.U64.HI R21, R8.reuse, 0x1, R21 ;  /* 0x0000000108157819 */ /* 0x040fe20000010215 */
[----:B------:R-:W1:Y:S01]  /*da90*/  S2R R14, SR_SWINHI ;  /* 0x00000000000e7919 */ /* 0x000e620000002f00 */
[----:B0-----:R-:W-:Y:S01]  /*daa0*/  LEA R13, R13, R10, 0x18 ;  /* 0x0000000a0d0d7211 */ /* 0x001fe200078ec0ff */
[----:B------:R-:W-:Y:S02]  /*dab0*/  IMAD.SHL.U32 R10, R8, 0x2, RZ ;  /* 0x00000002080a7824 */ /* 0x000fe400078e00ff */
[----:B------:R-:W-:Y:S01]  /*dac0*/  IMAD.SHL.U32 R8, R15, 0x2, RZ ;  /* 0x000000020f087824 */ /* 0x000fe200078e00ff */
[----:B------:R-:W-:Y:S02]  /*dad0*/  MOV R12, R13 ;  /* 0x0000000d000c7202 */ /* 0x000fe40000000f00 */
[----:B-1----:R-:W-:-:S02]  /*dae0*/  MOV R13, R14 ;  /* 0x0000000e000d7202 */ /* 0x002fc40000000f00 */
[----:B------:R-:W-:Y:S02]  /*daf0*/  PRMT R18, R15, 0x654, R12 ;  /* 0x000006540f127816 */ /* 0x000fe4000000000c */
[----:B------:R-:W-:Y:S02]  /*db00*/  MOV R19, R13 ;  /* 0x0000000d00137202 */ /* 0x000fe40000000f00 */
[----:B------:R-:W-:Y:S02]  /*db10*/  LEA R8, R8, UR15, 0x1 ;  /* 0x0000000f08087c11 */ /* 0x000fe4000f8e08ff */
[----:B------:R-:W-:-:S03]  /*db20*/  IADD3 R18, P1, PT, R18, R10, RZ ;  /* 0x0000000a12127210 */ /* 0x000fc60007f3e0ff */
[----:B------:R-:W5:Y:S02]  /*db30*/  LDL R16, [R8] ;  /* 0x0000000008107983 */ /* 0x000f640000100800 */
[----:B------:R-:W-:-:S05]  /*db40*/  IMAD.X R19, R19, 0x1, R21, P1 ;  /* 0x0000000113137824 */ /* 0x000fca00008e0615 */
[----:B------:R-:W2:Y:S04]  /*db50*/  LD.E.U16 R14, desc[UR12][R18.64+0x4] ;  /* 0x0000040c120e7980 */ /* 0x000ea8000c101500 */
[----:B---3--:R-:W2:Y:S01]  /*db60*/  LD.E.U16 R23, desc[UR12][R18.64+0x6] ;  /* 0x0000060c12177980 */ /* 0x008ea2000c101500 */
        /* <DEDUP_REMOVED lines=8> */
[----:B------:R-:W-:Y:S02]  /*dbf0*/  MOV R19, R13 ;  /* 0x0000000d00137202 */ /* 0x000fe40000000f00 */
[----:B------:R-:W-:-:S05]  /*dc00*/  IADD3 R18, P1, PT, R18, R10, RZ ;  /* 0x0000000a12127210 */ /* 0x000fca0007f3e0ff */
[----:B------:R-:W-:-:S05]  /*dc10*/  IMAD.X R19, R19, 0x1, R21, P1 ;  /* 0x0000000113137824 */ /* 0x000fca00008e0615 */
        /* <DEDUP_REMOVED lines=18> */
.L_x_107:
[----:B------:R-:W-:Y:S01]  /*dd40*/  IMAD.MOV.U32 R19, RZ, RZ, RZ ;  /* 0x000000ffff137224 */ /* 0x000fe200078e00ff */
[----:B------:R-:W-:Y:S06]  /*dd50*/  BRA.U !UP0, `(.L_x_108) ;  /* 0x0000000108b87547 */ /* 0x000fec000b800000 */
[----:B------:R-:W5:Y:S01]  /*dd60*/  S2R R13, SR_CgaCtaId ;  /* 0x00000000000d7919 */ /* 0x000f620000008800 */
[----:B01----:R-:W-:Y:S01]  /*dd70*/  MOV R8, 0x400 ;  /* 0x0000040000087802 */ /* 0x003fe20000000f00 */
[----:B------:R-:W0:Y:S03]  /*dd80*/  S2R R10, SR_SWINHI ;  /* 0x00000000000a7919 */ /* 0x000e260000002f00 */
[----:B-----5:R-:W-:Y:S01]  /*dd90*/  LEA R13, R13, R8, 0x18 ;  /* 0x000000080d0d7211 */ /* 0x020fe200078ec0ff */
[----:B------:R-:W-:-:S03]  /*dda0*/  IMAD.MOV.U32 R8, RZ, RZ, RZ ;  /* 0x000000ffff087224 */ /* 0x000fc600078e00ff */
[----:B------:R-:W-:Y:S02]  /*ddb0*/  MOV R18, R13 ;  /* 0x0000000d00127202 */ /* 0x000fe40000000f00 */
[----:B0-----:R-:W-:-:S07]  /*ddc0*/  MOV R19, R10 ;  /* 0x0000000a00137202 */ /* 0x001fce0000000f00 */
.L_x_109:
[C---:B---3--:R-:W-:Y:S01]  /*ddd0*/  VIADD R23, R8.reuse, 0x1 ;  /* 0x0000000108177836 */ /* 0x048fe20000000000 */
[C-C-:B----4-:R-:W-:Y:S02]  /*dde0*/  PRMT R32, R8.reuse, 0x654, R18.reuse ;  /* 0x0000065408207816 */ /* 0x150fe40000000012 */
[-C--:B--2---:R-:W-:Y:S01]  /*ddf0*/  MOV R33, R19.reuse ;  /* 0x0000001300217202 */ /* 0x084fe20000000f00 */
[C---:B0-----:R-:W-:Y:S02]  /*de00*/  VIADD R13, R8.reuse, 0x3 ;  /* 0x00000003080d7836 */ /* 0x041fe40000000000 */
[C---:B------:R-:W-:Y:S01]  /*de10*/  VIADD R15, R8.reuse, 0x2 ;  /* 0x00000002080f7836 */ /* 0x040fe20000000000 */
        /* <DEDUP_REMOVED lines=8> */
[----:B------:R-:W-:Y:S01]  /*dea0*/  IMAD.WIDE R22, R4, 0x2, R22 ;  /* 0x0000000204167825 */ /* 0x000fe200078e0216 */
        /* <DEDUP_REMOVED lines=13> */
[----:B------:R-:W-:Y:S02]  /*df80*/  ISETP.NE.AND P1, PT, R8, R9, PT ;  /* 0x000000090800720c */ /* 0x000fe40003f25270 */
        /* <DEDUP_REMOVED lines=10> */
[----:B------:R-:W-:-:S07]  /*e030*/  IMAD.MOV.U32 R19, RZ, RZ, R9 ;  /* 0x000000ffff137224 */ /* 0x000fce00078e0009 */
.L_x_108:
[----:B------:R-:W-:Y:S05]  /*e040*/  @!P0 BRA `(.L_x_110) ;  /* 0x0000000000a48947 */ /* 0x000fea0003800000 */
[----:B0-----:R-:W0:Y:S01]  /*e050*/  S2R R13, SR_CgaCtaId ;  /* 0x00000000000d7919 */ /* 0x001e220000008800 */
[----:B-1----:R-:W-:Y:S01]  /*e060*/  MOV R8, 0x400 ;  /* 0x0000040000087802 */ /* 0x002fe20000000f00 */
        /* <DEDUP_REMOVED lines=23> */
[----:B0-----:R-:W5:Y:S01]  /*e1e0*/  LD.E.U16 R21, desc[UR12][R14.64+0x2] ;  /* 0x0000020c0e157980 */ /* 0x001f62000c101500 */
        /* <DEDUP_REMOVED lines=15> */
.L_x_110:
[----:B------:R-:W-:Y:S02]  /*e2e0*/  IMAD.IADD R4, R25, 0x1, R6 ;  /* 0x0000000119047824 */ /* 0x000fe400078e0206 */
[----:B0-----:R-:W-:-:S03]  /*e2f0*/  IMAD.MOV.U32 R13, RZ, RZ, RZ ;  /* 0x000000ffff0d7224 */ /* 0x001fc600078e00ff */
[----:B------:R-:W-:-:S04]  /*e300*/  IADD3 R6, P1, PT, R5, R4, RZ ;  /* 0x0000000405067210 */ /* 0x000fc80007f3e0ff */
[----:B------:R-:W-:Y:S01]  /*e310*/  LEA.HI.X.SX32 R17, R4, R17, 0x1, P1 ;  /* 0x0000001104117211 */ /* 0x000fe200008f0eff */
[----:B------:R-:W-:Y:S08]  /*e320*/  BRA.U !UP0, `(.L_x_111) ;  /* 0x0000000108d07547 */ /* 0x000ff0000b800000 */
[----:B------:R-:W0:Y:S01]  /*e330*/  S2R R5, SR_CgaCtaId ;  /* 0x0000000000057919 */ /* 0x000e220000008800 */
[----:B------:R-:W-:Y:S01]  /*e340*/  MOV R4, 0x400 ;  /* 0x0000040000047802 */ /* 0x000fe20000000f00 */
[----:B------:R-:W-:Y:S01]  /*e350*/  IMAD.MOV.U32 R16, RZ, RZ, RZ ;  /* 0x000000ffff107224 */ /* 0x000fe200078e00ff */
[C---:B-1----:R-:W-:Y:S01]  /*e360*/  SHF.L.U64.HI R8, R6.reuse, 0x1, R17 ;  /* 0x0000000106087819 */ /* 0x042fe20000010211 */
[----:B------:R-:W1:Y:S01]  /*e370*/  S2R R13, SR_SWINHI ;  /* 0x00000000000d7919 */ /* 0x000e620000002f00 */
[----:B------:R-:W-:Y:S01]  /*e380*/  IMAD.SHL.U32 R10, R6, 0x2, RZ ;  /* 0x00000002060a7824 */ /* 0x000fe200078e00ff */
[----:B0-----:R-:W-:-:S04]  /*e390*/  LEA R4, R5, R4, 0x18 ;  /* 0x0000000405047211 */ /* 0x001fc800078ec0ff */
[----:B------:R-:W-:Y:S02]  /*e3a0*/  MOV R4, R4 ;  /* 0x0000000400047202 */ /* 0x000fe40000000f00 */
[----:B-1----:R-:W-:-:S07]  /*e3b0*/  MOV R5, R13 ;  /* 0x0000000d00057202 */ /* 0x002fce0000000f00 */
.L_x_112:
[C---:B------:R-:W-:Y:S01]  /*e3c0*/  VIADD R27, R16.reuse, 0x2 ;  /* 0x00000002101b7836 */ /* 0x040fe20000000000 */
[C-C-:B0-----:R-:W-:Y:S02]  /*e3d0*/  PRMT R12, R16.reuse, 0x654, R4.reuse ;  /* 0x00000654100c7816 */ /* 0x141fe40000000004 */
[-C--:B------:R-:W-:Y:S01]  /*e3e0*/  MOV R13, R5.reuse ;  /* 0x00000005000d7202 */ /* 0x080fe20000000f00 */
[C---:B------:R-:W-:Y:S02]  /*e3f0*/  VIADD R15, R16.reuse, 0x1 ;  /* 0x00000001100f7836 */ /* 0x040fe40000000000 */
[----:B---3--:R-:W-:Y:S01]  /*e400*/  VIADD R31, R16, 0x3 ;  /* 0x00000003101f7836 */ /* 0x008fe20000000000 */
[----:B------:R-:W-:Y:S02]  /*e410*/  PRMT R26, R27, 0x654, R4 ;  /* 0x000006541b1a7816 */ /* 0x000fe40000000004 */
[----:B------:R-:W-:Y:S02]  /*e420*/  MOV R27, R5 ;  /* 0x00000005001b7202 */ /* 0x000fe40000000f00 */
[----:B------:R-:W-:-:S02]  /*e430*/  IADD3 R18, P1, PT, R12, R10, RZ ;  /* 0x0000000a0c127210 */ /* 0x000fc40007f3e0ff */
[--C-:B------:R-:W-:Y:S02]  /*e440*/  PRMT R14, R15, 0x654, R4.reuse ;  /* 0x000006540f0e7816 */ /* 0x100fe40000000004 */
[-C--:B------:R-:W-:Y:S02]  /*e450*/  MOV R15, R5.reuse ;  /* 0x00000005000f7202 */ /* 0x080fe40000000f00 */
[----:B------:R-:W-:Y:S02]  /*e460*/  PRMT R30, R31, 0x654, R4 ;  /* 0x000006541f1e7816 */ /* 0x000fe40000000004 */
[----:B------:R-:W-:Y:S01]  /*e470*/  MOV R31, R5 ;  /* 0x00000005001f7202 */ /* 0x000fe20000000f00 */
[----:B------:R-:W-:Y:S01]  /*e480*/  IMAD.X R19, R13, 0x1, R8, P1 ;  /* 0x000000010d137824 */ /* 0x000fe200008e0608 */
[-C--:B------:R-:W-:Y:S02]  /*e490*/  IADD3 R26, P2, PT, R26, R10.reuse, RZ ;  /* 0x0000000a1a1a7210 */ /* 0x080fe40007f5e0ff */
[----:B--2---:R-:W-:-:S02]  /*e4a0*/  IADD3 R22, P1, PT, R14, R10, RZ ;  /* 0x0000000a0e167210 */ /* 0x004fc40007f3e0ff */
[----:B------:R-:W-:Y:S01]  /*e4b0*/  IADD3 R30, P3, PT, R30, R10, RZ ;  /* 0x0000000a1e1e7210 */ /* 0x000fe20007f7e0ff */
[--C-:B------:R-:W-:Y:S01]  /*e4c0*/  IMAD.X R27, R27, 0x1, R8.reuse, P2 ;  /* 0x000000011b1b7824 */ /* 0x100fe200010e0608 */
[----:B------:R-:W2:Y:S01]  /*e4d0*/  LD.E.U16 R21, desc[UR12][R18.64+0x4] ;  /* 0x0000040c12157980 */ /* 0x000ea2000c101500 */
[----:B------:R-:W-:Y:S02]  /*e4e0*/  IMAD.SHL.U32 R12, R16, 0x2, RZ ;  /* 0x00000002100c7824 */ /* 0x000fe400078e00ff */
[--C-:B------:R-:W-:Y:S01]  /*e4f0*/  IMAD.X R23, R15, 0x1, R8.reuse, P1 ;  /* 0x000000010f177824 */ /* 0x100fe200008e0608 */
[----:B----4-:R-:W2:Y:S01]  /*e500*/  LD.E.U16 R32, desc[UR12][R18.64+0x6] ;  /* 0x0000060c12207980 */ /* 0x010ea2000c101500 */
[----:B------:R-:W-:Y:S01]  /*e510*/  IMAD.X R31, R31, 0x1, R8, P3 ;  /* 0x000000011f1f7824 */ /* 0x000fe200018e0608 */
[----:B------:R-:W-:Y:S02]  /*e520*/  LEA R25, R12, UR15, 0x1 ;  /* 0x0000000f0c197c11 */ /* 0x000fe4000f8e08ff */
[----:B------:R-:W3:Y:S04]  /*e530*/  LD.E.U16 R35, desc[UR12][R26.64+0x4] ;  /* 0x0000040c1a237980 */ /* 0x000ee8000c101500 */
[----:B------:R-:W3:Y:S04]  /*e540*/  LD.E.U16 R36, desc[UR12][R26.64+0x6] ;  /* 0x0000060c1a247980 */ /* 0x000ee8000c101500 */
[----:B------:R-:W4:Y:S04]  /*e550*/  LD.E.U16 R33, desc[UR12][R22.64+0x4] ;  /* 0x0000040c16217980 */ /* 0x000f28000c101500 */
[----:B------:R-:W4:Y:S04]  /*e560*/  LD.E.U16 R34, desc[UR12][R22.64+0x6] ;  /* 0x0000060c16227980 */ /* 0x000f28000c101500 */
[----:B------:R-:W5:Y:S04]  /*e570*/  LD.E.U16 R37, desc[UR12][R30.64+0x4] ;  /* 0x0000040c1e257980 */ /* 0x000f68000c101500 */
[----:B------:R-:W5:Y:S04]  /*e580*/  LD.E.U16 R38, desc[UR12][R30.64+0x6] ;  /* 0x0000060c1e267980 */ /* 0x000f68000c101500 */
[----:B------:R-:W5:Y:S01]  /*e590*/  LDL.128 R12, [R25] ;  /* 0x00000000190c7983 */ /* 0x000f620000100c00 */
[----:B------:R-:W-:-:S05]  /*e5a0*/  VIADD R16, R16, 0x4 ;  /* 0x0000000410107836 */ /* 0x000fca0000000000 */
[----:B------:R-:W-:Y:S02]  /*e5b0*/  ISETP.NE.AND P1, PT, R16, R9, PT ;  /* 0x000000091000720c */ /* 0x000fe40003f25270 */
        /* <DEDUP_REMOVED lines=10> */
[----:B0-----:R-:W-:-:S07]  /*e660*/  IMAD.MOV.U32 R13, RZ, RZ, R9 ;  /* 0x000000ffff0d7224 */ /* 0x001fce00078e0009 */
.L_x_111:
[----:B------:R-:W-:Y:S05]  /*e670*/  @!P0 BRA `(.L_x_101) ;  /* 0x0000000000b88947 */ /* 0x000fea0003800000 */
[----:B------:R-:W0:Y:S01]  /*e680*/  S2R R5, SR_CgaCtaId ;  /* 0x0000000000057919 */ /* 0x000e220000008800 */
[----:B------:R-:W-:Y:S01]  /*e690*/  MOV R4, 0x400 ;  /* 0x0000040000047802 */ /* 0x000fe20000000f00 */
[C---:B------:R-:W-:Y:S01]  /*e6a0*/  IMAD.SHL.U32 R19, R6.reuse, 0x2, RZ ;  /* 0x0000000206137824 */ /* 0x040fe200078e00ff */
[----:B------:R-:W-:Y:S01]  /*e6b0*/  SHF.L.U64.HI R17, R6, 0x1, R17 ;  /* 0x0000000106117819 */ /* 0x000fe20000010211 */
[----:B------:R-:W5:Y:S01]  /*e6c0*/  S2R R9, SR_SWINHI ;  /* 0x0000000000097919 */ /* 0x000f620000002f00 */
[----:B------:R-:W-:-:S05]  /*e6d0*/  IMAD.SHL.U32 R6, R13, 0x2, RZ ;  /* 0x000000020d067824 */ /* 0x000fca00078e00ff */
[----:B------:R-:W-:-:S05]  /*e6e0*/  LEA R10, R6, UR15, 0x1 ;  /* 0x0000000f060a7c11 */ /* 0x000fca000f8e08ff */
[----:B------:R-:W2:Y:S01]  /*e6f0*/  LDL R12, [R10] ;  /* 0x000000000a0c7983 */ /* 0x000ea20000100800 */
[----:B0-----:R-:W-:-:S04]  /*e700*/  LEA R4, R5, R4, 0x18 ;  /* 0x0000000405047211 */ /* 0x001fc800078ec0ff */
[----:B------:R-:W-:Y:S02]  /*e710*/  MOV R4, R4 ;  /* 0x0000000400047202 */ /* 0x000fe40000000f00 */
[----:B-----5:R-:W-:Y:S02]  /*e720*/  MOV R5, R9 ;  /* 0x0000000900057202 */ /* 0x020fe40000000f00 */
[----:B-1----:R-:W-:Y:S02]  /*e730*/  PRMT R8, R13, 0x654, R4 ;  /* 0x000006540d087816 */ /* 0x002fe40000000004 */
[----:B------:R-:W-:Y:S02]  /*e740*/  MOV R9, R5 ;  /* 0x0000000500097202 */ /* 0x000fe40000000f00 */
[----:B------:R-:W-:-:S05]  /*e750*/  IADD3 R8, P0, PT, R8, R19, RZ ;  /* 0x0000001308087210 */ /* 0x000fca0007f1e0ff */
[----:B------:R-:W-:-:S05]  /*e760*/  IMAD.X R9, R9, 0x1, R17, P0 ;  /* 0x0000000109097824 */ /* 0x000fca00000e0611 */
[----:B------:R-:W5:Y:S04]  /*e770*/  LD.E.U16 R6, desc[UR12][R8.64+0x4] ;  /* 0x0000040c08067980 */ /* 0x000f68000c101500 */
[----:B------:R-:W5:Y:S01]  /*e780*/  LD.E.U16 R15, desc[UR12][R8.64+0x6] ;  /* 0x0000060c080f7980 */ /* 0x000f62000c101500 */
[----:B------:R-:W-:Y:S01]  /*e790*/  IMAD.MOV.U32 R14, RZ, RZ, R11 ;  /* 0x000000ffff0e7224 */ /* 0x000fe200078e000b */
[----:B------:R-:W-:Y:S02]  /*e7a0*/  ISETP.NE.AND P0, PT, R20, 0x1, PT ;  /* 0x000000011400780c */ /* 0x000fe40003f05270 */
[----:B-----5:R-:W-:-:S05]  /*e7b0*/  PRMT R11, R6, 0x5410, R15 ;  /* 0x00005410060b7816 */ /* 0x020fca000000000f */
[----:B--2---:R-:W-:-:S05]  /*e7c0*/  HFMA2 R11, R14, R11, R12 ;  /* 0x0000000b0e0b7231 */ /* 0x004fca000000000c */
        /* <DEDUP_REMOVED lines=8> */
[----:B------:R-:W5:Y:S04]  /*e850*/  LD.E.U16 R6, desc[UR12][R8.64+0x4] ;  /* 0x0000040c08067980 */ /* 0x000f68000c101500 */
[----:B0-----:R-:W5:Y:S01]  /*e860*/  LD.E.U16 R11, desc[UR12][R8.64+0x6] ;  /* 0x0000060c080b7980 */ /* 0x001f62000c101500 */
[----:B------:R-:W-:-:S13]  /*e870*/  ISETP.NE.AND P1, PT, R20, 0x2, PT ;  /* 0x000000021400780c */ /* 0x000fda0003f25270 */
[----:B------:R-:W-:Y:S01]  /*e880*/  @P1 VIADD R13, R13, 0x2 ;  /* 0x000000020d0d1836 */ /* 0x000fe20000000000 */
[----:B------:R-:W3:Y:S04]  /*e890*/  @P1 LDL R8, [R10+0x8] ;  /* 0x000008000a081983 */ /* 0x000ee80000100800 */
[----:B------:R-:W-:Y:S02]  /*e8a0*/  @P1 PRMT R4, R13, 0x654, R4 ;  /* 0x000006540d041816 */ /* 0x000fe40000000004 */
[----:B------:R-:W-:Y:S02]  /*e8b0*/  @P1 MOV R5, R5 ;  /* 0x0000000500051202 */ /* 0x000fe40000000f00 */
[----:B------:R-:W-:-:S05]  /*e8c0*/  @P1 IADD3 R4, P0, PT, R4, R19, RZ ;  /* 0x0000001304041210 */ /* 0x000fca0007f1e0ff */
[----:B------:R-:W-:Y:S01]  /*e8d0*/  @P1 IMAD.X R5, R5, 0x1, R17, P0 ;  /* 0x0000000105051824 */ /* 0x000fe200000e0611 */
[----:B-----5:R-:W-:-:S05]  /*e8e0*/  PRMT R11, R6, 0x5410, R11 ;  /* 0x00005410060b7816 */ /* 0x020fca000000000b */
[----:B--2---:R-:W-:-:S05]  /*e8f0*/  HFMA2 R11, R14, R11, R12 ;  /* 0x0000000b0e0b7231 */ /* 0x004fca000000000c */
[----:B------:R0:W-:Y:S04]  /*e900*/  STL [R10+0x4], R11 ;  /* 0x0000040b0a007387 */ /* 0x0001e80000100800 */
[----:B------:R-:W2:Y:S04]  /*e910*/  @P1 LD.E.U16 R6, desc[UR12][R4.64+0x4] ;  /* 0x0000040c04061980 */ /* 0x000ea8000c101500 */
[----:B------:R-:W2:Y:S02]  /*e920*/  @P1 LD.E.U16 R9, desc[UR12][R4.64+0x6] ;  /* 0x0000060c04091980 */ /* 0x000ea4000c101500 */
[----:B--2---:R-:W-:-:S05]  /*e930*/  PRMT R9, R6, 0x5410, R9 ;  /* 0x0000541006097816 */ /* 0x004fca0000000009 */
[----:B---3--:R-:W-:-:S05]  /*e940*/  @P1 HFMA2 R9, R14, R9, R8 ;  /* 0x000000090e091231 */ /* 0x008fca0000000008 */
[----:B------:R0:W-:Y:S02]  /*e950*/  @P1 STL [R10+0x8], R9 ;  /* 0x000008090a001387 */ /* 0x0001e40000100800 */
.L_x_101:
[----:B------:R-:W-:Y:S05]  /*e960*/  BSYNC.RECONVERGENT B0 ;  /* 0x0000000000007941 */ /* 0x000fea0003800200 */
.L_x_100:
[----:B-1----:R-:W5:Y:S04]  /*e970*/  LDL.128 R12, [R1] ;  /* 0x00000000010c7983 */ /* 0x002f680000100c00 */
[----:B0-----:R-:W2:Y:S01]  /*e980*/  LDL.128 R8, [R1+0x10] ;  /* 0x0000100001087983 */ /* 0x001ea20000100c00 */
[----:B------:R-:W-:Y:S01]  /*e990*/  VIADD R0, R0, 0x1 ;  /* 0x0000000100007836 */ /* 0x000fe20000000000 */
[----:B------:R-:W-:-:S04]  /*e9a0*/  IADD3 R6, P1, PT, R28, 0x20, RZ ;  /* 0x000000201c067810 */ /* 0x000fc80007f3e0ff */
[----:B------:R-:W-:Y:S01]  /*e9b0*/  ISETP.NE.AND P0, PT, R0, 0x4, PT ;  /* 0x000000040000780c */ /* 0x000fe20003f05270 */
[----:B------:R-:W-:Y:S01]  /*e9c0*/  IMAD.X R21, RZ, RZ, R29, P1 ;  /* 0x000000ffff157224 */ /* 0x000fe200008e061d */
[----:B-----5:R0:W-:Y:S04]  /*e9d0*/  STG.E.128.STRONG.GPU desc[UR12][R28.64], R12 ;  /* 0x0000000c1c007986 */ /* 0x0201e8000c10fd0c */
[----:B--2---:R0:W-:Y:S07]  /*e9e0*/  STG.E.128.STRONG.GPU desc[UR12][R28.64+0x10], R8 ;  /* 0x000010081c007986 */ /* 0x0041ee000c10fd0c */
[----:B------:R-:W-:Y:S05]  /*e9f0*/  @P0 BRA `(.L_x_113) ;  /* 0xffffff24004c0947 */ /* 0x000fea000383ffff */
[----:B------:R-:W-:-:S05]  /*ea00*/  VIADD R24, R24, 0x1 ;  /* 0x0000000118187836 */ /* 0x000fca0000000000 */
[----:B------:R-:W-:-:S13]  /*ea10*/  ISETP.GE.U32.AND P0, PT, R24, R2, PT ;  /* 0x000000021800720c */ /* 0x000fda0003f06070 */
[----:B------:R-:W-:Y:S05]  /*ea20*/  @P0 EXIT ;  /* 0x000000000000094d */ /* 0x000fea0003800000 */
[----:B------:R-:W1:Y:S02]  /*ea30*/  LDCU UR4, c[0x0][0x3b0] ;  /* 0x00007600ff0477ac */ /* 0x000e640008000800 */
[----:B-1----:R-:W-:-:S13]  /*ea40*/  ISETP.GE.AND P0, PT, R24, UR4, PT ;  /* 0x0000000418007c0c */ /* 0x002fda000bf06270 */
[----:B------:R-:W-:Y:S05]  /*ea50*/  @!P0 BRA `(.L_x_114) ;  /* 0xffffff2400108947 */ /* 0x000fea000383ffff */
[----:B------:R-:W-:Y:S05]  /*ea60*/  EXIT ;  /* 0x000000000000794d */ /* 0x000fea0003800000 */
        .weak           $__internal_0_$__cuda_sm20_div_u16
        .type           $__internal_0_$__cuda_sm20_div_u16,@function
        .size           $__internal_0_$__cuda_sm20_div_u16,(.L_x_116 - $__internal_0_$__cuda_sm20_div_u16)
$__internal_0_$__cuda_sm20_div_u16:
[----:B------:R-:W0:Y:S01]  /*ea70*/  I2F.U16 R4, UR7 ;  /* 0x0000000700047d06 */ /* 0x000e220008101000 */
[----:B------:R-:W-:Y:S01]  /*ea80*/  IMAD.MOV.U32 R5, RZ, RZ, 0x4b800000 ;  /* 0x4b800000ff057424 */ /* 0x000fe200078e00ff */
[----:B------:R-:W-:Y:S01]  /*ea90*/  I2FP.F32.U32.RZ R3, R3 ;  /* 0x0000000300037245 */ /* 0x000fe2000020d000 */
[----:B------:R-:W-:Y:S01]  /*eaa0*/  UISETP.NE.U32.AND UP0, UPT, UR7, URZ, UPT ;  /* 0x000000ff0700728c */ /* 0x000fe2000bf05070 */
[C---:B0-----:R-:W-:Y:S02]  /*eab0*/  FSETP.GEU.AND P1, PT, |R4|.reuse, 1.175494350822287508e-38, PT ;  /* 0x008000000400780b */ /* 0x041fe40003f2e200 */
[----:B------:R-:W-:Y:S02]  /*eac0*/  FSETP.GT.AND P0, PT, |R4|, 8.50705917302346158658e+37, PT ;  /* 0x7e8000000400780b */ /* 0x000fe40003f04200 */
[----:B------:R-:W-:-:S04]  /*ead0*/  FSEL R5, R5, 1, !P1 ;  /* 0x3f80000005057808 */ /* 0x000fc80004800000 */
[----:B------:R-:W-:Y:S02]  /*eae0*/  FSEL R5, R5, 0.25, !P0 ;  /* 0x3e80000005057808 */ /* 0x000fe40004000000 */
[----:B------:R-:W-:-:S03]  /*eaf0*/  PLOP3.LUT P0, PT, PT, PT, UP0, 0x80, 0x8 ;  /* 0x000000000008781c */ /* 0x000fc60003f0f008 */
[----:B------:R-:W-:-:S06]  /*eb00*/  FMUL R6, R4, R5 ;  /* 0x0000000504067220 */ /* 0x000fcc0000400000 */
[----:B------:R-:W0:Y:S02]  /*eb10*/  MUFU.RCP R6, R6 ;  /* 0x0000000600067308 */ /* 0x000e240000001000 */
[----:B0-----:R-:W-:-:S04]  /*eb20*/  FMUL R5, R5, R6 ;  /* 0x0000000605057220 */ /* 0x001fc80000400000 */
[----:B------:R-:W-:Y:S02]  /*eb30*/  VIADD R4, R5, 0x2 ;  /* 0x0000000205047836 */ /* 0x000fe40000000000 */
[----:B------:R-:W-:Y:S02]  /*eb40*/  IMAD.MOV.U32 R5, RZ, RZ, 0x0 ;  /* 0x00000000ff057424 */ /* 0x000fe400078e00ff */
[----:B------:R-:W-:Y:S01]  /*eb50*/  FMUL.RZ R3, R3, R4 ;  /* 0x0000000403037220 */ /* 0x000fe2000040c000 */
[----:B------:R-:W-:-:S05]  /*eb60*/  IMAD.MOV.U32 R4, RZ, RZ, R8 ;  /* 0x000000ffff047224 */ /* 0x000fca00078e0008 */
[----:B------:R-:W0:Y:S02]  /*eb70*/  F2I.U32.TRUNC.NTZ R3, R3 ;  /* 0x0000000300037305 */ /* 0x000e24000020f000 */
[----:B0-----:R-:W-:Y:S01]  /*eb80*/  LOP3.LUT R7, R3, 0xffff, RZ, 0xc0, !PT ;  /* 0x0000ffff03077812 */ /* 0x001fe200078ec0ff */
[----:B------:R-:W-:Y:S01]  /*eb90*/  @!P0 IMAD.MOV.U32 R7, RZ, RZ, -0x1 ;  /* 0xffffffffff078424 */ /* 0x000fe200078e00ff */
[----:B------:R-:W-:Y:S06]  /*eba0*/  RET.REL.NODEC R4 `(_Z40ms_deformable_im2col_gpu_kernel_templateI6__halfLi8ELi4ELi32ELi3ELi2ELi5EEvPKT_PKlS5_S3_S3_iiiPS1_) ;  /* 0xffffff1404147950 */ /* 0x000fec0003c3ffff */
.L_x_115:
[----:B------:R-:W-:-:S00]  /*ebb0*/  BRA `(.L_x_115) ;  /* 0xfffffffc00fc7947 */ /* 0x000fc0000383ffff */
[----:B------:R-:W-:-:S00]  /*ebc0*/  NOP ;  /* 0x0000000000007918 */ /* 0x000fc00000000000 */
        /* <DEDUP_REMOVED lines=11> */
.L_x_116:


//--------------------- .nv.shared._Z40ms_deformable_im2col_gpu_kernel_templateI6__halfLi8ELi4ELi32ELi3ELi2ELi5EEvPKT_PKlS5_S3_S3_iiiPS1_ --------------------------
	.section	.nv.shared._Z40ms_deformable_im2col_gpu_kernel_templateI6__halfLi8ELi4ELi32ELi3ELi2ELi5EEvPKT_PKlS5_S3_S3_iiiPS1_,"aw",@nobits
	.sectionflags	@""
	.align	16
	.zero		1024


//--------------------- .nv.shared.reserved.0     --------------------------
	.section	.nv.shared.reserved.0,"aw",@nobits
	.weak		__nv_reservedSMEM_offset_0_alias
	.size		__nv_reservedSMEM_offset_0_alias, 0, 64
	.other		__nv_reservedSMEM_offset_0_alias,@"STO_CUDA_RESERVED_SHARED STV_DEFAULT"
__nv_reservedSMEM_offset_0_alias:
	.zero		0
	.zero		64


//--------------------- .nv.constant0._Z40ms_deformable_im2col_gpu_kernel_templateI6__halfLi8ELi4ELi32ELi3ELi2ELi5EEvPKT_PKlS5_S3_S3_iiiPS1_ --------------------------
	.section	.nv.constant0._Z40ms_deformable_im2col_gpu_kernel_templateI6__halfLi8ELi4ELi32ELi3ELi2ELi5EEvPKT_PKlS5_S3_S3_iiiPS1_,"a",@progbits
	.sectionflags	@""
	.align	4
.nv.constant0._Z40ms_deformable_im2col_gpu_kernel_templateI6__halfLi8ELi4ELi32ELi3ELi2ELi5EEvPKT_PKlS5_S3_S3_iiiPS1_:
	.zero		960


//--------------------- SYMBOLS --------------------------

	.type		.nv.reservedSmem.offset0,@object
	.size		.nv.reservedSmem.offset0,0x4
	.type		.nv.reservedSmem.cap,@object
	.size		.nv.reservedSmem.cap,0x4
